def matmul_kernel(
    a_ptr,
    b_ptr,
    c_ptr,
    M,
    N,
    K,
    stride_am,
    stride_ak,
    stride_bk,
    stride_bn,
    stride_cm,
    stride_cn,
    BLOCK_M: tl.constexpr,
    BLOCK_N: tl.constexpr,
    BLOCK_K: tl.constexpr,
    GROUP_M: tl.constexpr,
):
    pid = tl.program_id(axis=0)
    num_pid_m = tl.cdiv(M, BLOCK_M)
    num_pid_n = tl.cdiv(N, BLOCK_N)
    num_pid_in_group = GROUP_M * num_pid_n
    group_id = pid // num_pid_in_group
    first_pid_m = group_id * GROUP_M
    group_size_m = min(num_pid_m - first_pid_m, GROUP_M)
    pid_m = first_pid_m + ((pid % num_pid_in_group) % group_size_m)
    pid_n = (pid % num_pid_in_group) // group_size_m

    offs_am = (pid_m * BLOCK_M + tl.arange(0, BLOCK_M)) % M
    offs_bn = (pid_n * BLOCK_N + tl.arange(0, BLOCK_N)) % N
    offs_k = tl.arange(0, BLOCK_K)
    a_ptrs = a_ptr + offs_am[:, None] * stride_am + offs_k[None, :] * stride_ak
    b_ptrs = b_ptr + offs_k[:, None] * stride_bk + offs_bn[None, :] * stride_bn

    acc = tl.zeros((BLOCK_M, BLOCK_N), dtype=tl.float32)
    for kk in range(0, tl.cdiv(K, BLOCK_K)):
        a = tl.load(a_ptrs, mask=offs_k[None, :] < K - kk * BLOCK_K, other=0.0)
        b = tl.load(b_ptrs, mask=offs_k[:, None] < K - kk * BLOCK_K, other=0.0)
        acc = tl.dot(a, b, acc)
        a_ptrs += BLOCK_K * stride_ak
        b_ptrs += BLOCK_K * stride_bk

    c = acc.to(c_ptr.dtype.element_ty)
    offs_cm = pid_m * BLOCK_M + tl.arange(0, BLOCK_M)
    offs_cn = pid_n * BLOCK_N + tl.arange(0, BLOCK_N)
    c_ptrs = c_ptr + offs_cm[:, None] * stride_cm + offs_cn[None, :] * stride_cn
    mask = (offs_cm[:, None] < M) & (offs_cn[None, :] < N)
    tl.store(c_ptrs, c, mask=mask)

# config = {"BLOCK_K": 128, "BLOCK_M": 128, "BLOCK_N": 128, "GROUP_M": 8, "arch": "sm_100", "dtype": "fp8e4m3", "num_ctas": 2, "num_stages": 3, "num_warps": 4}
# arch = sm_100


// ===== COMPILED SASS (sm_100a) =====

	.target	sm_100a

	.elftype	@"ET_EXEC"


//--------------------- .note.nv.tkinfo           --------------------------
	.section	.note.nv.tkinfo,"",@"SHT_NOTE"
	.sectionflags	@"SHF_NOTE_NV_TKINFO"
	.tkinfo
        /*0018*/ 	.word	0x00000081
        /*0030*/ 	.string	""
        /*0030*/ 	.string	"ptxas-blackwell"
        /*0030*/ 	.string	"Cuda compilation tools, release 12.9, V12.9.86"
        /*0030*/ 	.string	"Build cuda_12.9.r12.9/compiler.36037853_0"
        /*0030*/ 	.string	"-v  -suppress-debug-info  -lineinfo  -arch sm_100a "



//--------------------- .note.nv.cuver            --------------------------
	.section	.note.nv.cuver,"",@"SHT_NOTE"
	.sectionflags	@"SHF_NOTE_NV_CUVER"
        /*0018*/ 	.short	0x0001
        /*001a*/ 	.short	0x0064
        /*001c*/ 	.short	0x0001
        /*001e*/ 	.short	0x0000
        /*0020*/ 	.short	0x0001
        /*0022*/ 	.short	0x0000


//--------------------- .nv.info                  --------------------------
	.section	.nv.info,"",@"SHT_CUDA_INFO"
	.align	4


	//----- nvinfo : EIATTR_REGCOUNT
	.align		4
        /*0000*/ 	.byte	0x04, 0x2f
        /*0002*/ 	.short	(.L_4 - .L_3)
	.align		4
.L_3:
        /*0004*/ 	.word	index@(matmul_kernel)
        /*0008*/ 	.word	0x00000060


	//----- nvinfo : EIATTR_FRAME_SIZE
	.align		4
.L_4:
        /*000c*/ 	.byte	0x04, 0x11
        /*000e*/ 	.short	(.L_6 - .L_5)
	.align		4
.L_5:
        /*0010*/ 	.word	index@($__internal_2_$__cuda_sm10x_tcgen05_guardrail_trap_unallocated_columns_being_dealloced)
        /*0014*/ 	.word	0x000009e0


	//----- nvinfo : EIATTR_FRAME_SIZE
	.align		4
.L_6:
        /*0018*/ 	.byte	0x04, 0x11
        /*001a*/ 	.short	(.L_8 - .L_7)
	.align		4
.L_7:
        /*001c*/ 	.word	index@($__internal_1_$__cuda_sm10x_tcgen05_guardrail_trap_phase_invalid_during_alloc)
        /*0020*/ 	.word	0x000009e0


	//----- nvinfo : EIATTR_FRAME_SIZE
	.align		4
.L_8:
        /*0024*/ 	.byte	0x04, 0x11
        /*0026*/ 	.short	(.L_10 - .L_9)
	.align		4
.L_9:
        /*0028*/ 	.word	index@($__internal_0_$__cuda_sm10x_tcgen05_guardrail_trap_col_being_dealloced_not_returned_by_alloc)
        /*002c*/ 	.word	0x000009e0


	//----- nvinfo : EIATTR_FRAME_SIZE
	.align		4
.L_10:
        /*0030*/ 	.byte	0x04, 0x11
        /*0032*/ 	.short	(.L_12 - .L_11)
	.align		4
.L_11:
        /*0034*/ 	.word	index@(matmul_kernel)
        /*0038*/ 	.word	0x000009e0


	//----- nvinfo : EIATTR_MIN_STACK_SIZE
	.align		4
.L_12:
        /*003c*/ 	.byte	0x04, 0x12
        /*003e*/ 	.short	(.L_14 - .L_13)
	.align		4
.L_13:
        /*0040*/ 	.word	index@(matmul_kernel)
        /*0044*/ 	.word	0x000009e0
.L_14:


//--------------------- .nv.info.matmul_kernel    --------------------------
	.section	.nv.info.matmul_kernel,"",@"SHT_CUDA_INFO"
	.sectionflags	@""
	.align	4


	//----- nvinfo : EIATTR_CUDA_API_VERSION
	.align		4
        /*0000*/ 	.byte	0x04, 0x37
        /*0002*/ 	.short	(.L_16 - .L_15)
.L_15:
        /*0004*/ 	.word	0x00000081


	//----- nvinfo : EIATTR_KPARAM_INFO
	.align		4
.L_16:
        /*0008*/ 	.byte	0x04, 0x17
        /*000a*/ 	.short	(.L_18 - .L_17)
.L_17:
        /*000c*/ 	.word	0x00000000
        /*0010*/ 	.short	0x000d
        /*0012*/ 	.short	0x0048
        /*0014*/ 	.byte	0x00, 0xf4, 0x21, 0x00


	//----- nvinfo : EIATTR_KPARAM_INFO
	.align		4
.L_18:
        /*0018*/ 	.byte	0x04, 0x17
        /*001a*/ 	.short	(.L_20 - .L_19)
.L_19:
        /*001c*/ 	.word	0x00000000
        /*0020*/ 	.short	0x000c
        /*0022*/ 	.short	0x0040
        /*0024*/ 	.byte	0x00, 0xf4, 0x21, 0x00


	//----- nvinfo : EIATTR_KPARAM_INFO
	.align		4
.L_20:
        /*0028*/ 	.byte	0x04, 0x17
        /*002a*/ 	.short	(.L_22 - .L_21)
.L_21:
        /*002c*/ 	.word	0x00000000
        /*0030*/ 	.short	0x000b
        /*0032*/ 	.short	0x0038
        /*0034*/ 	.byte	0x00, 0xf0, 0x11, 0x00


	//----- nvinfo : EIATTR_KPARAM_INFO
	.align		4
.L_22:
        /*0038*/ 	.byte	0x04, 0x17
        /*003a*/ 	.short	(.L_24 - .L_23)
.L_23:
        /*003c*/ 	.word	0x00000000
        /*0040*/ 	.short	0x000a
        /*0042*/ 	.short	0x0034
        /*0044*/ 	.byte	0x00, 0xf0, 0x11, 0x00


	//----- nvinfo : EIATTR_KPARAM_INFO
	.align		4
.L_24:
        /*0048*/ 	.byte	0x04, 0x17
        /*004a*/ 	.short	(.L_26 - .L_25)
.L_25:
        /*004c*/ 	.word	0x00000000
        /*0050*/ 	.short	0x0009
        /*0052*/ 	.short	0x0030
        /*0054*/ 	.byte	0x00, 0xf0, 0x11, 0x00


	//----- nvinfo : EIATTR_KPARAM_INFO
	.align		4
.L_26:
        /*0058*/ 	.byte	0x04, 0x17
        /*005a*/ 	.short	(.L_28 - .L_27)
.L_27:
        /*005c*/ 	.word	0x00000000
        /*0060*/ 	.short	0x0008
        /*0062*/ 	.short	0x002c
        /*0064*/ 	.byte	0x00, 0xf0, 0x11, 0x00


	//----- nvinfo : EIATTR_KPARAM_INFO
	.align		4
.L_28:
        /*0068*/ 	.byte	0x04, 0x17
        /*006a*/ 	.short	(.L_30 - .L_29)
.L_29:
        /*006c*/ 	.word	0x00000000
        /*0070*/ 	.short	0x0007
        /*0072*/ 	.short	0x0028
        /*0074*/ 	.byte	0x00, 0xf0, 0x11, 0x00


	//----- nvinfo : EIATTR_KPARAM_INFO
	.align		4
.L_30:
        /*0078*/ 	.byte	0x04, 0x17
        /*007a*/ 	.short	(.L_32 - .L_31)
.L_31:
        /*007c*/ 	.word	0x00000000
        /*0080*/ 	.short	0x0006
        /*0082*/ 	.short	0x0024
        /*0084*/ 	.byte	0x00, 0xf0, 0x11, 0x00


	//----- nvinfo : EIATTR_KPARAM_INFO
	.align		4
.L_32:
        /*0088*/ 	.byte	0x04, 0x17
        /*008a*/ 	.short	(.L_34 - .L_33)
.L_33:
        /*008c*/ 	.word	0x00000000
        /*0090*/ 	.short	0x0005
        /*0092*/ 	.short	0x0020
        /*0094*/ 	.byte	0x00, 0xf0, 0x11, 0x00


	//----- nvinfo : EIATTR_KPARAM_INFO
	.align		4
.L_34:
        /*0098*/ 	.byte	0x04, 0x17
        /*009a*/ 	.short	(.L_36 - .L_35)
.L_35:
        /*009c*/ 	.word	0x00000000
        /*00a0*/ 	.short	0x0004
        /*00a2*/ 	.short	0x001c
        /*00a4*/ 	.byte	0x00, 0xf0, 0x11, 0x00


	//----- nvinfo : EIATTR_KPARAM_INFO
	.align		4
.L_36:
        /*00a8*/ 	.byte	0x04, 0x17
        /*00aa*/ 	.short	(.L_38 - .L_37)
.L_37:
        /*00ac*/ 	.word	0x00000000
        /*00b0*/ 	.short	0x0003
        /*00b2*/ 	.short	0x0018
        /*00b4*/ 	.byte	0x00, 0xf0, 0x11, 0x00


	//----- nvinfo : EIATTR_KPARAM_INFO
	.align		4
.L_38:
        /*00b8*/ 	.byte	0x04, 0x17
        /*00ba*/ 	.short	(.L_40 - .L_39)
.L_39:
        /*00bc*/ 	.word	0x00000000
        /*00c0*/ 	.short	0x0002
        /*00c2*/ 	.short	0x0010
        /*00c4*/ 	.byte	0x00, 0xf4, 0x21, 0x00


	//----- nvinfo : EIATTR_KPARAM_INFO
	.align		4
.L_40:
        /*00c8*/ 	.byte	0x04, 0x17
        /*00ca*/ 	.short	(.L_42 - .L_41)
.L_41:
        /*00cc*/ 	.word	0x00000000
        /*00d0*/ 	.short	0x0001
        /*00d2*/ 	.short	0x0008
        /*00d4*/ 	.byte	0x00, 0xf4, 0x21, 0x00


	//----- nvinfo : EIATTR_KPARAM_INFO
	.align		4
.L_42:
        /*00d8*/ 	.byte	0x04, 0x17
        /*00da*/ 	.short	(.L_44 - .L_43)
.L_43:
        /*00dc*/ 	.word	0x00000000
        /*00e0*/ 	.short	0x0000
        /*00e2*/ 	.short	0x0000
        /*00e4*/ 	.byte	0x00, 0xf4, 0x21, 0x00


	//----- nvinfo : EIATTR_EXPLICIT_CLUSTER
	.align		4
.L_44:
        /*00e8*/ 	.byte	0x01, 0x3e
	.zero		2


	//----- nvinfo : EIATTR_CTA_PER_CLUSTER
	.align		4
        /*00ec*/ 	.byte	0x04, 0x3d
        /*00ee*/ 	.short	(.L_46 - .L_45)
.L_45:
        /*00f0*/ 	.word	0x00000002
        /*00f4*/ 	.word	0x00000001
        /*00f8*/ 	.word	0x00000001


	//----- nvinfo : EIATTR_AT_ENTRY_FRAGMENTS
	.align		4
.L_46:
        /*00fc*/ 	.byte	0x04, 0x4f
        /*00fe*/ 	.short	(.L_48 - .L_47)


	//   ....[0]....
.L_47:
        /*0100*/ 	.word	0x00000004


	//----- nvinfo : EIATTR_RESERVED_SMEM_USED
	.align		4
.L_48:
        /*0104*/ 	.byte	0x01, 0x41
	.zero		2


	//----- nvinfo : EIATTR_SPARSE_MMA_MASK
	.align		4
        /*0108*/ 	.byte	0x03, 0x50
        /*010a*/ 	.short	0x0000


	//----- nvinfo : EIATTR_TCGEN05_1CTA_USED
	.align		4
        /*010c*/ 	.byte	0x01, 0x51
	.zero		2


	//----- nvinfo : EIATTR_MAXREG_COUNT
	.align		4
        /*0110*/ 	.byte	0x03, 0x1b
        /*0112*/ 	.short	0x00ff


	//----- nvinfo : EIATTR_NUM_BARRIERS
	.align		4
        /*0114*/ 	.byte	0x02, 0x4c
        /*0116*/ 	.byte	0x01
	.zero		1


	//----- nvinfo : EIATTR_ANNOTATIONS
	.align		4
        /*0118*/ 	.byte	0x04, 0x55
        /*011a*/ 	.short	(.L_50 - .L_49)


	//   ....[0]....
.L_49:
        /*011c*/ 	.word	0x00000001
        /*0120*/ 	.byte	0x90, 0x09, 0x00, 0x00, 0x01, 0x00, 0x00, 0x00, 0x50, 0x0a, 0x00, 0x00, 0x01, 0x00, 0x00, 0x00
        /* <DEDUP_REMOVED lines=1028> */
        /*4170*/ 	.byte	0x30, 0xb7, 0x01, 0x00, 0x01, 0x00, 0x00, 0x00, 0x50, 0xb7, 0x01, 0x00


	//----- nvinfo : EIATTR_INT_WARP_WIDE_INSTR_OFFSETS
	.align		4
.L_50:
        /*417c*/ 	.byte	0x04, 0x31
        /*417e*/ 	.short	(.L_52 - .L_51)


	//   ....[0]....
.L_51:
        /*4180*/ 	.word	0x00001de0


	//   ....[1]....
        /*4184*/ 	.word	0x00001e10


	//   ....[2]....
        /*4188*/ 	.word	0x0000a890


	//   ....[3]....
        /*418c*/ 	.word	0x0001bca0


	//   ....[4]....
        /*4190*/ 	.word	0x0001bcf0


	//----- nvinfo : EIATTR_COOP_GROUP_MASK_REGIDS
	.align		4
.L_52:
        /*4194*/ 	.byte	0x04, 0x29
        /*4196*/ 	.short	(.L_54 - .L_53)


	//   ....[0]....
.L_53:
        /*4198*/ 	.word	0xffffffff


	//   ....[1]....
        /*419c*/ 	.word	0xffffffff


	//   ....[2]....
        /*41a0*/ 	.word	0xffffffff


	//   ....[3]....
        /*41a4*/ 	.word	0xffffffff


	//----- nvinfo : EIATTR_COOP_GROUP_INSTR_OFFSETS
	.align		4
.L_54:
        /*41a8*/ 	.byte	0x04, 0x28
        /*41aa*/ 	.short	(.L_56 - .L_55)


	//   ....[0]....
.L_55:
        /*41ac*/ 	.word	0x00000070


	//   ....[1]....
        /*41b0*/ 	.word	0x00000330


	//   ....[2]....
        /*41b4*/ 	.word	0x0001bb30


	//   ....[3]....
        /*41b8*/ 	.word	0x0001bda0


	//----- nvinfo : EIATTR_VRC_CTA_INIT_COUNT
	.align		4
.L_56:
        /*41bc*/ 	.byte	0x02, 0x4a
        /*41be*/ 	.byte	0x80
	.zero		1


	//----- nvinfo : EIATTR_MBARRIER_INSTR_OFFSETS
	.align		4
        /*41c0*/ 	.byte	0x04, 0x39
        /*41c2*/ 	.short	(.L_58 - .L_57)


	//   ....[0]....
.L_57:
        /*41c4*/ 	.word	0x00001fd0
        /*41c8*/ 	.word	0x000000ff
        /*41cc*/ 	.word	0x00000000
        /*41d0*/ 	.short	0x0100
        /*41d2*/ 	.byte	0x06
	.zero		1


	//   ....[1]....
        /*41d4*/ 	.word	0x0000a910
        /*41d8*/ 	.word	0x000000ff
        /*41dc*/ 	.word	0x0000c008
        /*41e0*/ 	.short	0x0100
        /*41e2*/ 	.byte	0x09
	.zero		1


	//   ....[2]....
        /*41e4*/ 	.word	0x0000fa30
        /*41e8*/ 	.word	0x000000ff
        /*41ec*/ 	.word	0x00000000
        /*41f0*/ 	.short	0x010a
        /*41f2*/ 	.byte	0x06
	.zero		1


	//   ....[3]....
        /*41f4*/ 	.word	0x00019be0
        /*41f8*/ 	.word	0x000000ff
        /*41fc*/ 	.word	0x00000000
        /*4200*/ 	.short	0x010a
        /*4202*/ 	.byte	0x06
	.zero		1


	//   ....[4]....
        /*4204*/ 	.word	0x00019c60
        /*4208*/ 	.word	0x000000ff
        /*420c*/ 	.word	0x0000c000
        /*4210*/ 	.short	0x0108
        /*4212*/ 	.byte	0x09
	.zero		1


	//   ....[5]....
        /*4214*/ 	.word	0x00019cb0
        /*4218*/ 	.word	0x000000ff
        /*421c*/ 	.word	0x0000c008
        /*4220*/ 	.short	0x0108
        /*4222*/ 	.byte	0x09
	.zero		1


	//   ....[6]....
        /*4224*/ 	.word	0x0001bdc0
        /*4228*/ 	.word	0x000000ff
        /*422c*/ 	.word	0x00000000
        /*4230*/ 	.short	0x010a
        /*4232*/ 	.byte	0x06
	.zero		1


	//   ....[7]....
        /*4234*/ 	.word	0x0001bdf0
        /*4238*/ 	.word	0x000000ff
        /*423c*/ 	.word	0x00000000
        /*4240*/ 	.short	0x010a
        /*4242*/ 	.byte	0x06
	.zero		1


	//----- nvinfo : EIATTR_NUM_MBARRIERS
	.align		4
.L_58:
        /*4244*/ 	.byte	0x03, 0x38
        /*4246*/ 	.short	0x0002


	//----- nvinfo : EIATTR_EXIT_INSTR_OFFSETS
	.align		4
        /*4248*/ 	.byte	0x04, 0x1c
        /*424a*/ 	.short	(.L_60 - .L_59)


	//   ....[0]....
.L_59:
        /*424c*/ 	.word	0x0001bdb0


	//----- nvinfo : EIATTR_REQNTID
	.align		4
.L_60:
        /*4250*/ 	.byte	0x04, 0x10
        /*4252*/ 	.short	(.L_62 - .L_61)
.L_61:
        /*4254*/ 	.word	0x00000080
        /*4258*/ 	.word	0x00000001
        /*425c*/ 	.word	0x00000001


	//----- nvinfo : EIATTR_CRS_STACK_SIZE
	.align		4
.L_62:
        /*4260*/ 	.byte	0x04, 0x1e
        /*4262*/ 	.short	(.L_64 - .L_63)
.L_63:
        /*4264*/ 	.word	0x00000000


	//----- nvinfo : EIATTR_CBANK_PARAM_SIZE
	.align		4
.L_64:
        /*4268*/ 	.byte	0x03, 0x19
        /*426a*/ 	.short	0x0050


	//----- nvinfo : EIATTR_PARAM_CBANK
	.align		4
        /*426c*/ 	.byte	0x04, 0x0a
        /*426e*/ 	.short	(.L_66 - .L_65)
	.align		4
.L_65:
        /*4270*/ 	.word	index@(.nv.constant0.matmul_kernel)
        /*4274*/ 	.short	0x0380
        /*4276*/ 	.short	0x0050


	//----- nvinfo : EIATTR_SW_WAR
	.align		4
.L_66:
        /*4278*/ 	.byte	0x04, 0x36
        /*427a*/ 	.short	(.L_68 - .L_67)
.L_67:
        /*427c*/ 	.word	0x00000008
.L_68:


//--------------------- .nv.compat                --------------------------
	.section	.nv.compat,"",@"SHT_CUDA_COMPAT_INFO"
	.align	4
        /*0000*/ 	.byte	0x02, 0x02, 0x02, 0x00, 0x02, 0x05, 0x05, 0x00, 0x02, 0x03, 0x00, 0x00, 0x02, 0x06, 0x01, 0x00


//--------------------- .nv.callgraph             --------------------------
	.section	.nv.callgraph,"",@"SHT_CUDA_CALLGRAPH"
	.align	4
	.sectionentsize	8
	.align		4
        /*0000*/ 	.word	0x00000000
	.align		4
        /*0004*/ 	.word	0xffffffff
	.align		4
        /*0008*/ 	.word	0x00000000
	.align		4
        /*000c*/ 	.word	0xfffffffe
	.align		4
        /*0010*/ 	.word	0x00000000
	.align		4
        /*0014*/ 	.word	0xfffffffd
	.align		4
        /*0018*/ 	.word	0x00000000
	.align		4
        /*001c*/ 	.word	0xfffffffc


//--------------------- .text.matmul_kernel       --------------------------
	.section	.text.matmul_kernel,"ax",@progbits
	.align	128
        .global         matmul_kernel
        .type           matmul_kernel,@function
        .size           matmul_kernel,(.L_x_20 - matmul_kernel)
        .other          matmul_kernel,@"STO_CUDA_ENTRY STV_DEFAULT"
matmul_kernel:
.text.matmul_kernel:
[----:B------:R-:W0:Y:S01]  /*0000*/  LDC R1, c[0x0][0x37c] ;  /* 0x0000df00ff017b82 */ /* 0x000e220000000800 */
[----:B------:R-:W1:Y:S01]  /*0010*/  S2R R5, SR_TID.X ;  /* 0x0000000000057919 */ /* 0x000e620000002100 */
[----:B0-----:R-:W-:Y:S01]  /*0020*/  VIADD R1, R1, 0xfffff620 ;  /* 0xfffff62001017836 */ /* 0x001fe20000000000 */
[----:B-1----:R-:W-:-:S13]  /*0030*/  ISETP.GE.U32.AND P0, PT, R5, 0x20, PT ;  /* 0x000000200500780c */ /* 0x002fda0003f06070 */
[----:B------:R-:W-:Y:S02]  /*0040*/  VOTEU.ANY UP0, P0 ;  /* 0x0000000000ff7886 */ /* 0x000fe40000000100 */
[----:B------:R-:W-:Y:S05]  /*0050*/  BRA.U UP0, `(.L_x_0) ;  /* 0x0000000100b87547 */ /* 0x000fea000b800000 */
[----:B------:R-:W0:Y:S01]  /*0060*/  S2UR UR6, SR_CgaCtaId ;  /* 0x00000000000679c3 */ /* 0x000e220000008800 */
[----:B------:R-:W-:Y:S01]  /*0070*/  NOP ;  /* 0x0000000000007918 */ /* 0x000fe20000000000 */
[----:B------:R-:W-:Y:S02]  /*0080*/  UMOV UR4, 0x40 ;  /* 0x0000004000047882 */ /* 0x000fe40000000000 */
[----:B0-----:R-:W-:-:S09]  /*0090*/  ULEA UR4, UR6, UR4, 0x18 ;  /* 0x0000000406047291 */ /* 0x001fd2000f8ec0ff */
[----:B------:R-:W0:Y:S01]  /*00a0*/  LDS.U8 R0, [UR4] ;  /* 0x00000004ff007984 */ /* 0x000e220008000000 */
[----:B------:R-:W-:Y:S02]  /*00b0*/  UMOV UR4, 0x400 ;  /* 0x0000040000047882 */ /* 0x000fe40000000000 */
[----:B------:R-:W-:Y:S01]  /*00c0*/  ULEA UR4, UR6, UR4, 0x18 ;  /* 0x0000000406047291 */ /* 0x000fe2000f8ec0ff */
[----:B0-----:R-:W-:-:S13]  /*00d0*/  ISETP.NE.AND P0, PT, R0, RZ, PT ;  /* 0x000000ff0000720c */ /* 0x001fda0003f05270 */
[----:B------:R-:W-:Y:S05]  /*00e0*/  @P0 BRA `(.L_x_1) ;  /* 0x00000000007c0947 */ /* 0x000fea0003800000 */
[----:B------:R-:W-:-:S13]  /*00f0*/  ELECT P0, URZ, PT ;  /* 0x0000000000ff782f */ /* 0x000fda0003800000 */
[----:B------:R-:W-:Y:S05]  /*0100*/  @!P0 BRA `(.L_x_2) ;  /* 0x0000000000848947 */ /* 0x000fea0003800000 */
[----:B------:R-:W-:Y:S01]  /*0110*/  UMOV UR5, 0x2 ;  /* 0x0000000200057882 */ /* 0x000fe20000000000 */
[----:B------:R-:W-:Y:S02]  /*0120*/  IMAD.MOV.U32 R4, RZ, RZ, 0x1 ;  /* 0x00000001ff047424 */ /* 0x000fe400078e00ff */
[----:B------:R-:W-:Y:S02]  /*0130*/  IMAD.MOV.U32 R7, RZ, RZ, 0x3 ;  /* 0x00000003ff077424 */ /* 0x000fe400078e00ff */
[----:B------:R-:W-:Y:S04]  /*0140*/  DEPBAR.LE SB0, 0x36 ;  /* 0x00008d800000791a */ /* 0x000fe80000000000 */
[----:B------:R-:W0:Y:S02]  /*0150*/  UTCATOMSWS.FIND_AND_SET.ALIGN UP1, UR5, UR5 ;  /* 0x00000005000575e3 */ /* 0x000e240008020800 */
[----:B0-----:R-:W-:-:S04]  /*0160*/  PLOP3.LUT P0, PT, PT, PT, UP1, 0x80, 0x8 ;  /* 0x000000000008781c */ /* 0x001fc80003f0f018 */
[----:B------:R-:W-:-:S04]  /*0170*/  SEL R0, RZ, 0xffffffff, !P0 ;  /* 0xffffffffff007807 */ /* 0x000fc80004000000 */
[----:B------:R-:W-:Y:S01]  /*0180*/  ISETP.NE.AND P0, PT, R0, RZ, PT ;  /* 0x000000ff0000720c */ /* 0x000fe20003f05270 */
[----:B------:R-:W-:-:S12]  /*0190*/  IMAD.U32 R0, RZ, RZ, UR5 ;  /* 0x00000005ff007e24 */ /* 0x000fd8000f8e00ff */
[----:B------:R-:W-:Y:S05]  /*01a0*/  @P0 BRA `(.L_x_3) ;  /* 0x0000000000240947 */ /* 0x000fea0003800000 */
.L_x_4:
[----:B------:R-:W-:Y:S05]  /*01b0*/  NANOSLEEP 0x64 ;  /* 0x000000640000795d */ /* 0x000fea0003800000 */
[----:B------:R-:W-:-:S05]  /*01c0*/  UMOV UR5, 0x2 ;  /* 0x0000000200057882 */ /* 0x000fca0000000000 */
[----:B------:R-:W-:Y:S04]  /*01d0*/  DEPBAR.LE SB0, 0x36 ;  /* 0x00008d800000791a */ /* 0x000fe80000000000 */
[----:B------:R-:W0:Y:S02]  /*01e0*/  UTCATOMSWS.FIND_AND_SET.ALIGN UP1, UR5, UR5 ;  /* 0x00000005000575e3 */ /* 0x000e240008020800 */
[----:B0-----:R-:W-:-:S04]  /*01f0*/  PLOP3.LUT P0, PT, PT, PT, UP1, 0x80, 0x8 ;  /* 0x000000000008781c */ /* 0x001fc80003f0f018 */
[----:B------:R-:W-:-:S04]  /*0200*/  SEL R0, RZ, 0xffffffff, !P0 ;  /* 0xffffffffff007807 */ /* 0x000fc80004000000 */
[----:B------:R-:W-:Y:S01]  /*0210*/  ISETP.NE.AND P0, PT, R0, RZ, PT ;  /* 0x000000ff0000720c */ /* 0x000fe20003f05270 */
[----:B------:R-:W-:-:S12]  /*0220*/  IMAD.U32 R0, RZ, RZ, UR5 ;  /* 0x00000005ff007e24 */ /* 0x000fd8000f8e00ff */
[----:B------:R-:W-:Y:S05]  /*0230*/  @!P0 BRA `(.L_x_4) ;  /* 0xfffffffc00dc8947 */ /* 0x000fea000383ffff */
.L_x_3:
[C---:B------:R-:W-:Y:S01]  /*0240*/  VIADD R3, R0.reuse, 0x10 ;  /* 0x0000001000037836 */ /* 0x040fe20000000000 */
[----:B------:R-:W-:Y:S01]  /*0250*/  UMOV UR5, 0x50 ;  /* 0x0000005000057882 */ /* 0x000fe20000000000 */
[----:B------:R-:W-:Y:S01]  /*0260*/  SHF.L.U32 R2, R7, R0, RZ ;  /* 0x0000000007027219 */ /* 0x000fe200000006ff */
[----:B------:R-:W-:Y:S01]  /*0270*/  ULEA UR5, UR6, UR5, 0x18 ;  /* 0x0000000506057291 */ /* 0x000fe2000f8ec0ff */
[----:B------:R-:W-:Y:S01]  /*0280*/  IMAD.SHL.U32 R0, R0, 0x20, RZ ;  /* 0x0000002000007824 */ /* 0x000fe200078e00ff */
[----:B------:R-:W-:-:S04]  /*0290*/  SHF.L.U32 R3, R4, R3, RZ ;  /* 0x0000000304037219 */ /* 0x000fc800000006ff */
[----:B------:R-:W-:-:S05]  /*02a0*/  LOP3.LUT R2, R3, R2, RZ, 0xfc, !PT ;  /* 0x0000000203027212 */ /* 0x000fca00078efcff */
[----:B------:R0:W-:Y:S04]  /*02b0*/  ATOMS.OR RZ, [UR5], R2 ;  /* 0x00000002ffff798c */ /* 0x0001e8000b000005 */
[----:B------:R0:W-:Y:S01]  /*02c0*/  STS [UR4], R0 ;  /* 0x00000000ff007988 */ /* 0x0001e20008000804 */
[----:B------:R-:W-:Y:S05]  /*02d0*/  BRA `(.L_x_2) ;  /* 0x0000000000107947 */ /* 0x000fea0003800000 */
.L_x_1:
[----:B------:R-:W-:Y:S01]  /*02e0*/  IMAD.MOV.U32 R0, RZ, RZ, -0x1 ;  /* 0xffffffffff007424 */ /* 0x000fe200078e00ff */
[----:B------:R-:W-:-:S04]  /*02f0*/  MOV R2, 0x320 ;  /* 0x0000032000027802 */ /* 0x000fc80000000f00 */
[----:B------:R0:W-:Y:S03]  /*0300*/  STS [UR4], R0 ;  /* 0x00000000ff007988 */ /* 0x0001e60008000804 */
[----:B0-----:R-:W-:Y:S05]  /*0310*/  CALL.REL.NOINC `($__internal_1_$__cuda_sm10x_tcgen05_guardrail_trap_phase_invalid_during_alloc) ;  /* 0x000001b800cc7944 */ /* 0x001fea0003c00000 */
.L_x_2:
[----:B------:R-:W-:Y:S05]  /*0320*/  WARPSYNC.ALL ;  /* 0x0000000000007948 */ /* 0x000fea0003800000 */
[----:B------:R-:W-:Y:S01]  /*0330*/  NOP ;  /* 0x0000000000007918 */ /* 0x000fe20000000000 */
.L_x_0:
[----:B0-----:R-:W0:Y:S08]  /*0340*/  LDC.64 R2, c[0x0][0x398] ;  /* 0x0000e600ff027b82 */ /* 0x001e300000000a00 */
[----:B------:R-:W1:Y:S02]  /*0350*/  S2UR UR5, SR_CgaSize ;  /* 0x00000000000579c3 */ /* 0x000e640000008a00 */
[----:B-1----:R-:W-:-:S12]  /*0360*/  UIMAD UR5, UR5, -0xa0, URZ ;  /* 0xffffff60050578a4 */ /* 0x002fd8000f8e02ff */
[----:B------:R-:W1:Y:S01]  /*0370*/  LDCU UR5, c[0x0][UR5+0x2b0] ;  /* 0x00005600050577ac */ /* 0x000e620008000800 */
[----:B------:R-:W-:Y:S01]  /*0380*/  UMOV UR9, 0x400 ;  /* 0x0000040000097882 */ /* 0x000fe20000000000 */
[----:B------:R-:W2:Y:S01]  /*0390*/  LDCU UR16, c[0x0][0x3a4] ;  /* 0x00007480ff1077ac */ /* 0x000ea20008000800 */
[----:B------:R-:W3:Y:S01]  /*03a0*/  S2UR UR4, SR_CTAID.X ;  /* 0x00000000000479c3 */ /* 0x000ee20000002500 */
[----:B------:R-:W4:Y:S01]  /*03b0*/  LDCU.64 UR18, c[0x0][0x358] ;  /* 0x00006b00ff1277ac */ /* 0x000f220008000a00 */
[----:B------:R-:W1:Y:S01]  /*03c0*/  LDCU.128 UR12, c[0x0][0x380] ;  /* 0x00007000ff0c77ac */ /* 0x000e620008000c00 */
[----:B------:R-:W-:Y:S01]  /*03d0*/  UMOV UR7, 0x1 ;  /* 0x0000000100077882 */ /* 0x000fe20000000000 */
[----:B0-----:R-:W-:Y:S01]  /*03e0*/  VIADD R0, R3, 0x7f ;  /* 0x0000007f03007836 */ /* 0x001fe20000000000 */
[----:B------:R-:W-:-:S04]  /*03f0*/  IABS R14, R3 ;  /* 0x00000003000e7213 */ /* 0x000fc80000000000 */
[----:B------:R-:W-:Y:S02]  /*0400*/  SHF.R.S32.HI R7, RZ, 0x1f, R0 ;  /* 0x0000001fff077819 */ /* 0x000fe40000011400 */
[----:B---3--:R-:W-:Y:S02]  /*0410*/  I2FP.F32.U32 R8, UR4 ;  /* 0x0000000400087c45 */ /* 0x008fe40008201000 */
[----:B------:R-:W-:-:S03]  /*0420*/  LEA.HI R7, R7, R0, RZ, 0x7 ;  /* 0x0000000007077211 */ /* 0x000fc600078f38ff */
[----:B-1----:R-:W-:Y:S01]  /*0430*/  FMUL R8, R8, UR5 ;  /* 0x0000000508087c20 */ /* 0x002fe20008400000 */
[----:B------:R-:W-:Y:S01]  /*0440*/  SHF.R.S32.HI R7, RZ, 0x7, R7 ;  /* 0x00000007ff077819 */ /* 0x000fe20000011407 */
[----:B------:R-:W0:Y:S02]  /*0450*/  S2UR UR5, SR_CgaCtaId ;  /* 0x00000000000579c3 */ /* 0x000e240000008800 */
[----:B------:R-:W-:Y:S02]  /*0460*/  F2I.U32.TRUNC.NTZ R9, R8 ;  /* 0x0000000800097305 */ /* 0x000fe4000020f000 */
[----:B------:R-:W-:-:S05]  /*0470*/  IMAD.SHL.U32 R4, R7, 0x8, RZ ;  /* 0x0000000807047824 */ /* 0x000fca00078e00ff */
[----:B------:R-:W-:-:S04]  /*0480*/  IABS R11, R4 ;  /* 0x00000004000b7213 */ /* 0x000fc80000000000 */
[----:B------:R-:W1:Y:S01]  /*0490*/  I2F.RP R0, R11 ;  /* 0x0000000b00007306 */ /* 0x000e620000209400 */
[----:B0-----:R-:W-:Y:S02]  /*04a0*/  ULEA UR9, UR5, UR9, 0x18 ;  /* 0x0000000905097291 */ /* 0x001fe4000f8ec0ff */
[----:B------:R-:W-:-:S05]  /*04b0*/  USHF.L.U32 UR4, UR5, 0x6, URZ ;  /* 0x0000000605047899 */ /* 0x000fca00080006ff */
[----:B-1----:R-:W0:Y:S01]  /*04c0*/  MUFU.RCP R0, R0 ;  /* 0x0000000000007308 */ /* 0x002e220000001000 */
[----:B------:R-:W-:Y:S01]  /*04d0*/  ULOP3.LUT UR4, UR4, 0x40, URZ, 0xc0, !UPT ;  /* 0x0000004004047892 */ /* 0x000fe2000f8ec0ff */
[----:B0-----:R-:W-:Y:S01]  /*04e0*/  VIADD R6, R0, 0xffffffe ;  /* 0x0ffffffe00067836 */ /* 0x001fe20000000000 */
[----:B------:R-:W-:-:S05]  /*04f0*/  IABS R0, R9 ;  /* 0x0000000900007213 */ /* 0x000fca0000000000 */
[----:B------:R0:W1:Y:S02]  /*0500*/  F2I.FTZ.U32.TRUNC.NTZ R7, R6 ;  /* 0x0000000600077305 */ /* 0x000064000021f000 */
[----:B0-----:R-:W-:Y:S02]  /*0510*/  IMAD.MOV.U32 R6, RZ, RZ, RZ ;  /* 0x000000ffff067224 */ /* 0x001fe400078e00ff */
[----:B-1----:R-:W-:-:S04]  /*0520*/  IMAD.MOV R10, RZ, RZ, -R7 ;  /* 0x000000ffff0a7224 */ /* 0x002fc800078e0a07 */
[----:B------:R-:W-:Y:S01]  /*0530*/  IMAD R13, R10, R11, RZ ;  /* 0x0000000b0a0d7224 */ /* 0x000fe200078e02ff */
[----:B------:R-:W-:-:S03]  /*0540*/  IABS R10, R4 ;  /* 0x00000004000a7213 */ /* 0x000fc60000000000 */
[----:B------:R-:W-:-:S04]  /*0550*/  IMAD.HI.U32 R7, R7, R13, R6 ;  /* 0x0000000d07077227 */ /* 0x000fc800078e0006 */
[----:B------:R-:W-:Y:S02]  /*0560*/  IMAD.MOV R6, RZ, RZ, -R10 ;  /* 0x000000ffff067224 */ /* 0x000fe400078e0a0a */
[----:B------:R-:W-:-:S04]  /*0570*/  IMAD.HI.U32 R7, R7, R0, RZ ;  /* 0x0000000007077227 */ /* 0x000fc800078e00ff */
[----:B------:R-:W-:Y:S01]  /*0580*/  IMAD R0, R7, R6, R0 ;  /* 0x0000000607007224 */ /* 0x000fe200078e0200 */
[----:B------:R-:W-:Y:S04]  /*0590*/  BAR.SYNC.DEFER_BLOCKING 0x0 ;  /* 0x0000000000007b1d */ /* 0x000fe80000010000 */
[----:B------:R-:W-:-:S13]  /*05a0*/  ISETP.GT.U32.AND P1, PT, R11, R0, PT ;  /* 0x000000000b00720c */ /* 0x000fda0003f24070 */
[----:B------:R-:W-:Y:S02]  /*05b0*/  @!P1 IMAD.IADD R0, R0, 0x1, -R11 ;  /* 0x0000000100009824 */ /* 0x000fe400078e0a0b */
[----:B------:R-:W-:Y:S01]  /*05c0*/  @!P1 VIADD R7, R7, 0x1 ;  /* 0x0000000107079836 */ /* 0x000fe20000000000 */
[----:B------:R-:W-:Y:S02]  /*05d0*/  ISETP.NE.AND P1, PT, R4, RZ, PT ;  /* 0x000000ff0400720c */ /* 0x000fe40003f25270 */
[----:B------:R-:W-:Y:S02]  /*05e0*/  ISETP.GE.U32.AND P0, PT, R0, R11, PT ;  /* 0x0000000b0000720c */ /* 0x000fe40003f06070 */
[----:B------:R-:W-:-:S04]  /*05f0*/  LOP3.LUT R0, R9, R4, RZ, 0x3c, !PT ;  /* 0x0000000409007212 */ /* 0x000fc800078e3cff */
[----:B------:R-:W-:Y:S01]  /*0600*/  ISETP.GE.AND P2, PT, R0, RZ, PT ;  /* 0x000000ff0000720c */ /* 0x000fe20003f46270 */
[----:B------:R-:W-:-:S06]  /*0610*/  VIADD R0, R2, 0x7f ;  /* 0x0000007f02007836 */ /* 0x000fcc0000000000 */
[----:B------:R-:W-:-:S04]  /*0620*/  @P0 VIADD R7, R7, 0x1 ;  /* 0x0000000107070836 */ /* 0x000fc80000000000 */
[----:B------:R-:W-:Y:S01]  /*0630*/  IMAD.MOV.U32 R6, RZ, RZ, R7 ;  /* 0x000000ffff067224 */ /* 0x000fe200078e0007 */
[----:B------:R-:W-:-:S03]  /*0640*/  SHF.R.S32.HI R7, RZ, 0x1f, R0 ;  /* 0x0000001fff077819 */ /* 0x000fc60000011400 */
[----:B------:R-:W-:Y:S01]  /*0650*/  @!P2 IMAD.MOV R6, RZ, RZ, -R6 ;  /* 0x000000ffff06a224 */ /* 0x000fe200078e0a06 */
[----:B------:R-:W-:Y:S02]  /*0660*/  @!P1 LOP3.LUT R6, RZ, R4, RZ, 0x33, !PT ;  /* 0x00000004ff069212 */ /* 0x000fe400078e33ff */
[----:B------:R-:W-:-:S03]  /*0670*/  LEA.HI R7, R7, R0, RZ, 0x7 ;  /* 0x0000000007077211 */ /* 0x000fc600078f38ff */
[----:B------:R-:W-:Y:S02]  /*0680*/  IMAD.SHL.U32 R13, R6, 0x8, RZ ;  /* 0x00000008060d7824 */ /* 0x000fe400078e00ff */
[----:B------:R-:W-:-:S03]  /*0690*/  IMAD.MOV R6, RZ, RZ, -R6 ;  /* 0x000000ffff067224 */ /* 0x000fc600078e0a06 */
[----:B------:R-:W-:Y:S01]  /*06a0*/  LEA.HI.SX32 R7, R7, -R13, 0x19 ;  /* 0x8000000d07077211 */ /* 0x000fe200078fcaff */
[----:B------:R-:W-:Y:S02]  /*06b0*/  IMAD R12, R4, R6, R9 ;  /* 0x00000006040c7224 */ /* 0x000fe400078e0209 */
[----:B------:R-:W-:Y:S01]  /*06c0*/  IMAD.MOV.U32 R6, RZ, RZ, RZ ;  /* 0x000000ffff067224 */ /* 0x000fe200078e00ff */
[----:B------:R-:W-:Y:S02]  /*06d0*/  VIMNMX R15, PT, PT, R7, 0x8, PT ;  /* 0x00000008070f7848 */ /* 0x000fe40003fe0100 */
[----:B------:R-:W-:Y:S02]  /*06e0*/  IABS R4, R12 ;  /* 0x0000000c00047213 */ /* 0x000fe40000000000 */
[-C--:B------:R-:W-:Y:S02]  /*06f0*/  IABS R10, R15.reuse ;  /* 0x0000000f000a7213 */ /* 0x080fe40000000000 */
[----:B------:R-:W-:-:S02]  /*0700*/  IABS R8, R15 ;  /* 0x0000000f00087213 */ /* 0x000fc40000000000 */
[----:B------:R-:W0:Y:S08]  /*0710*/  I2F.RP R0, R10 ;  /* 0x0000000a00007306 */ /* 0x000e300000209400 */
[----:B0-----:R-:W0:Y:S02]  /*0720*/  MUFU.RCP R0, R0 ;  /* 0x0000000000007308 */ /* 0x001e240000001000 */
[----:B0-----:R-:W-:-:S06]  /*0730*/  VIADD R7, R0, 0xffffffe ;  /* 0x0ffffffe00077836 */ /* 0x001fcc0000000000 */
[----:B------:R-:W0:Y:S02]  /*0740*/  F2I.FTZ.U32.TRUNC.NTZ R7, R7 ;  /* 0x0000000700077305 */ /* 0x000e24000021f000 */
[----:B0-----:R-:W-:-:S04]  /*0750*/  IMAD.MOV R11, RZ, RZ, -R7 ;  /* 0x000000ffff0b7224 */ /* 0x001fc800078e0a07 */
[----:B------:R-:W-:-:S04]  /*0760*/  IMAD R9, R11, R10, RZ ;  /* 0x0000000a0b097224 */ /* 0x000fc800078e02ff */
[----:B------:R-:W-:-:S04]  /*0770*/  IMAD.HI.U32 R0, R7, R9, R6 ;  /* 0x0000000907007227 */ /* 0x000fc800078e0006 */
[----:B------:R-:W-:Y:S02]  /*0780*/  IMAD.MOV.U32 R6, RZ, RZ, R14 ;  /* 0x000000ffff067224 */ /* 0x000fe400078e000e */
[----:B------:R-:W-:Y:S01]  /*0790*/  IMAD.MOV.U32 R7, RZ, RZ, R4 ;  /* 0x000000ffff077224 */ /* 0x000fe200078e0004 */
[----:B------:R-:W0:Y:S01]  /*07a0*/  LDS R14, [UR9] ;  /* 0x00000009ff0e7984 */ /* 0x000e220008000800 */
[----:B------:R-:W1:Y:S01]  /*07b0*/  I2F.RP R9, R6 ;  /* 0x0000000600097306 */ /* 0x000e620000209400 */
[----:B------:R-:W-:Y:S01]  /*07c0*/  IMAD.MOV R4, RZ, RZ, -R8 ;  /* 0x000000ffff047224 */ /* 0x000fe200078e0a08 */
[----:B------:R-:W-:Y:S01]  /*07d0*/  IABS R8, R2 ;  /* 0x0000000200087213 */ /* 0x000fe20000000000 */
[----:B------:R-:W-:-:S04]  /*07e0*/  IMAD.HI.U32 R0, R0, R7, RZ ;  /* 0x0000000700007227 */ /* 0x000fc800078e00ff */
[----:B------:R-:W-:Y:S02]  /*07f0*/  IMAD R7, R0, R4, R7 ;  /* 0x0000000400077224 */ /* 0x000fe400078e0207 */
[----:B------:R-:W-:Y:S01]  /*0800*/  IMAD.MOV.U32 R4, RZ, RZ, R8 ;  /* 0x000000ffff047224 */ /* 0x000fe200078e0008 */
[----:B------:R-:W-:Y:S02]  /*0810*/  BAR.SYNC.DEFER_BLOCKING 0x0 ;  /* 0x0000000000007b1d */ /* 0x000fe40000010000 */
[----:B------:R-:W-:-:S04]  /*0820*/  ISETP.GT.U32.AND P1, PT, R10, R7, PT ;  /* 0x000000070a00720c */ /* 0x000fc80003f24070 */
[----:B-1----:R-:W1:Y:S08]  /*0830*/  MUFU.RCP R9, R9 ;  /* 0x0000000900097308 */ /* 0x002e700000001000 */
[----:B------:R-:W3:Y:S01]  /*0840*/  I2F.RP R8, R4 ;  /* 0x0000000400087306 */ /* 0x000ee20000209400 */
[----:B------:R-:W-:Y:S02]  /*0850*/  @!P1 IMAD.IADD R7, R7, 0x1, -R10 ;  /* 0x0000000107079824 */ /* 0x000fe400078e0a0a */
[----:B------:R-:W-:Y:S01]  /*0860*/  @!P1 VIADD R0, R0, 0x1 ;  /* 0x0000000100009836 */ /* 0x000fe20000000000 */
[----:B------:R-:W-:-:S02]  /*0870*/  ISETP.NE.AND P1, PT, R15, RZ, PT ;  /* 0x000000ff0f00720c */ /* 0x000fc40003f25270 */
[----:B------:R-:W-:Y:S02]  /*0880*/  ISETP.GE.U32.AND P0, PT, R7, R10, PT ;  /* 0x0000000a0700720c */ /* 0x000fe40003f06070 */
[----:B------:R-:W-:Y:S01]  /*0890*/  LOP3.LUT R7, R12, R15, RZ, 0x3c, !PT ;  /* 0x0000000f0c077212 */ /* 0x000fe200078e3cff */
[----:B-1----:R-:W-:-:S03]  /*08a0*/  VIADD R10, R9, 0xffffffe ;  /* 0x0ffffffe090a7836 */ /* 0x002fc60000000000 */
[----:B------:R-:W-:Y:S01]  /*08b0*/  ISETP.GE.AND P2, PT, R7, RZ, PT ;  /* 0x000000ff0700720c */ /* 0x000fe20003f46270 */
[----:B------:R1:W5:Y:S01]  /*08c0*/  F2I.FTZ.U32.TRUNC.NTZ R11, R10 ;  /* 0x0000000a000b7305 */ /* 0x000362000021f000 */
[----:B0-----:R-:W-:-:S05]  /*08d0*/  R2UR UR8, R14 ;  /* 0x000000000e0872ca */ /* 0x001fca00000e0000 */
[----:B------:R-:W-:Y:S02]  /*08e0*/  @P0 VIADD R0, R0, 0x1 ;  /* 0x0000000100000836 */ /* 0x000fe40000000000 */
[----:B---3--:R-:W0:Y:S01]  /*08f0*/  MUFU.RCP R8, R8 ;  /* 0x0000000800087308 */ /* 0x008e220000001000 */
[----:B-1----:R-:W-:-:S03]  /*0900*/  IMAD.MOV.U32 R10, RZ, RZ, RZ ;  /* 0x000000ffff0a7224 */ /* 0x002fc600078e00ff */
[----:B------:R-:W-:Y:S01]  /*0910*/  @!P2 IMAD.MOV R0, RZ, RZ, -R0 ;  /* 0x000000ffff00a224 */ /* 0x000fe200078e0a00 */
[----:B------:R-:W-:Y:S01]  /*0920*/  @!P1 LOP3.LUT R0, RZ, R15, RZ, 0x33, !PT ;  /* 0x0000000fff009212 */ /* 0x000fe200078e33ff */
[----:B-----5:R-:W-:-:S03]  /*0930*/  IMAD.MOV R7, RZ, RZ, -R11 ;  /* 0x000000ffff077224 */ /* 0x020fc600078e0a0b */
[----:B------:R-:W-:Y:S01]  /*0940*/  LEA R68, R0, UR4, 0x7 ;  /* 0x0000000400447c11 */ /* 0x000fe2000f8e38ff */
[----:B------:R-:W-:-:S03]  /*0950*/  IMAD R7, R7, R6, RZ ;  /* 0x0000000607077224 */ /* 0x000fc600078e02ff */
[----:B------:R-:W-:Y:S01]  /*0960*/  IABS R71, R68 ;  /* 0x0000004400477213 */ /* 0x000fe20000000000 */
[----:B------:R-:W-:Y:S02]  /*0970*/  VIADD R20, R68, 0x1 ;  /* 0x0000000144147836 */ /* 0x000fe40000000000 */
[----:B------:R-:W-:-:S03]  /*0980*/  IMAD.HI.U32 R7, R11, R7, R10 ;  /* 0x000000070b077227 */ /* 0x000fc600078e000a */
[----:B------:R-:W-:Y:S01]  /*0990*/  STL [R1+0x744], R20 ;  /* 0x0007441401007387 */ /* 0x000fe20000100800 */
[----:B0-----:R-:W-:Y:S01]  /*09a0*/  VIADD R8, R8, 0xffffffe ;  /* 0x0ffffffe08087836 */ /* 0x001fe20000000000 */
[----:B------:R-:W-:Y:S01]  /*09b0*/  IABS R70, R20 ;  /* 0x0000001400467213 */ /* 0x000fe20000000000 */
[----:B------:R-:W-:Y:S02]  /*09c0*/  IMAD.MOV R10, RZ, RZ, -R0 ;  /* 0x000000ffff0a7224 */ /* 0x000fe400078e0a00 */
[----:B------:R0:W1:Y:S01]  /*09d0*/  F2I.FTZ.U32.TRUNC.NTZ R9, R8 ;  /* 0x0000000800097305 */ /* 0x000062000021f000 */
[----:B------:R-:W-:Y:S02]  /*09e0*/  VIADD R17, R68, 0x4 ;  /* 0x0000000444117836 */ /* 0x000fe40000000000 */
[----:B------:R-:W-:-:S03]  /*09f0*/  IMAD.HI.U32 R0, R7, R71, RZ ;  /* 0x0000004707007227 */ /* 0x000fc600078e00ff */
[----:B------:R-:W-:Y:S01]  /*0a00*/  IABS R66, R17 ;  /* 0x0000001100427213 */ /* 0x000fe20000000000 */
[C---:B------:R-:W-:Y:S02]  /*0a10*/  VIADD R19, R68.reuse, 0x2 ;  /* 0x0000000244137836 */ /* 0x040fe40000000000 */
[C---:B------:R-:W-:Y:S01]  /*0a20*/  VIADD R18, R68.reuse, 0x3 ;  /* 0x0000000344127836 */ /* 0x040fe20000000000 */
[----:B0-----:R-:W-:Y:S01]  /*0a30*/  SHF.R.U32.HI R8, RZ, 0x5, R5 ;  /* 0x00000005ff087819 */ /* 0x001fe20000011605 */
[----:B------:R-:W-:Y:S01]  /*0a40*/  IMAD R10, R15, R10, R12 ;  /* 0x0000000a0f0a7224 */ /* 0x000fe200078e020c */
[----:B------:R-:W-:Y:S01]  /*0a50*/  STL [R1+0x740], R19 ;  /* 0x0007401301007387 */ /* 0x000fe20000100800 */
[----:B------:R-:W-:Y:S01]  /*0a60*/  VIADD R16, R68, 0x5 ;  /* 0x0000000544107836 */ /* 0x000fe20000000000 */
[----:B------:R-:W-:Y:S01]  /*0a70*/  R2UR UR11, R8 ;  /* 0x00000000080b72ca */ /* 0x000fe200000e0000 */
[----:B-1----:R-:W-:Y:S01]  /*0a80*/  IMAD.MOV R11, RZ, RZ, -R9 ;  /* 0x000000ffff0b7224 */ /* 0x002fe200078e0a09 */
[----:B------:R-:W-:Y:S01]  /*0a90*/  STL [R1+0x748], R18 ;  /* 0x0007481201007387 */ /* 0x000fe20000100800 */
[----:B------:R-:W-:Y:S01]  /*0aa0*/  IMAD.MOV R12, RZ, RZ, -R0 ;  /* 0x000000ffff0c7224 */ /* 0x000fe200078e0a00 */
[----:B------:R-:W-:Y:S01]  /*0ab0*/  IABS R69, R19 ;  /* 0x0000001300457213 */ /* 0x000fe20000000000 */
[----:B------:R-:W-:Y:S01]  /*0ac0*/  IMAD R11, R11, R4, RZ ;  /* 0x000000040b0b7224 */ /* 0x000fe200078e02ff */
[----:B------:R-:W-:Y:S01]  /*0ad0*/  STL [R1+0x750], R17 ;  /* 0x0007501101007387 */ /* 0x000fe20000100800 */
[----:B------:R-:W-:Y:S01]  /*0ae0*/  IMAD.MOV.U32 R8, RZ, RZ, RZ ;  /* 0x000000ffff087224 */ /* 0x000fe200078e00ff */
[----:B------:R-:W-:Y:S01]  /*0af0*/  IABS R65, R16 ;  /* 0x0000001000417213 */ /* 0x000fe20000000000 */
[----:B------:R-:W-:Y:S01]  /*0b00*/  IMAD R71, R6, R12, R71 ;  /* 0x0000000c06477224 */ /* 0x000fe200078e0247 */
[----:B------:R0:W-:Y:S01]  /*0b10*/  STL [R1+0x74c], R16 ;  /* 0x00074c1001007387 */ /* 0x0001e20000100800 */
[----:B------:R-:W-:Y:S01]  /*0b20*/  IMAD.HI.U32 R12, R7, R66, RZ ;  /* 0x00000042070c7227 */ /* 0x000fe200078e00ff */
[----:B------:R-:W-:Y:S01]  /*0b30*/  IABS R67, R18 ;  /* 0x0000001200437213 */ /* 0x000fe20000000000 */
[----:B------:R-:W-:-:S02]  /*0b40*/  USHF.L.U32 UR4, UR11, 0x15, URZ ;  /* 0x000000150b047899 */ /* 0x000fc400080006ff */
[----:B------:R-:W-:Y:S02]  /*0b50*/  IMAD.HI.U32 R0, R9, R11, R8 ;  /* 0x0000000b09007227 */ /* 0x000fe400078e0008 */
[----:B------:R-:W-:Y:S02]  /*0b60*/  ULOP3.LUT UR4, UR4, 0x600000, URZ, 0xc0, !UPT ;  /* 0x0060000004047892 */ /* 0x000fe4000f8ec0ff */
[----:B------:R-:W-:Y:S02]  /*0b70*/  IMAD.IADD R8, R13, 0x1, R10 ;  /* 0x000000010d087824 */ /* 0x000fe400078e020a */
[C---:B0-----:R-:W-:Y:S02]  /*0b80*/  VIADD R16, R68.reuse, 0x9 ;  /* 0x0000000944107836 */ /* 0x041fe40000000000 */
[----:B------:R-:W-:Y:S02]  /*0b90*/  VIADD R18, R68, 0x7 ;  /* 0x0000000744127836 */ /* 0x000fe40000000000 */
[----:B------:R-:W-:Y:S01]  /*0ba0*/  IMAD.HI.U32 R10, R7, R69, RZ ;  /* 0x00000045070a7227 */ /* 0x000fe200078e00ff */
[----:B------:R-:W-:-:S02]  /*0bb0*/  IABS R61, R16 ;  /* 0x00000010003d7213 */ /* 0x000fc40000000000 */
[----:B------:R-:W-:Y:S01]  /*0bc0*/  IABS R63, R18 ;  /* 0x00000012003f7213 */ /* 0x000fe20000000000 */
[----:B------:R-:W-:Y:S02]  /*0bd0*/  IMAD.MOV R15, RZ, RZ, -R12 ;  /* 0x000000ffff0f7224 */ /* 0x000fe400078e0a0c */
[C---:B------:R-:W-:Y:S02]  /*0be0*/  VIADD R19, R68.reuse, 0x6 ;  /* 0x0000000644137836 */ /* 0x040fe40000000000 */
[----:B------:R-:W-:Y:S02]  /*0bf0*/  VIADD R17, R68, 0x8 ;  /* 0x0000000844117836 */ /* 0x000fe40000000000 */
[----:B------:R-:W-:Y:S01]  /*0c00*/  IMAD.MOV R10, RZ, RZ, -R10 ;  /* 0x000000ffff0a7224 */ /* 0x000fe200078e0a0a */
[----:B------:R-:W-:Y:S01]  /*0c10*/  STL [R1+0x754], R19 ;  /* 0x0007541301007387 */ /* 0x000fe20000100800 */
[----:B------:R-:W-:Y:S01]  /*0c20*/  IMAD R66, R6, R15, R66 ;  /* 0x0000000f06427224 */ /* 0x000fe200078e0242 */
[----:B------:R-:W-:Y:S01]  /*0c30*/  IABS R62, R17 ;  /* 0x00000011003e7213 */ /* 0x000fe20000000000 */
[----:B------:R-:W-:Y:S01]  /*0c40*/  VIADD R15, R68, 0xe ;  /* 0x0000000e440f7836 */ /* 0x000fe20000000000 */
[----:B------:R-:W-:Y:S01]  /*0c50*/  STL [R1+0x758], R18 ;  /* 0x0007581201007387 */ /* 0x000fe20000100800 */
[----:B------:R-:W-:Y:S01]  /*0c60*/  IMAD.HI.U32 R12, R7, R61, RZ ;  /* 0x0000003d070c7227 */ /* 0x000fe200078e00ff */
[----:B------:R-:W-:-:S02]  /*0c70*/  IABS R64, R19 ;  /* 0x0000001300407213 */ /* 0x000fc40000000000 */
[----:B------:R0:W-:Y:S01]  /*0c80*/  STL [R1+0x75c], R17 ;  /* 0x00075c1101007387 */ /* 0x0001e20000100800 */
[----:B------:R-:W-:Y:S01]  /*0c90*/  IMAD R69, R6, R10, R69 ;  /* 0x0000000a06457224 */ /* 0x000fe200078e0245 */
[----:B------:R-:W-:Y:S01]  /*0ca0*/  IABS R56, R15 ;  /* 0x0000000f00387213 */ /* 0x000fe20000000000 */
[----:B------:R-:W-:Y:S01]  /*0cb0*/  VIADD R14, R68, 0xa ;  /* 0x0000000a440e7836 */ /* 0x000fe20000000000 */
[----:B------:R1:W-:Y:S01]  /*0cc0*/  STL [R1+0x760], R16 ;  /* 0x0007601001007387 */ /* 0x0003e20000100800 */
[----:B------:R-:W-:-:S03]  /*0cd0*/  IMAD.HI.U32 R10, R7, R63, RZ ;  /* 0x0000003f070a7227 */ /* 0x000fc600078e00ff */
[----:B------:R3:W-:Y:S01]  /*0ce0*/  STL [R1+0x764], R14 ;  /* 0x0007640e01007387 */ /* 0x0007e20000100800 */
[----:B------:R-:W-:Y:S01]  /*0cf0*/  IMAD.MOV R12, RZ, RZ, -R12 ;  /* 0x000000ffff0c7224 */ /* 0x000fe200078e0a0c */
[----:B------:R-:W-:Y:S01]  /*0d00*/  IABS R60, R14 ;  /* 0x0000000e003c7213 */ /* 0x000fe20000000000 */
[C---:B0-----:R-:W-:Y:S02]  /*0d10*/  VIADD R17, R68.reuse, 0xc ;  /* 0x0000000c44117836 */ /* 0x041fe40000000000 */
[C---:B------:R-:W-:Y:S02]  /*0d20*/  VIADD R18, R68.reuse, 0xb ;  /* 0x0000000b44127836 */ /* 0x040fe40000000000 */
[----:B-1----:R-:W-:Y:S01]  /*0d30*/  VIADD R16, R68, 0xd ;  /* 0x0000000d44107836 */ /* 0x002fe20000000000 */
[----:B------:R-:W-:Y:S01]  /*0d40*/  IABS R58, R17 ;  /* 0x00000011003a7213 */ /* 0x000fe20000000000 */
[----:B------:R-:W-:Y:S01]  /*0d50*/  IMAD.MOV R10, RZ, RZ, -R10 ;  /* 0x000000ffff0a7224 */ /* 0x000fe200078e0a0a */
[----:B------:R-:W-:Y:S01]  /*0d60*/  STL [R1+0x76c], R18 ;  /* 0x00076c1201007387 */ /* 0x000fe20000100800 */
[----:B------:R-:W-:Y:S01]  /*0d70*/  IMAD R61, R6, R12, R61 ;  /* 0x0000000c063d7224 */ /* 0x000fe200078e023d */
[----:B------:R-:W-:Y:S01]  /*0d80*/  IABS R57, R16 ;  /* 0x0000001000397213 */ /* 0x000fe20000000000 */
[----:B------:R-:W-:Y:S01]  /*0d90*/  IMAD.HI.U32 R12, R7, R56, RZ ;  /* 0x00000038070c7227 */ /* 0x000fe200078e00ff */
[----:B------:R-:W-:Y:S01]  /*0da0*/  STL [R1+0x77c], R17 ;  /* 0x00077c1101007387 */ /* 0x000fe20000100800 */
[----:B------:R-:W-:-:S02]  /*0db0*/  IABS R59, R18 ;  /* 0x00000012003b7213 */ /* 0x000fc40000000000 */
[----:B------:R-:W-:Y:S01]  /*0dc0*/  VIADD R19, R68, 0x11 ;  /* 0x0000001144137836 */ /* 0x000fe20000000000 */
[----:B------:R0:W-:Y:S01]  /*0dd0*/  STL [R1+0x778], R16 ;  /* 0x0007781001007387 */ /* 0x0001e20000100800 */
[----:B------:R-:W-:Y:S02]  /*0de0*/  IMAD R63, R6, R10, R63 ;  /* 0x0000000a063f7224 */ /* 0x000fe400078e023f */
[C---:B---3--:R-:W-:Y:S01]  /*0df0*/  VIADD R14, R68.reuse, 0xf ;  /* 0x0000000f440e7836 */ /* 0x048fe20000000000 */
[----:B------:R-:W-:Y:S01]  /*0e00*/  IABS R53, R19 ;  /* 0x0000001300357213 */ /* 0x000fe20000000000 */
[----:B------:R-:W-:Y:S01]  /*0e10*/  IMAD.HI.U32 R10, R7, R58, RZ ;  /* 0x0000003a070a7227 */ /* 0x000fe200078e00ff */
[----:B------:R1:W-:Y:S02]  /*0e20*/  STL [R1+0x774], R15 ;  /* 0x0007740f01007387 */ /* 0x0003e40000100800 */
[----:B------:R-:W-:Y:S01]  /*0e30*/  IABS R55, R14 ;  /* 0x0000000e00377213 */ /* 0x000fe20000000000 */
[C---:B------:R-:W-:Y:S01]  /*0e40*/  VIADD R20, R68.reuse, 0x10 ;  /* 0x0000001044147836 */ /* 0x040fe20000000000 */
[----:B------:R3:W-:Y:S01]  /*0e50*/  STL [R1+0x770], R14 ;  /* 0x0007700e01007387 */ /* 0x0007e20000100800 */
[----:B0-----:R-:W-:-:S02]  /*0e60*/  VIADD R16, R68, 0x13 ;  /* 0x0000001344107836 */ /* 0x001fc40000000000 */
[----:B------:R-:W-:Y:S01]  /*0e70*/  IMAD.MOV R17, RZ, RZ, -R12 ;  /* 0x000000ffff117224 */ /* 0x000fe200078e0a0c */
[----:B------:R-:W-:Y:S01]  /*0e80*/  STL [R1+0x768], R20 ;  /* 0x0007681401007387 */ /* 0x000fe20000100800 */
[----:B------:R-:W-:Y:S01]  /*0e90*/  VIADD R18, R68, 0x12 ;  /* 0x0000001244127836 */ /* 0x000fe20000000000 */
[----:B------:R-:W-:Y:S01]  /*0ea0*/  IABS R51, R16 ;  /* 0x0000001000337213 */ /* 0x000fe20000000000 */
[----:B-1----:R-:W-:Y:S01]  /*0eb0*/  IMAD.MOV R15, RZ, RZ, -R10 ;  /* 0x000000ffff0f7224 */ /* 0x002fe200078e0a0a */
[----:B------:R-:W-:Y:S01]  /*0ec0*/  STL [R1+0x780], R19 ;  /* 0x0007801301007387 */ /* 0x000fe20000100800 */
[----:B------:R-:W-:Y:S01]  /*0ed0*/  IMAD R56, R6, R17, R56 ;  /* 0x0000001106387224 */ /* 0x000fe200078e0238 */
[----:B------:R-:W-:Y:S01]  /*0ee0*/  IABS R52, R18 ;  /* 0x0000001200347213 */ /* 0x000fe20000000000 */
[C---:B------:R-:W-:Y:S01]  /*0ef0*/  VIADD R17, R68.reuse, 0x16 ;  /* 0x0000001644117836 */ /* 0x040fe20000000000 */
[----:B------:R0:W-:Y:S01]  /*0f00*/  STL [R1+0x790], R18 ;  /* 0x0007901201007387 */ /* 0x0001e20000100800 */
[----:B---3--:R-:W-:Y:S01]  /*0f10*/  VIADD R14, R68, 0x14 ;  /* 0x00000014440e7836 */ /* 0x008fe20000000000 */
[----:B------:R-:W-:Y:S01]  /*0f20*/  IABS R54, R20 ;  /* 0x0000001400367213 */ /* 0x000fe20000000000 */
[----:B------:R-:W-:Y:S01]  /*0f30*/  IMAD.HI.U32 R10, R7, R53, RZ ;  /* 0x00000035070a7227 */ /* 0x000fe200078e00ff */
[----:B------:R1:W-:Y:S01]  /*0f40*/  STL [R1+0x78c], R16 ;  /* 0x00078c1001007387 */ /* 0x0003e20000100800 */
[----:B------:R-:W-:-:S02]  /*0f50*/  IABS R48, R17 ;  /* 0x0000001100307213 */ /* 0x000fc40000000000 */
[----:B------:R-:W-:Y:S01]  /*0f60*/  IMAD R58, R6, R15, R58 ;  /* 0x0000000f063a7224 */ /* 0x000fe200078e023a */
[----:B------:R-:W-:Y:S01]  /*0f70*/  STL [R1+0x794], R14 ;  /* 0x0007940e01007387 */ /* 0x000fe20000100800 */
[C---:B------:R-:W-:Y:S01]  /*0f80*/  VIADD R15, R68.reuse, 0x18 ;  /* 0x00000018440f7836 */ /* 0x040fe20000000000 */
[----:B------:R-:W-:Y:S01]  /*0f90*/  IABS R50, R14 ;  /* 0x0000000e00327213 */ /* 0x000fe20000000000 */
[C---:B0-----:R-:W-:Y:S02]  /*0fa0*/  VIADD R18, R68.reuse, 0x15 ;  /* 0x0000001544127836 */ /* 0x041fe40000000000 */
[C---:B------:R-:W-:Y:S01]  /*0fb0*/  IMAD.HI.U32 R12, R7.reuse, R51, RZ ;  /* 0x00000033070c7227 */ /* 0x040fe200078e00ff */
[----:B------:R-:W-:Y:S02]  /*0fc0*/  IABS R46, R15 ;  /* 0x0000000f002e7213 */ /* 0x000fe40000000000 */
[----:B------:R-:W-:Y:S01]  /*0fd0*/  STL [R1+0x798], R18 ;  /* 0x0007981201007387 */ /* 0x000fe20000100800 */
[----:B-1----:R-:W-:Y:S01]  /*0fe0*/  VIADD R16, R68, 0x17 ;  /* 0x0000001744107836 */ /* 0x002fe20000000000 */
[----:B------:R-:W-:Y:S01]  /*0ff0*/  IABS R49, R18 ;  /* 0x0000001200317213 */ /* 0x000fe20000000000 */
[----:B------:R-:W-:Y:S01]  /*1000*/  IMAD.MOV R10, RZ, RZ, -R10 ;  /* 0x000000ffff0a7224 */ /* 0x000fe200078e0a0a */
[----:B------:R-:W-:Y:S01]  /*1010*/  STL [R1+0x7a8], R17 ;  /* 0x0007a81101007387 */ /* 0x000fe20000100800 */
[----:B------:R-:W-:Y:S01]  /*1020*/  IMAD.MOV R12, RZ, RZ, -R12 ;  /* 0x000000ffff0c7224 */ /* 0x000fe200078e0a0c */
[----:B------:R-:W-:Y:S01]  /*1030*/  IABS R47, R16 ;  /* 0x00000010002f7213 */ /* 0x000fe20000000000 */
[----:B------:R-:W-:Y:S01]  /*1040*/  IMAD R53, R6, R10, R53 ;  /* 0x0000000a06357224 */ /* 0x000fe200078e0235 */
[----:B------:R0:W-:Y:S01]  /*1050*/  STL [R1+0x7a4], R16 ;  /* 0x0007a41001007387 */ /* 0x0001e20000100800 */
[----:B------:R-:W-:-:S03]  /*1060*/  IMAD.HI.U32 R10, R7, R48, RZ ;  /* 0x00000030070a7227 */ /* 0x000fc600078e00ff */
[----:B------:R1:W-:Y:S01]  /*1070*/  STL [R1+0x7ac], R15 ;  /* 0x0007ac0f01007387 */ /* 0x0003e20000100800 */
[----:B------:R-:W-:-:S04]  /*1080*/  IMAD.HI.U32 R13, R7, R65, RZ ;  /* 0x00000041070d7227 */ /* 0x000fc800078e00ff */
[----:B------:R-:W-:Y:S02]  /*1090*/  IMAD R51, R6, R12, R51 ;  /* 0x0000000c06337224 */ /* 0x000fe400078e0233 */
[C---:B0-----:R-:W-:Y:S02]  /*10a0*/  VIADD R16, R68.reuse, 0x1d ;  /* 0x0000001d44107836 */ /* 0x041fe40000000000 */
[C---:B------:R-:W-:Y:S02]  /*10b0*/  VIADD R14, R68.reuse, 0x19 ;  /* 0x00000019440e7836 */ /* 0x040fe40000000000 */
[----:B------:R-:W-:Y:S01]  /*10c0*/  IMAD.HI.U32 R12, R7, R46, RZ ;  /* 0x0000002e070c7227 */ /* 0x000fe200078e00ff */
[----:B------:R-:W-:Y:S02]  /*10d0*/  IABS R41, R16 ;  /* 0x0000001000297213 */ /* 0x000fe40000000000 */
[----:B------:R0:W-:Y:S01]  /*10e0*/  STL [R1+0x7b0], R14 ;  /* 0x0007b00e01007387 */ /* 0x0001e20000100800 */
[----:B------:R-:W-:Y:S01]  /*10f0*/  VIADD R20, R68, 0x1a ;  /* 0x0000001a44147836 */ /* 0x000fe20000000000 */
[----:B------:R-:W-:Y:S01]  /*1100*/  IABS R45, R14 ;  /* 0x0000000e002d7213 */ /* 0x000fe20000000000 */
[----:B-1----:R-:W-:-:S02]  /*1110*/  IMAD.MOV R15, RZ, RZ, -R10 ;  /* 0x000000ffff0f7224 */ /* 0x002fc400078e0a0a */
[C---:B------:R-:W-:Y:S01]  /*1120*/  VIADD R19, R68.reuse, 0x1b ;  /* 0x0000001b44137836 */ /* 0x040fe20000000000 */
[----:B------:R-:W-:Y:S01]  /*1130*/  STL [R1+0x7c0], R20 ;  /* 0x0007c01401007387 */ /* 0x000fe20000100800 */
[----:B------:R-:W-:Y:S01]  /*1140*/  VIADD R18, R68, 0x1c ;  /* 0x0000001c44127836 */ /* 0x000fe20000000000 */
[----:B------:R-:W-:Y:S01]  /*1150*/  IABS R44, R20 ;  /* 0x00000014002c7213 */ /* 0x000fe20000000000 */
[----:B------:R-:W-:Y:S01]  /*1160*/  IMAD.MOV R13, RZ, RZ, -R13 ;  /* 0x000000ffff0d7224 */ /* 0x000fe200078e0a0d */
[----:B------:R-:W-:Y:S01]  /*1170*/  STL [R1+0x7bc], R19 ;  /* 0x0007bc1301007387 */ /* 0x000fe20000100800 */
[----:B------:R-:W-:Y:S01]  /*1180*/  IMAD.MOV R17, RZ, RZ, -R12 ;  /* 0x000000ffff117224 */ /* 0x000fe200078e0a0c */
[----:B------:R-:W-:Y:S01]  /*1190*/  IABS R42, R18 ;  /* 0x00000012002a7213 */ /* 0x000fe20000000000 */
[----:B------:R-:W-:Y:S01]  /*11a0*/  IMAD R48, R6, R15, R48 ;  /* 0x0000000f06307224 */ /* 0x000fe200078e0230 */
[----:B------:R1:W-:Y:S01]  /*11b0*/  STL [R1+0x7c4], R18 ;  /* 0x0007c41201007387 */ /* 0x0003e20000100800 */
[----:B------:R-:W-:Y:S01]  /*11c0*/  VIADD R15, R68, 0x22 ;  /* 0x00000022440f7836 */ /* 0x000fe20000000000 */
[----:B------:R-:W-:Y:S01]  /*11d0*/  IABS R43, R19 ;  /* 0x00000013002b7213 */ /* 0x000fe20000000000 */
[----:B------:R-:W-:Y:S01]  /*11e0*/  IMAD.HI.U32 R9, R7, R70, RZ ;  /* 0x0000004607097227 */ /* 0x000fe200078e00ff */
[----:B------:R3:W-:Y:S02]  /*11f0*/  STL [R1+0x7c8], R16 ;  /* 0x0007c81001007387 */ /* 0x0007e40000100800 */
[----:B------:R-:W-:Y:S01]  /*1200*/  IABS R36, R15 ;  /* 0x0000000f00247213 */ /* 0x000fe20000000000 */
[----:B------:R-:W-:-:S02]  /*1210*/  IMAD R65, R6, R13, R65 ;  /* 0x0000000d06417224 */ /* 0x000fc400078e0241 */
[----:B0-----:R-:W-:Y:S02]  /*1220*/  VIADD R14, R68, 0x1e ;  /* 0x0000001e440e7836 */ /* 0x001fe40000000000 */
[----:B------:R-:W-:-:S03]  /*1230*/  IMAD.HI.U32 R12, R7, R41, RZ ;  /* 0x00000029070c7227 */ /* 0x000fc600078e00ff */
[----:B------:R-:W-:Y:S01]  /*1240*/  STL [R1+0x7d8], R14 ;  /* 0x0007d80e01007387 */ /* 0x000fe20000100800 */
[----:B------:R-:W-:Y:S01]  /*1250*/  IMAD.HI.U32 R13, R7, R60, RZ ;  /* 0x0000003c070d7227 */ /* 0x000fe200078e00ff */
[----:B------:R-:W-:-:S03]  /*1260*/  IABS R40, R14 ;  /* 0x0000000e00287213 */ /* 0x000fc60000000000 */
[----:B------:R-:W-:Y:S02]  /*1270*/  IMAD R46, R6, R17, R46 ;  /* 0x00000011062e7224 */ /* 0x000fe400078e022e */
[C---:B-1----:R-:W-:Y:S02]  /*1280*/  VIADD R18, R68.reuse, 0x1f ;  /* 0x0000001f44127836 */ /* 0x042fe40000000000 */
[C---:B------:R-:W-:Y:S02]  /*1290*/  VIADD R17, R68.reuse, 0x20 ;  /* 0x0000002044117836 */ /* 0x040fe40000000000 */
[----:B---3--:R-:W-:Y:S01]  /*12a0*/  VIADD R16, R68, 0x21 ;  /* 0x0000002144107836 */ /* 0x008fe20000000000 */
[----:B------:R-:W-:Y:S01]  /*12b0*/  STL [R1+0x7d4], R18 ;  /* 0x0007d41201007387 */ /* 0x000fe20000100800 */
[----:B------:R-:W-:Y:S01]  /*12c0*/  IMAD.MOV R9, RZ, RZ, -R9 ;  /* 0x000000ffff097224 */ /* 0x000fe200078e0a09 */
[----:B------:R-:W-:Y:S01]  /*12d0*/  IABS R38, R17 ;  /* 0x0000001100267213 */ /* 0x000fe20000000000 */
[----:B------:R-:W-:Y:S01]  /*12e0*/  IMAD.MOV R12, RZ, RZ, -R12 ;  /* 0x000000ffff0c7224 */ /* 0x000fe200078e0a0c */
[----:B------:R-:W-:Y:S01]  /*12f0*/  STL [R1+0x7dc], R17 ;  /* 0x0007dc1101007387 */ /* 0x000fe20000100800 */
[----:B------:R-:W-:Y:S01]  /*1300*/  IMAD.MOV R13, RZ, RZ, -R13 ;  /* 0x000000ffff0d7224 */ /* 0x000fe200078e0a0d */
[----:B------:R-:W-:Y:S01]  /*1310*/  IABS R37, R16 ;  /* 0x0000001000257213 */ /* 0x000fe20000000000 */
[C---:B------:R-:W-:Y:S01]  /*1320*/  IMAD R70, R6.reuse, R9, R70 ;  /* 0x0000000906467224 */ /* 0x040fe200078e0246 */
[----:B------:R0:W-:Y:S01]  /*1330*/  STL [R1+0x7e0], R16 ;  /* 0x0007e01001007387 */ /* 0x0001e20000100800 */
[C---:B------:R-:W-:Y:S01]  /*1340*/  IMAD R41, R6.reuse, R12, R41 ;  /* 0x0000000c06297224 */ /* 0x040fe200078e0229 */
[----:B------:R-:W-:Y:S01]  /*1350*/  IABS R39, R18 ;  /* 0x0000001200277213 */ /* 0x000fe20000000000 */
[----:B------:R-:W-:Y:S01]  /*1360*/  IMAD.HI.U32 R9, R7, R64, RZ ;  /* 0x0000004007097227 */ /* 0x000fe200078e00ff */
[----:B------:R-:W-:Y:S03]  /*1370*/  STL [R1+0x7f0], R15 ;  /* 0x0007f00f01007387 */ /* 0x000fe60000100800 */
[----:B------:R-:W-:-:S02]  /*1380*/  IMAD R60, R6, R13, R60 ;  /* 0x0000000d063c7224 */ /* 0x000fc400078e023c */
[----:B------:R-:W-:Y:S01]  /*1390*/  IMAD.HI.U32 R12, R7, R36, RZ ;  /* 0x00000024070c7227 */ /* 0x000fe200078e00ff */
[----:B0-----:R-:W-:-:S03]  /*13a0*/  LOP3.LUT R16, R5, 0x7f, RZ, 0xc0, !PT ;  /* 0x0000007f05107812 */ /* 0x001fc600078ec0ff */
[----:B------:R-:W-:Y:S01]  /*13b0*/  IMAD.HI.U32 R13, R7, R55, RZ ;  /* 0x00000037070d7227 */ /* 0x000fe200078e00ff */
[----:B------:R-:W-:-:S03]  /*13c0*/  ISETP.NE.U32.AND P3, PT, R16, RZ, PT ;  /* 0x000000ff1000720c */ /* 0x000fc60003f65070 */
[----:B------:R-:W-:Y:S02]  /*13d0*/  IMAD.MOV R9, RZ, RZ, -R9 ;  /* 0x000000ffff097224 */ /* 0x000fe400078e0a09 */
[----:B------:R-:W-:Y:S02]  /*13e0*/  IMAD.MOV R17, RZ, RZ, -R12 ;  /* 0x000000ffff117224 */ /* 0x000fe400078e0a0c */
[----:B------:R-:W-:Y:S02]  /*13f0*/  IMAD.MOV R13, RZ, RZ, -R13 ;  /* 0x000000ffff0d7224 */ /* 0x000fe400078e0a0d */
[----:B------:R-:W-:Y:S02]  /*1400*/  IMAD R12, R8, 0x80, R16 ;  /* 0x00000080080c7824 */ /* 0x000fe400078e0210 */
[----:B------:R-:W-:-:S03]  /*1410*/  IMAD.HI.U32 R11, R7, R67, RZ ;  /* 0x00000043070b7227 */ /* 0x000fc600078e00ff */
[----:B------:R-:W-:Y:S01]  /*1420*/  IABS R5, R12 ;  /* 0x0000000c00057213 */ /* 0x000fe20000000000 */
[----:B------:R-:W-:Y:S01]  /*1430*/  IMAD R64, R6, R9, R64 ;  /* 0x0000000906407224 */ /* 0x000fe200078e0240 */
[----:B------:R-:W-:Y:S01]  /*1440*/  ISETP.GE.AND P2, PT, R12, RZ, PT ;  /* 0x000000ff0c00720c */ /* 0x000fe20003f46270 */
[----:B------:R-:W-:-:S04]  /*1450*/  IMAD.HI.U32 R9, R7, R59, RZ ;  /* 0x0000003b07097227 */ /* 0x000fc800078e00ff */
[----:B------:R-:W-:Y:S02]  /*1460*/  IMAD R55, R6, R13, R55 ;  /* 0x0000000d06377224 */ /* 0x000fe400078e0237 */
[----:B------:R-:W-:Y:S02]  /*1470*/  IMAD.MOV R11, RZ, RZ, -R11 ;  /* 0x000000ffff0b7224 */ /* 0x000fe400078e0a0b */
[----:B------:R-:W-:-:S04]  /*1480*/  IMAD.HI.U32 R13, R7, R50, RZ ;  /* 0x00000032070d7227 */ /* 0x000fc800078e00ff */
[----:B------:R-:W-:Y:S02]  /*1490*/  IMAD.MOV R9, RZ, RZ, -R9 ;  /* 0x000000ffff097224 */ /* 0x000fe400078e0a09 */
[----:B------:R-:W-:Y:S02]  /*14a0*/  IMAD R67, R6, R11, R67 ;  /* 0x0000000b06437224 */ /* 0x000fe400078e0243 */
[----:B------:R-:W-:Y:S02]  /*14b0*/  IMAD.MOV R13, RZ, RZ, -R13 ;  /* 0x000000ffff0d7224 */ /* 0x000fe400078e0a0d */
[----:B------:R-:W-:-:S04]  /*14c0*/  IMAD.HI.U32 R11, R7, R62, RZ ;  /* 0x0000003e070b7227 */ /* 0x000fc800078e00ff */
[----:B------:R-:W-:-:S04]  /*14d0*/  IMAD.HI.U32 R0, R0, R5, RZ ;  /* 0x0000000500007227 */ /* 0x000fc800078e00ff */
[----:B------:R-:W-:Y:S02]  /*14e0*/  IMAD R59, R6, R9, R59 ;  /* 0x00000009063b7224 */ /* 0x000fe400078e023b */
[----:B------:R-:W-:-:S04]  /*14f0*/  IMAD.HI.U32 R9, R7, R54, RZ ;  /* 0x0000003607097227 */ /* 0x000fc800078e00ff */
[----:B------:R-:W-:Y:S02]  /*1500*/  IMAD R50, R6, R13, R50 ;  /* 0x0000000d06327224 */ /* 0x000fe400078e0232 */
[----:B------:R-:W-:Y:S02]  /*1510*/  IMAD.MOV R11, RZ, RZ, -R11 ;  /* 0x000000ffff0b7224 */ /* 0x000fe400078e0a0b */
[----:B------:R-:W-:-:S04]  /*1520*/  IMAD.HI.U32 R13, R7, R45, RZ ;  /* 0x0000002d070d7227 */ /* 0x000fc800078e00ff */
[----:B------:R-:W-:Y:S02]  /*1530*/  IMAD.MOV R0, RZ, RZ, -R0 ;  /* 0x000000ffff007224 */ /* 0x000fe400078e0a00 */
[----:B------:R-:W-:Y:S02]  /*1540*/  IMAD.MOV R9, RZ, RZ, -R9 ;  /* 0x000000ffff097224 */ /* 0x000fe400078e0a09 */
[----:B------:R-:W-:Y:S02]  /*1550*/  IMAD R62, R6, R11, R62 ;  /* 0x0000000b063e7224 */ /* 0x000fe400078e023e */
[----:B------:R-:W-:Y:S02]  /*1560*/  IMAD.MOV R13, RZ, RZ, -R13 ;  /* 0x000000ffff0d7224 */ /* 0x000fe400078e0a0d */
[----:B------:R-:W-:Y:S02]  /*1570*/  IMAD R0, R4, R0, R5 ;  /* 0x0000000004007224 */ /* 0x000fe400078e0205 */
[----:B------:R-:W-:-:S03]  /*1580*/  IMAD.HI.U32 R11, R7, R57, RZ ;  /* 0x00000039070b7227 */ /* 0x000fc600078e00ff */
[----:B------:R-:W-:Y:S01]  /*1590*/  ISETP.GT.U32.AND P0, PT, R4, R0, PT ;  /* 0x000000000400720c */ /* 0x000fe20003f04070 */
[----:B------:R-:W-:Y:S02]  /*15a0*/  VIADD R14, R68, 0x23 ;  /* 0x00000023440e7836 */ /* 0x000fe40000000000 */
[C---:B------:R-:W-:Y:S02]  /*15b0*/  IMAD R54, R6.reuse, R9, R54 ;  /* 0x0000000906367224 */ /* 0x040fe400078e0236 */
[----:B------:R-:W-:Y:S01]  /*15c0*/  IMAD.HI.U32 R9, R7, R49, RZ ;  /* 0x0000003107097227 */ /* 0x000fe200078e00ff */
[----:B------:R0:W-:Y:S01]  /*15d0*/  STL [R1+0x7ec], R14 ;  /* 0x0007ec0e01007387 */ /* 0x0001e20000100800 */
[----:B------:R-:W-:Y:S02]  /*15e0*/  IABS R35, R14 ;  /* 0x0000000e00237213 */ /* 0x000fe40000000000 */
[----:B------:R-:W-:Y:S02]  /*15f0*/  IMAD R45, R6, R13, R45 ;  /* 0x0000000d062d7224 */ /* 0x000fe400078e022d */
[----:B------:R-:W-:-:S02]  /*1600*/  VIADD R20, R68, 0x24 ;  /* 0x0000002444147836 */ /* 0x000fc40000000000 */
[----:B------:R-:W-:Y:S02]  /*1610*/  IMAD.MOV R11, RZ, RZ, -R11 ;  /* 0x000000ffff0b7224 */ /* 0x000fe400078e0a0b */
[C---:B------:R-:W-:Y:S01]  /*1620*/  IMAD.HI.U32 R13, R7.reuse, R40, RZ ;  /* 0x00000028070d7227 */ /* 0x040fe200078e00ff */
[----:B------:R-:W-:Y:S01]  /*1630*/  STL [R1+0x7f4], R20 ;  /* 0x0007f41401007387 */ /* 0x000fe20000100800 */
[----:B------:R-:W-:Y:S02]  /*1640*/  IABS R34, R20 ;  /* 0x0000001400227213 */ /* 0x000fe40000000000 */
[C---:B------:R-:W-:Y:S02]  /*1650*/  VIADD R19, R68.reuse, 0x25 ;  /* 0x0000002544137836 */ /* 0x040fe40000000000 */
[C---:B------:R-:W-:Y:S02]  /*1660*/  VIADD R18, R68.reuse, 0x26 ;  /* 0x0000002644127836 */ /* 0x040fe40000000000 */
[----:B0-----:R-:W-:Y:S01]  /*1670*/  VIADD R14, R68, 0x27 ;  /* 0x00000027440e7836 */ /* 0x001fe20000000000 */
[----:B------:R-:W-:Y:S01]  /*1680*/  STL [R1+0x7e8], R19 ;  /* 0x0007e81301007387 */ /* 0x000fe20000100800 */
[----:B------:R-:W-:Y:S01]  /*1690*/  IMAD.MOV R9, RZ, RZ, -R9 ;  /* 0x000000ffff097224 */ /* 0x000fe200078e0a09 */
[----:B------:R-:W-:Y:S01]  /*16a0*/  IABS R32, R18 ;  /* 0x0000001200207213 */ /* 0x000fe20000000000 */
[----:B------:R-:W-:Y:S01]  /*16b0*/  IMAD R57, R6, R11, R57 ;  /* 0x0000000b06397224 */ /* 0x000fe200078e0239 */
[----:B------:R-:W-:Y:S01]  /*16c0*/  STL [R1+0x7e4], R18 ;  /* 0x0007e41201007387 */ /* 0x000fe20000100800 */
[----:B------:R-:W-:Y:S01]  /*16d0*/  IMAD.MOV R13, RZ, RZ, -R13 ;  /* 0x000000ffff0d7224 */ /* 0x000fe200078e0a0d */
[----:B------:R-:W-:Y:S01]  /*16e0*/  IABS R31, R14 ;  /* 0x0000000e001f7213 */ /* 0x000fe20000000000 */
[----:B------:R-:W-:Y:S01]  /*16f0*/  IMAD.HI.U32 R11, R7, R52, RZ ;  /* 0x00000034070b7227 */ /* 0x000fe200078e00ff */
[----:B------:R0:W-:Y:S01]  /*1700*/  STL [R1+0x7d0], R14 ;  /* 0x0007d00e01007387 */ /* 0x0001e20000100800 */
[----:B------:R-:W-:-:S02]  /*1710*/  IABS R33, R19 ;  /* 0x0000001300217213 */ /* 0x000fc40000000000 */
[----:B------:R-:W-:Y:S01]  /*1720*/  IMAD R49, R6, R9, R49 ;  /* 0x0000000906317224 */ /* 0x000fe200078e0231 */
[----:B------:R-:W-:Y:S01]  /*1730*/  STL [R1+0x6f8], R12 ;  /* 0x0006f80c01007387 */ /* 0x000fe20000100800 */
[----:B------:R-:W-:-:S04]  /*1740*/  IMAD.HI.U32 R9, R7, R44, RZ ;  /* 0x0000002c07097227 */ /* 0x000fc800078e00ff */
[C---:B------:R-:W-:Y:S01]  /*1750*/  IMAD.HI.U32 R10, R7.reuse, R43, RZ ;  /* 0x0000002b070a7227 */ /* 0x040fe200078e00ff */
[----:B0-----:R-:W0:Y:S03]  /*1760*/  LDC R14, c[0x0][0x3a0] ;  /* 0x0000e800ff0e7b82 */ /* 0x001e260000000800 */
[----:B------:R-:W-:Y:S02]  /*1770*/  IMAD R40, R6, R13, R40 ;  /* 0x0000000d06287224 */ /* 0x000fe400078e0228 */
[----:B------:R-:W-:Y:S02]  /*1780*/  IMAD.MOV R11, RZ, RZ, -R11 ;  /* 0x000000ffff0b7224 */ /* 0x000fe400078e0a0b */
[----:B------:R-:W-:-:S04]  /*1790*/  IMAD.HI.U32 R13, R7, R35, RZ ;  /* 0x00000023070d7227 */ /* 0x000fc800078e00ff */
[----:B------:R-:W-:Y:S02]  /*17a0*/  IMAD.MOV R9, RZ, RZ, -R9 ;  /* 0x000000ffff097224 */ /* 0x000fe400078e0a09 */
[----:B------:R-:W-:Y:S02]  /*17b0*/  IMAD.MOV R10, RZ, RZ, -R10 ;  /* 0x000000ffff0a7224 */ /* 0x000fe400078e0a0a */
[----:B------:R-:W-:Y:S02]  /*17c0*/  IMAD R52, R6, R11, R52 ;  /* 0x0000000b06347224 */ /* 0x000fe400078e0234 */
[----:B------:R-:W-:Y:S02]  /*17d0*/  IMAD.MOV R13, RZ, RZ, -R13 ;  /* 0x000000ffff0d7224 */ /* 0x000fe400078e0a0d */
[----:B------:R-:W-:Y:S02]  /*17e0*/  @!P0 IMAD.IADD R0, R0, 0x1, -R4 ;  /* 0x0000000100008824 */ /* 0x000fe400078e0a04 */
[----:B------:R-:W-:-:S03]  /*17f0*/  IMAD.HI.U32 R11, R7, R47, RZ ;  /* 0x0000002f070b7227 */ /* 0x000fc600078e00ff */
[----:B------:R-:W-:Y:S01]  /*1800*/  ISETP.GT.U32.AND P0, PT, R4, R0, PT ;  /* 0x000000000400720c */ /* 0x000fe20003f04070 */
[C---:B------:R-:W-:Y:S02]  /*1810*/  IMAD R44, R6.reuse, R9, R44 ;  /* 0x00000009062c7224 */ /* 0x040fe400078e022c */
[----:B------:R-:W-:Y:S02]  /*1820*/  IMAD R43, R6, R10, R43 ;  /* 0x0000000a062b7224 */ /* 0x000fe400078e022b */
[----:B------:R-:W-:-:S04]  /*1830*/  IMAD.HI.U32 R9, R7, R39, RZ ;  /* 0x0000002707097227 */ /* 0x000fc800078e00ff */
[----:B------:R-:W-:-:S04]  /*1840*/  IMAD.HI.U32 R10, R7, R38, RZ ;  /* 0x00000026070a7227 */ /* 0x000fc800078e00ff */
[----:B------:R-:W-:Y:S02]  /*1850*/  IMAD R35, R6, R13, R35 ;  /* 0x0000000d06237224 */ /* 0x000fe400078e0223 */
[----:B------:R-:W-:Y:S02]  /*1860*/  IMAD.MOV R11, RZ, RZ, -R11 ;  /* 0x000000ffff0b7224 */ /* 0x000fe400078e0a0b */
[----:B------:R-:W-:Y:S02]  /*1870*/  VIADD R13, R68, 0x2c ;  /* 0x0000002c440d7836 */ /* 0x000fe40000000000 */
[----:B------:R-:W-:Y:S02]  /*1880*/  IMAD.MOV R9, RZ, RZ, -R9 ;  /* 0x000000ffff097224 */ /* 0x000fe400078e0a09 */
[----:B------:R-:W-:Y:S01]  /*1890*/  IMAD.MOV R15, RZ, RZ, -R10 ;  /* 0x000000ffff0f7224 */ /* 0x000fe200078e0a0a */
[----:B------:R-:W-:Y:S01]  /*18a0*/  IABS R26, R13 ;  /* 0x0000000d001a7213 */ /* 0x000fe20000000000 */
[----:B------:R-:W-:-:S02]  /*18b0*/  IMAD R47, R6, R11, R47 ;  /* 0x0000000b062f7224 */ /* 0x000fc400078e022f */
[----:B------:R-:W-:-:S04]  /*18c0*/  IMAD.HI.U32 R11, R7, R42, RZ ;  /* 0x0000002a070b7227 */ /* 0x000fc800078e00ff */
[----:B------:R-:W-:Y:S02]  /*18d0*/  VIADD R19, R68, 0x28 ;  /* 0x0000002844137836 */ /* 0x000fe40000000000 */
[----:B------:R-:W-:Y:S02]  /*18e0*/  IMAD R36, R6, R17, R36 ;  /* 0x0000001106247224 */ /* 0x000fe400078e0224 */
[----:B------:R-:W-:Y:S01]  /*18f0*/  VIADD R18, R68, 0x29 ;  /* 0x0000002944127836 */ /* 0x000fe20000000000 */
[----:B------:R-:W-:Y:S01]  /*1900*/  STL [R1+0x7cc], R19 ;  /* 0x0007cc1301007387 */ /* 0x000fe20000100800 */
[C---:B------:R-:W-:Y:S01]  /*1910*/  IMAD R39, R6.reuse, R9, R39 ;  /* 0x0000000906277224 */ /* 0x040fe200078e0227 */
[----:B------:R-:W-:Y:S01]  /*1920*/  IABS R30, R19 ;  /* 0x00000013001e7213 */ /* 0x000fe20000000000 */
[----:B------:R-:W-:Y:S01]  /*1930*/  IMAD R38, R6, R15, R38 ;  /* 0x0000000f06267224 */ /* 0x000fe200078e0226 */
[----:B------:R-:W-:Y:S01]  /*1940*/  STL [R1+0x7b8], R18 ;  /* 0x0007b81201007387 */ /* 0x000fe20000100800 */
[----:B------:R-:W-:Y:S01]  /*1950*/  VIADD R17, R68, 0x2a ;  /* 0x0000002a44117836 */ /* 0x000fe20000000000 */
[----:B------:R-:W-:Y:S01]  /*1960*/  IABS R29, R18 ;  /* 0x00000012001d7213 */ /* 0x000fe20000000000 */
[----:B------:R-:W-:-:S03]  /*1970*/  IMAD.HI.U32 R9, R7, R32, RZ ;  /* 0x0000002007097227 */ /* 0x000fc600078e00ff */
[----:B------:R-:W-:Y:S01]  /*1980*/  STL [R1+0x7b4], R17 ;  /* 0x0007b41101007387 */ /* 0x000fe20000100800 */
[----:B------:R-:W-:Y:S01]  /*1990*/  VIADD R15, R68, 0x2b ;  /* 0x0000002b440f7836 */ /* 0x000fe20000000000 */
[----:B------:R-:W-:Y:S01]  /*19a0*/  IABS R28, R17 ;  /* 0x00000011001c7213 */ /* 0x000fe20000000000 */
[----:B------:R-:W-:Y:S02]  /*19b0*/  IMAD.MOV R11, RZ, RZ, -R11 ;  /* 0x000000ffff0b7224 */ /* 0x000fe400078e0a0b */
[----:B------:R-:W-:Y:S01]  /*19c0*/  IMAD.HI.U32 R5, R7, R26, RZ ;  /* 0x0000001a07057227 */ /* 0x000fe200078e00ff */
[----:B------:R1:W-:Y:S01]  /*19d0*/  STL [R1+0x7a0], R15 ;  /* 0x0007a00f01007387 */ /* 0x0003e20000100800 */
[----:B------:R-:W-:Y:S02]  /*19e0*/  IABS R27, R15 ;  /* 0x0000000f001b7213 */ /* 0x000fe40000000000 */
[----:B------:R-:W-:Y:S01]  /*19f0*/  IMAD.MOV R9, RZ, RZ, -R9 ;  /* 0x000000ffff097224 */ /* 0x000fe200078e0a09 */
[----:B------:R3:W-:Y:S01]  /*1a00*/  STL [R1+0x79c], R13 ;  /* 0x00079c0d01007387 */ /* 0x0007e20000100800 */
[----:B------:R-:W-:-:S02]  /*1a10*/  IMAD R42, R6, R11, R42 ;  /* 0x0000000b062a7224 */ /* 0x000fc400078e022a */
[----:B------:R-:W-:-:S04]  /*1a20*/  IMAD.HI.U32 R8, R7, R31, RZ ;  /* 0x0000001f07087227 */ /* 0x000fc800078e00ff */
[----:B------:R-:W-:Y:S01]  /*1a30*/  @!P0 IMAD.IADD R0, R0, 0x1, -R4 ;  /* 0x0000000100008824 */ /* 0x000fe200078e0a04 */
[----:B------:R-:W-:Y:S01]  /*1a40*/  ISETP.NE.AND P0, PT, R2, RZ, PT ;  /* 0x000000ff0200720c */ /* 0x000fe20003f05270 */
[----:B------:R-:W-:-:S04]  /*1a50*/  IMAD.HI.U32 R11, R7, R37, RZ ;  /* 0x00000025070b7227 */ /* 0x000fc800078e00ff */
[----:B------:R-:W-:Y:S02]  /*1a60*/  IMAD.MOV R5, RZ, RZ, -R5 ;  /* 0x000000ffff057224 */ /* 0x000fe400078e0a05 */
[----:B0-----:R-:W-:Y:S02]  /*1a70*/  VIADD R4, R14, 0xfffffff7 ;  /* 0xfffffff70e047836 */ /* 0x001fe40000000000 */
[C---:B-1----:R-:W-:Y:S02]  /*1a80*/  VIADD R15, R68.reuse, 0x2d ;  /* 0x0000002d440f7836 */ /* 0x042fe40000000000 */
[----:B---3--:R-:W-:Y:S01]  /*1a90*/  VIADD R13, R68, 0x2e ;  /* 0x0000002e440d7836 */ /* 0x008fe20000000000 */
[----:B------:R-:W-:Y:S01]  /*1aa0*/  ISETP.GE.U32.AND P1, PT, R4, 0x7fffff78, PT ;  /* 0x7fffff780400780c */ /* 0x000fe20003f26070 */
[----:B------:R-:W-:Y:S01]  /*1ab0*/  IMAD R32, R6, R9, R32 ;  /* 0x0000000906207224 */ /* 0x000fe200078e0220 */
[----:B------:R0:W-:Y:S01]  /*1ac0*/  STL [R1+0x788], R15 ;  /* 0x0007880f01007387 */ /* 0x0001e20000100800 */
[----:B------:R-:W-:Y:S01]  /*1ad0*/  IMAD.HI.U32 R10, R7, R33, RZ ;  /* 0x00000021070a7227 */ /* 0x000fe200078e00ff */
[----:B------:R-:W-:-:S02]  /*1ae0*/  IABS R24, R13 ;  /* 0x0000000d00187213 */ /* 0x000fc40000000000 */
[----:B------:R0:W-:Y:S01]  /*1af0*/  STL [R1+0x784], R13 ;  /* 0x0007840d01007387 */ /* 0x0001e20000100800 */
[----:B------:R-:W-:Y:S01]  /*1b00*/  IMAD.MOV R8, RZ, RZ, -R8 ;  /* 0x000000ffff087224 */ /* 0x000fe200078e0a08 */
[----:B------:R-:W-:Y:S01]  /*1b10*/  IABS R25, R15 ;  /* 0x0000000f00197213 */ /* 0x000fe20000000000 */
[----:B------:R-:W-:-:S04]  /*1b20*/  IMAD.HI.U32 R9, R7, R28, RZ ;  /* 0x0000001c07097227 */ /* 0x000fc800078e00ff */
[----:B------:R-:W-:Y:S02]  /*1b30*/  IMAD.MOV R11, RZ, RZ, -R11 ;  /* 0x000000ffff0b7224 */ /* 0x000fe400078e0a0b */
[C---:B------:R-:W-:Y:S02]  /*1b40*/  IMAD R26, R6.reuse, R5, R26 ;  /* 0x00000005061a7224 */ /* 0x040fe400078e021a */
[----:B------:R-:W1:Y:S01]  /*1b50*/  LDC.64 R4, c[0x0][0x3a8] ;  /* 0x0000ea00ff047b82 */ /* 0x000e620000000a00 */
[----:B------:R-:W-:Y:S02]  /*1b60*/  IMAD.MOV R10, RZ, RZ, -R10 ;  /* 0x000000ffff0a7224 */ /* 0x000fe400078e0a0a */
[C---:B------:R-:W-:Y:S02]  /*1b70*/  IMAD R31, R6.reuse, R8, R31 ;  /* 0x00000008061f7224 */ /* 0x040fe400078e021f */
[----:B------:R-:W-:Y:S02]  /*1b80*/  IMAD.MOV R9, RZ, RZ, -R9 ;  /* 0x000000ffff097224 */ /* 0x000fe400078e0a09 */
[----:B------:R-:W-:-:S02]  /*1b90*/  IMAD R37, R6, R11, R37 ;  /* 0x0000000b06257224 */ /* 0x000fc400078e0225 */
[----:B------:R-:W-:-:S04]  /*1ba0*/  IMAD.HI.U32 R8, R7, R27, RZ ;  /* 0x0000001b07087227 */ /* 0x000fc800078e00ff */
[----:B------:R-:W-:-:S04]  /*1bb0*/  IMAD.HI.U32 R11, R7, R34, RZ ;  /* 0x00000022070b7227 */ /* 0x000fc800078e00ff */
[C---:B------:R-:W-:Y:S02]  /*1bc0*/  IMAD R33, R6.reuse, R10, R33 ;  /* 0x0000000a06217224 */ /* 0x040fe400078e0221 */
[----:B------:R-:W-:Y:S02]  /*1bd0*/  IMAD R28, R6, R9, R28 ;  /* 0x00000009061c7224 */ /* 0x000fe400078e021c */
[----:B------:R-:W-:-:S04]  /*1be0*/  IMAD.HI.U32 R10, R7, R29, RZ ;  /* 0x0000001d070a7227 */ /* 0x000fc800078e00ff */
[----:B------:R-:W-:Y:S02]  /*1bf0*/  IMAD.MOV R8, RZ, RZ, -R8 ;  /* 0x000000ffff087224 */ /* 0x000fe400078e0a08 */
[----:B------:R-:W-:Y:S02]  /*1c00*/  VIADD R9, R14, 0xffffffff ;  /* 0xffffffff0e097836 */ /* 0x000fe40000000000 */
[----:B------:R-:W-:Y:S02]  /*1c10*/  IMAD.MOV R11, RZ, RZ, -R11 ;  /* 0x000000ffff0b7224 */ /* 0x000fe400078e0a0b */
[----:B------:R-:W-:Y:S01]  /*1c20*/  IMAD.MOV R10, RZ, RZ, -R10 ;  /* 0x000000ffff0a7224 */ /* 0x000fe200078e0a0a */
[----:B------:R-:W-:Y:S01]  /*1c30*/  ISETP.GE.U32.AND P5, PT, R9, 0x7fffff80, PT ;  /* 0x7fffff800900780c */ /* 0x000fe20003fa6070 */
[C---:B------:R-:W-:Y:S02]  /*1c40*/  IMAD R27, R6.reuse, R8, R27 ;  /* 0x00000008061b7224 */ /* 0x040fe400078e021b */
[----:B------:R-:W-:-:S02]  /*1c50*/  IMAD R34, R6, R11, R34 ;  /* 0x0000000b06227224 */ /* 0x000fc400078e0222 */
[----:B------:R-:W-:-:S04]  /*1c60*/  IMAD.HI.U32 R8, R7, R24, RZ ;  /* 0x0000001807087227 */ /* 0x000fc800078e00ff */
[----:B------:R-:W-:-:S04]  /*1c70*/  IMAD.HI.U32 R11, R7, R30, RZ ;  /* 0x0000001e070b7227 */ /* 0x000fc800078e00ff */
[----:B------:R-:W-:-:S04]  /*1c80*/  IMAD.HI.U32 R9, R7, R25, RZ ;  /* 0x0000001907097227 */ /* 0x000fc800078e00ff */
[----:B------:R-:W-:Y:S02]  /*1c90*/  IMAD R29, R6, R10, R29 ;  /* 0x0000000a061d7224 */ /* 0x000fe400078e021d */
[----:B------:R-:W-:Y:S02]  /*1ca0*/  VIADD R10, R14, 0xffffffef ;  /* 0xffffffef0e0a7836 */ /* 0x000fe40000000000 */
[----:B------:R-:W-:Y:S02]  /*1cb0*/  IMAD.MOV R8, RZ, RZ, -R8 ;  /* 0x000000ffff087224 */ /* 0x000fe400078e0a08 */
[----:B------:R-:W-:Y:S01]  /*1cc0*/  IMAD.MOV R11, RZ, RZ, -R11 ;  /* 0x000000ffff0b7224 */ /* 0x000fe200078e0a0b */
[----:B------:R-:W-:Y:S01]  /*1cd0*/  ISETP.GE.U32.AND P4, PT, R10, 0x7fffff70, PT ;  /* 0x7fffff700a00780c */ /* 0x000fe20003f86070 */
[----:B------:R-:W-:Y:S02]  /*1ce0*/  IMAD.MOV R9, RZ, RZ, -R9 ;  /* 0x000000ffff097224 */ /* 0x000fe400078e0a09 */
[----:B------:R-:W-:Y:S01]  /*1cf0*/  @!P2 IMAD.MOV R0, RZ, RZ, -R0 ;  /* 0x000000ffff00a224 */ /* 0x000fe200078e0a00 */
[----:B------:R-:W-:Y:S01]  /*1d00*/  @!P0 LOP3.LUT R0, RZ, R2, RZ, 0x33, !PT ;  /* 0x00000002ff008212 */ /* 0x000fe200078e33ff */
[----:B------:R-:W-:-:S02]  /*1d10*/  IMAD R24, R6, R8, R24 ;  /* 0x0000000806187224 */ /* 0x000fc400078e0218 */
[C---:B------:R-:W-:Y:S02]  /*1d20*/  IMAD R30, R6.reuse, R11, R30 ;  /* 0x0000000b061e7224 */ /* 0x040fe400078e021e */
[----:B------:R-:W-:Y:S02]  /*1d30*/  IMAD R25, R6, R9, R25 ;  /* 0x0000000906197224 */ /* 0x000fe400078e0219 */
[----:B------:R-:W-:Y:S01]  /*1d40*/  VIADD R8, R14, 0xffffffe7 ;  /* 0xffffffe70e087836 */ /* 0x000fe20000000000 */
[----:B012-4-:R-:W-:Y:S06]  /*1d50*/  BRA.U UP0, `(.L_x_5) ;  /* 0x0000000100187547 */ /* 0x017fec000b800000 */
[----:B------:R-:W-:Y:S01]  /*1d60*/  ELECT P0, URZ, PT ;  /* 0x0000000000ff782f */ /* 0x000fe20003800000 */
[----:B------:R-:W-:Y:S01]  /*1d70*/  IMAD.MOV.U32 R2, RZ, RZ, 0x1 ;  /* 0x00000001ff027424 */ /* 0x000fe200078e00ff */
[----:B------:R-:W-:Y:S01]  /*1d80*/  UMOV UR6, 0x40 ;  /* 0x0000004000067882 */ /* 0x000fe20000000000 */
[----:B------:R-:W-:Y:S01]  /*1d90*/  UVIRTCOUNT.DEALLOC.SMPOOL 0x80 ;  /* 0x000000800000784c */ /* 0x000fe20000000000 */
[----:B------:R-:W-:-:S09]  /*1da0*/  ULEA UR6, UR5, UR6, 0x18 ;  /* 0x0000000605067291 */ /* 0x000fd2000f8ec0ff */
[----:B------:R0:W-:Y:S03]  /*1db0*/  @P0 STS.U8 [UR6], R2 ;  /* 0x00000002ff000988 */ /* 0x0001e60008000006 */
.L_x_5:
[----:B------:R-:W-:Y:S01]  /*1dc0*/  UIADD3 UR10, UPT, UPT, UR8, UR4, URZ ;  /* 0x00000004080a7290 */ /* 0x000fe2000fffe0ff */
[----:B0-----:R-:W-:Y:S01]  /*1dd0*/  IMAD R2, R0, UR16, RZ ;  /* 0x0000001000027c24 */ /* 0x001fe2000f8e02ff */
[----:B------:R-:W-:Y:S01]  /*1de0*/  VOTEU.ALL UP1, P3 ;  /* 0x0000000000ff7886 */ /* 0x000fe20001820000 */
[----:B------:R-:W-:Y:S01]  /*1df0*/  UIADD3 UR6, UPT, UPT, UR9, 0xc000, URZ ;  /* 0x0000c00009067890 */ /* 0x000fe2000fffe0ff */
[----:B------:R-:W-:Y:S01]  /*1e00*/  ISETP.GE.U32.AND P0, PT, R8, 0x7fffff68, PT ;  /* 0x7fffff680800780c */ /* 0x000fe20003f06070 */
[----:B------:R-:W-:Y:S01]  /*1e10*/  VOTEU.ALL UP2, P3 ;  /* 0x0000000000ff7886 */ /* 0x000fe20001840000 */
[----:B------:R-:W-:Y:S01]  /*1e20*/  IADD3 R0, P6, PT, R2, UR12, RZ ;  /* 0x0000000c02007c10 */ /* 0x000fe2000ffde0ff */
[----:B------:R-:W-:Y:S01]  /*1e30*/  VIADD R8, R14, 0xffffffdf ;  /* 0xffffffdf0e087836 */ /* 0x000fe20000000000 */
[----:B------:R-:W-:-:S04]  /*1e40*/  @!UP1 UIADD3 UR4, UPT, UPT, -UR7, 0x100000, URZ ;  /* 0x0010000007049890 */ /* 0x000fc8000fffe1ff */
[----:B------:R-:W-:Y:S02]  /*1e50*/  @!UP1 USHF.L.U32 UR5, UR4, 0xb, URZ ;  /* 0x0000000b04059899 */ /* 0x000fe400080006ff */
[----:B------:R-:W-:Y:S01]  /*1e60*/  @!UP1 USHF.L.U32 UR4, UR4, 0x1, URZ ;  /* 0x0000000104049899 */ /* 0x000fe200080006ff */
[----:B------:R-:W-:Y:S01]  /*1e70*/  STTM.x64 tmem[UR10], RZ ;  /* 0x000000ff000079ed */ /* 0x000fe2000834000a */
[----:B------:R-:W0:Y:S02]  /*1e80*/  FENCE.VIEW.ASYNC.T ;  /* 0x00000000000073c6 */ /* 0x000e240000000200 */
[----:B0-----:R-:W-:Y:S01]  /*1e90*/  BAR.SYNC.DEFER_BLOCKING 0x0 ;  /* 0x0000000000007b1d */ /* 0x001fe20000010000 */
[----:B------:R-:W-:Y:S01]  /*1ea0*/  LEA.HI.X.SX32 R2, R2, UR13, 0x1, P6 ;  /* 0x0000000d02027c11 */ /* 0x000fe2000b0f0eff */
[----:B------:R-:W-:Y:S01]  /*1eb0*/  IMAD.SHL.U32 R10, R4, 0x8, RZ ;  /* 0x00000008040a7824 */ /* 0x000fe200078e00ff */
[----:B------:R-:W-:Y:S01]  /*1ec0*/  ISETP.GE.U32.AND P2, PT, R8, 0x7fffff60, PT ;  /* 0x7fffff600800780c */ /* 0x000fe20003f46070 */
[----:B------:R-:W-:-:S02]  /*1ed0*/  @!P5 IMAD.MOV.U32 R8, RZ, RZ, R0 ;  /* 0x000000ffff08d224 */ /* 0x000fc400078e0000 */
[----:B------:R-:W-:Y:S01]  /*1ee0*/  @!P5 IMAD.MOV.U32 R9, RZ, RZ, R2 ;  /* 0x000000ffff09d224 */ /* 0x000fe200078e0002 */
[----:B------:R0:W-:Y:S01]  /*1ef0*/  STL [R1+0x9dc], R91 ;  /* 0x0009dc5b01007387 */ /* 0x0001e20000100800 */
[----:B------:R-:W-:Y:S01]  /*1f00*/  PRMT R12, RZ, 0x7610, R12 ;  /* 0x00007610ff0c7816 */ /* 0x000fe2000000000c */
[----:B------:R-:W-:Y:S01]  /*1f10*/  VIADD R11, R14, 0xffffffd7 ;  /* 0xffffffd70e0b7836 */ /* 0x000fe20000000000 */
[----:B------:R-:W-:Y:S01]  /*1f20*/  PRMT R86, RZ, 0x7610, R86 ;  /* 0x00007610ff567816 */ /* 0x000fe20000000056 */
[----:B------:R-:W-:Y:S01]  /*1f30*/  STL [R1+0x9d8], R89 ;  /* 0x0009d85901007387 */ /* 0x000fe20000100800 */
[----:B------:R-:W-:Y:S01]  /*1f40*/  PRMT R84, RZ, 0x7610, R84 ;  /* 0x00007610ff547816 */ /* 0x000fe20000000054 */
[----:B------:R-:W1:Y:S02]  /*1f50*/  LDCU UR13, c[0x0][0x3b0] ;  /* 0x00007600ff0d77ac */ /* 0x000e640008000800 */
[----:B------:R-:W-:Y:S01]  /*1f60*/  STL [R1+0x9d4], R90 ;  /* 0x0009d45a01007387 */ /* 0x000fe20000100800 */
[----:B0-----:R-:W-:Y:S01]  /*1f70*/  PRMT R91, RZ, 0x7610, R91 ;  /* 0x00007610ff5b7816 */ /* 0x001fe2000000005b */
[----:B------:R-:W0:Y:S02]  /*1f80*/  LDCU UR20, c[0x0][0x3b0] ;  /* 0x00007600ff1477ac */ /* 0x000e240008000800 */
[----:B------:R2:W-:Y:S01]  /*1f90*/  STL [R1+0x9d0], R88 ;  /* 0x0009d05801007387 */ /* 0x0005e20000100800 */
[----:B------:R-:W-:-:S02]  /*1fa0*/  PRMT R82, RZ, 0x7610, R82 ;  /* 0x00007610ff527816 */ /* 0x000fc40000000052 */
[----:B------:R-:W-:Y:S01]  /*1fb0*/  PRMT R73, RZ, 0x7610, R73 ;  /* 0x00007610ff497816 */ /* 0x000fe20000000049 */
[----:B------:R-:W3:Y:S02]  /*1fc0*/  FENCE.VIEW.ASYNC.S ;  /* 0x00000000000073c6 */ /* 0x000ee40000000000 */
[----:B---3--:R3:W4:Y:S02]  /*1fd0*/  @!UP2 SYNCS.EXCH.64 URZ, [UR6], UR4 ;  /* 0x0000000406ffa5b2 */ /* 0x0087240008000100 */
[----:B----4-:R-:W-:Y:S01]  /*1fe0*/  BAR.SYNC.DEFER_BLOCKING 0x0 ;  /* 0x0000000000007b1d */ /* 0x010fe20000010000 */
[----:B------:R-:W-:Y:S02]  /*1ff0*/  PRMT R72, RZ, 0x7610, R72 ;  /* 0x00007610ff487816 */ /* 0x000fe40000000048 */
[----:B------:R-:W-:Y:S02]  /*2000*/  PRMT R23, RZ, 0x7610, R23 ;  /* 0x00007610ff177816 */ /* 0x000fe40000000017 */
[----:B------:R-:W-:Y:S01]  /*2010*/  PRMT R22, RZ, 0x7610, R22 ;  /* 0x00007610ff167816 */ /* 0x000fe20000000016 */
[----:B------:R-:W4:Y:S01]  /*2020*/  LDCU UR23, c[0x0][0x3b0] ;  /* 0x00007600ff1777ac */ /* 0x000f220008000800 */
[----:B------:R-:W-:Y:S01]  /*2030*/  STL [R1+0x9cc], R87 ;  /* 0x0009cc5701007387 */ /* 0x000fe20000100800 */
[----:B------:R-:W-:Y:S01]  /*2040*/  PRMT R21, RZ, 0x7610, R21 ;  /* 0x00007610ff157816 */ /* 0x000fe20000000015 */
[----:B------:R-:W0:Y:S02]  /*2050*/  LDCU UR26, c[0x0][0x3b0] ;  /* 0x00007600ff1a77ac */ /* 0x000e240008000800 */
        /* <DEDUP_REMOVED lines=9> */
[----:B------:R0:W3:Y:S01]  /*20f0*/  @!P5 LDG.E.U8 R91, desc[UR18][R8.64] ;  /* 0x00000012085bd981 */ /* 0x0000e2000c1e1100 */
        /* <DEDUP_REMOVED lines=18> */
[----:B------:R-:W0:Y:S03]  /*2220*/  LDCU UR25, c[0x0][0x3b0] ;  /* 0x00007600ff1977ac */ /* 0x000e260008000800 */
        /* <DEDUP_REMOVED lines=64> */
[----:B------:R-:W-:Y:S04]  /*2630*/  STL [R1+0x924], R41 ;  /* 0x0009242901007387 */ /* 0x000fe80000100800 */
        /* <DEDUP_REMOVED lines=11> */
[----:B------:R-:W-:Y:S01]  /*26f0*/  STL [R1+0x8f4], R29 ;  /* 0x0008f41d01007387 */ /* 0x000fe20000100800 */
[----:B0-----:R-:W-:-:S03]  /*2700*/  IADD3 R9, P6, PT, R10, R0, RZ ;  /* 0x000000000a097210 */ /* 0x001fc60007fde0ff */
[----:B------:R-:W-:Y:S04]  /*2710*/  STL [R1+0x8f0], R28 ;  /* 0x0008f01c01007387 */ /* 0x000fe80000100800 */
[----:B------:R-:W-:Y:S04]  /*2720*/  STL [R1+0x8ec], R27 ;  /* 0x0008ec1b01007387 */ /* 0x000fe80000100800 */
[----:B------:R-:W-:Y:S01]  /*2730*/  STL [R1+0x8e8], R26 ;  /* 0x0008e81a01007387 */ /* 0x000fe20000100800 */
[----:B------:R-:W-:-:S03]  /*2740*/  IMAD.SHL.U32 R8, R4, 0x10, RZ ;  /* 0x0000001004087824 */ /* 0x000fc600078e00ff */
[----:B------:R-:W-:Y:S04]  /*2750*/  STL [R1+0x8e4], R25 ;  /* 0x0008e41901007387 */ /* 0x000fe80000100800 */
[----:B------:R-:W-:Y:S04]  /*2760*/  STL [R1+0x8e0], R24 ;  /* 0x0008e01801007387 */ /* 0x000fe80000100800 */
[----:B------:R-:W-:Y:S04]  /*2770*/  STL [R1+0x8dc], R74 ;  /* 0x0008dc4a01007387 */ /* 0x000fe80000100800 */
[----:B------:R-:W-:Y:S04]  /*2780*/  STL [R1+0x888], R3 ;  /* 0x0008880301007387 */ /* 0x000fe80000100800 */
[----:B------:R-:W-:Y:S04]  /*2790*/  STL [R1+0x884], R5 ;  /* 0x0008840501007387 */ /* 0x000fe80000100800 */
[----:B------:R-:W-:Y:S01]  /*27a0*/  STL [R1+0x74], R9 ;  /* 0x0000740901007387 */ /* 0x000fe20000100800 */
[----:B--2---:R-:W-:-:S03]  /*27b0*/  PRMT R88, RZ, 0x7610, R88 ;  /* 0x00007610ff587816 */ /* 0x004fc60000000058 */
[----:B---3--:R0:W-:Y:S02]  /*27c0*/  STL [R1+0x1a8], R91 ;  /* 0x0001a85b01007387 */ /* 0x0081e40000100800 */
[----:B0-----:R-:W-:Y:S02]  /*27d0*/  LEA.HI.X.SX32 R91, R10, R2, 0x1, P6 ;  /* 0x000000020a5b7211 */ /* 0x001fe400030f0eff */
[----:B------:R-:W-:-:S04]  /*27e0*/  IADD3 R90, P6, PT, R8, R0, RZ ;  /* 0x00000000085a7210 */ /* 0x000fc80007fde0ff */
[----:B------:R-:W-:Y:S01]  /*27f0*/  LEA.HI.X.SX32 R89, R8, R2, 0x1, P6 ;  /* 0x0000000208597211 */ /* 0x000fe200030f0eff */
[----:B------:R-:W-:Y:S02]  /*2800*/  @!P1 IMAD.MOV.U32 R8, RZ, RZ, R9 ;  /* 0x000000ffff089224 */ /* 0x000fe400078e0009 */
[----:B------:R-:W-:-:S05]  /*2810*/  @!P1 IMAD.MOV.U32 R9, RZ, RZ, R91 ;  /* 0x000000ffff099224 */ /* 0x000fca00078e005b */
[----:B------:R0:W2:Y:S02]  /*2820*/  @!P1 LDG.E.U8 R12, desc[UR18][R8.64] ;  /* 0x00000012080c9981 */ /* 0x0000a4000c1e1100 */
[----:B0-----:R-:W-:Y:S02]  /*2830*/  @!P4 IMAD.MOV.U32 R8, RZ, RZ, R90 ;  /* 0x000000ffff08c224 */ /* 0x001fe400078e005a */
[----:B------:R-:W-:-:S05]  /*2840*/  @!P4 IMAD.MOV.U32 R9, RZ, RZ, R89 ;  /* 0x000000ffff09c224 */ /* 0x000fca00078e0059 */
[----:B------:R0:W3:Y:S01]  /*2850*/  @!P4 LDG.E.U8 R88, desc[UR18][R8.64] ;  /* 0x000000120858c981 */ /* 0x0000e2000c1e1100 */
[----:B------:R-:W-:Y:S01]  /*2860*/  ISETP.GE.U32.AND P5, PT, R11, 0x7fffff58, PT ;  /* 0x7fffff580b00780c */ /* 0x000fe20003fa6070 */
[----:B------:R-:W-:Y:S02]  /*2870*/  IMAD R11, R4, 0x18, RZ ;  /* 0x00000018040b7824 */ /* 0x000fe400078e02ff */
[----:B------:R0:W-:Y:S04]  /*2880*/  STL [R1+0x64], R91 ;  /* 0x0000645b01007387 */ /* 0x0001e80000100800 */
[----:B------:R-:W-:Y:S04]  /*2890*/  STL [R1+0x108], R90 ;  /* 0x0001085a01007387 */ /* 0x000fe80000100800 */
[----:B0-----:R-:W4:Y:S04]  /*28a0*/  LDL.LU R91, [R1+0x9dc] ;  /* 0x0009dc00015b7983 */ /* 0x001f280000300800 */
[----:B------:R0:W-:Y:S01]  /*28b0*/  STL [R1+0x104], R89 ;  /* 0x0001045901007387 */ /* 0x0001e20000100800 */
[----:B------:R-:W-:-:S05]  /*28c0*/  VIADD R8, R14, 0xffffffc7 ;  /* 0xffffffc70e087836 */ /* 0x000fca0000000000 */
[----:B------:R-:W-:Y:S01]  /*28d0*/  ISETP.GE.U32.AND P4, PT, R8, 0x7fffff48, PT ;  /* 0x7fffff480800780c */ /* 0x000fe20003f86070 */
[----:B------:R-:W-:Y:S01]  /*28e0*/  VIADD R10, R14, 0xffffffcf ;  /* 0xffffffcf0e0a7836 */ /* 0x000fe20000000000 */
[----:B------:R-:W-:-:S04]  /*28f0*/  PRMT R83, RZ, 0x7610, R83 ;  /* 0x00007610ff537816 */ /* 0x000fc80000000053 */
[----:B------:R-:W-:Y:S01]  /*2900*/  ISETP.GE.U32.AND P1, PT, R10, 0x7fffff50, PT ;  /* 0x7fffff500a00780c */ /* 0x000fe20003f26070 */
[----:B------:R-:W-:Y:S01]  /*2910*/  IMAD.SHL.U32 R10, R4, 0x20, RZ ;  /* 0x00000020040a7824 */ /* 0x000fe200078e00ff */
[----:B------:R-:W-:Y:S01]  /*2920*/  PRMT R85, RZ, 0x7610, R85 ;  /* 0x00007610ff557816 */ /* 0x000fe20000000055 */
[----:B--2---:R2:W-:Y:S04]  /*2930*/  STL [R1+0x280], R12 ;  /* 0x0002800c01007387 */ /* 0x0045e80000100800 */
[----:B0-----:R-:W4:Y:S04]  /*2940*/  LDL.LU R89, [R1+0x9d8] ;  /* 0x0009d80001597983 */ /* 0x001f280000300800 */
[----:B------:R-:W4:Y:S01]  /*2950*/  LDL.LU R90, [R1+0x9d4] ;  /* 0x0009d400015a7983 */ /* 0x000f220000300800 */
[----:B--2---:R-:W-:-:S04]  /*2960*/  IADD3 R12, P6, PT, R11, R0, RZ ;  /* 0x000000000b0c7210 */ /* 0x004fc80007fde0ff */
[----:B------:R-:W-:Y:S01]  /*2970*/  LEA.HI.X.SX32 R11, R11, R2, 0x1, P6 ;  /* 0x000000020b0b7211 */ /* 0x000fe200030f0eff */
[----:B------:R-:W-:-:S04]  /*2980*/  IMAD.MOV.U32 R9, RZ, RZ, R12 ;  /* 0x000000ffff097224 */ /* 0x000fc800078e000c */
[----:B------:R-:W-:-:S05]  /*2990*/  IMAD.MOV.U32 R8, RZ, RZ, R11 ;  /* 0x000000ffff087224 */ /* 0x000fca00078e000b */
[-C--:B------:R-:W-:Y:S01]  /*29a0*/  @!P0 LOP3.LUT R9, R9, R8.reuse, RZ, 0x3c, !PT ;  /* 0x0000000809098212 */ /* 0x080fe200078e3cff */
[----:B---3--:R0:W-:Y:S03]  /*29b0*/  STL [R1+0x1bc], R88 ;  /* 0x0001bc5801007387 */ /* 0x0081e60000100800 */
[----:B------:R-:W-:-:S04]  /*29c0*/  @!P0 LOP3.LUT R8, R9, R8, RZ, 0x3c, !PT ;  /* 0x0000000809088212 */ /* 0x000fc800078e3cff */
[----:B------:R-:W-:Y:S01]  /*29d0*/  @!P0 LOP3.LUT R9, R9, R8, RZ, 0x3c, !PT ;  /* 0x0000000809098212 */ /* 0x000fe200078e3cff */
[----:B0-----:R-:W2:Y:S04]  /*29e0*/  LDL.LU R88, [R1+0x9d0] ;  /* 0x0009d00001587983 */ /* 0x001ea80000300800 */
[----:B------:R0:W-:Y:S04]  /*29f0*/  STL [R1+0x3d8], R12 ;  /* 0x0003d80c01007387 */ /* 0x0001e80000100800 */
[----:B------:R3:W2:Y:S01]  /*2a00*/  @!P0 LDG.E.U8 R83, desc[UR18][R8.64] ;  /* 0x0000001208538981 */ /* 0x0006a2000c1e1100 */
[----:B0-----:R-:W-:-:S04]  /*2a10*/  IADD3 R12, P6, PT, R10, R0, RZ ;  /* 0x000000000a0c7210 */ /* 0x001fc80007fde0ff */
[----:B---3--:R-:W-:Y:S01]  /*2a20*/  LEA.HI.X.SX32 R8, R10, R2, 0x1, P6 ;  /* 0x000000020a087211 */ /* 0x008fe200030f0eff */
[----:B------:R-:W-:Y:S01]  /*2a30*/  IMAD.MOV.U32 R9, RZ, RZ, R12 ;  /* 0x000000ffff097224 */ /* 0x000fe200078e000c */
[----:B------:R-:W-:Y:S04]  /*2a40*/  STL [R1+0x154], R11 ;  /* 0x0001540b01007387 */ /* 0x000fe80000100800 */
[-C--:B------:R-:W-:Y:S01]  /*2a50*/  @!P2 LOP3.LUT R9, R9, R8.reuse, RZ, 0x3c, !PT ;  /* 0x000000080909a212 */ /* 0x080fe200078e3cff */
[----:B------:R-:W-:Y:S04]  /*2a60*/  STL [R1+0x410], R12 ;  /* 0x0004100c01007387 */ /* 0x000fe80000100800 */
[----:B------:R0:W-:Y:S02]  /*2a70*/  STL [R1+0x40c], R8 ;  /* 0x00040c0801007387 */ /* 0x0001e40000100800 */
[----:B0-----:R-:W-:-:S04]  /*2a80*/  @!P2 LOP3.LUT R8, R9, R8, RZ, 0x3c, !PT ;  /* 0x000000080908a212 */ /* 0x001fc800078e3cff */
[----:B------:R-:W-:-:S05]  /*2a90*/  @!P2 LOP3.LUT R9, R9, R8, RZ, 0x3c, !PT ;  /* 0x000000080909a212 */ /* 0x000fca00078e3cff */
[----:B------:R0:W3:Y:S01]  /*2aa0*/  @!P2 LDG.E.U8 R85, desc[UR18][R8.64] ;  /* 0x000000120855a981 */ /* 0x0000e2000c1e1100 */
[----:B------:R-:W-:-:S05]  /*2ab0*/  VIADD R11, R14, 0xffffffbf ;  /* 0xffffffbf0e0b7836 */ /* 0x000fca0000000000 */
[----:B------:R-:W-:Y:S01]  /*2ac0*/  ISETP.GE.U32.AND P0, PT, R11, 0x7fffff40, PT ;  /* 0x7fffff400b00780c */ /* 0x000fe20003f06070 */
[C---:B------:R-:W-:Y:S02]  /*2ad0*/  IMAD R11, R4.reuse, 0x28, RZ ;  /* 0x00000028040b7824 */ /* 0x040fe400078e02ff */
[----:B------:R-:W-:Y:S01]  /*2ae0*/  IMAD R10, R4, 0x30, RZ ;  /* 0x00000030040a7824 */ /* 0x000fe200078e02ff */
[----:B------:R-:W-:Y:S02]  /*2af0*/  PRMT R87, RZ, 0x7610, R87 ;  /* 0x00007610ff577816 */ /* 0x000fe40000000057 */
[----:B------:R-:W-:Y:S01]  /*2b00*/  PRMT R81, RZ, 0x7610, R81 ;  /* 0x00007610ff517816 */ /* 0x000fe20000000051 */
[----:B--2---:R2:W-:Y:S02]  /*2b10*/  STL [R1+0x1b8], R83 ;  /* 0x0001b85301007387 */ /* 0x0045e40000100800 */
[----:B--2---:R-:W-:-:S04]  /*2b20*/  IADD3 R83, P6, PT, R11, R0, RZ ;  /* 0x000000000b537210 */ /* 0x004fc80007fde0ff */
[----:B0-----:R-:W-:Y:S01]  /*2b30*/  LEA.HI.X.SX32 R8, R11, R2, 0x1, P6 ;  /* 0x000000020b087211 */ /* 0x001fe200030f0eff */
[----:B------:R-:W-:Y:S01]  /*2b40*/  IMAD.MOV.U32 R9, RZ, RZ, R83 ;  /* 0x000000ffff097224 */ /* 0x000fe200078e0053 */
[----:B------:R0:W-:Y:S04]  /*2b50*/  STL [R1+0x448], R83 ;  /* 0x0004485301007387 */ /* 0x0001e80000100800 */
[----:B------:R-:W-:Y:S01]  /*2b60*/  @!P5 LOP3.LUT R9, R9, R8, RZ, 0x3c, !PT ;  /* 0x000000080909d212 */ /* 0x000fe200078e3cff */
[----:B------:R2:W-:Y:S01]  /*2b70*/  STL [R1+0x444], R8 ;  /* 0x0004440801007387 */ /* 0x0005e20000100800 */
[----:B0-----:R-:W-:Y:S02]  /*2b80*/  IADD3 R83, P6, PT, R10, R0, RZ ;  /* 0x000000000a537210 */ /* 0x001fe40007fde0ff */
[----:B--2---:R-:W-:-:S03]  /*2b90*/  @!P5 LOP3.LUT R8, R9, R8, RZ, 0x3c, !PT ;  /* 0x000000080908d212 */ /* 0x004fc600078e3cff */
[----:B------:R-:W-:Y:S01]  /*2ba0*/  STL [R1+0x480], R83 ;  /* 0x0004805301007387 */ /* 0x000fe20000100800 */
[----:B------:R-:W-:-:S03]  /*2bb0*/  @!P5 LOP3.LUT R9, R9, R8, RZ, 0x3c, !PT ;  /* 0x000000080909d212 */ /* 0x000fc600078e3cff */
[----:B---3--:R0:W-:Y:S04]  /*2bc0*/  STL [R1+0x27c], R85 ;  /* 0x00027c5501007387 */ /* 0x0081e80000100800 */
[----:B------:R2:W3:Y:S01]  /*2bd0*/  @!P5 LDG.E.U8 R87, desc[UR18][R8.64] ;  /* 0x000000120857d981 */ /* 0x0004e2000c1e1100 */
[----:B0-----:R-:W-:Y:S01]  /*2be0*/  LEA.HI.X.SX32 R85, R10, R2, 0x1, P6 ;  /* 0x000000020a557211 */ /* 0x001fe200030f0eff */
[----:B--2---:R-:W-:-:S04]  /*2bf0*/  @!P1 IMAD.MOV.U32 R8, RZ, RZ, R83 ;  /* 0x000000ffff089224 */ /* 0x004fc800078e0053 */
[----:B------:R-:W-:-:S05]  /*2c00*/  @!P1 IMAD.MOV.U32 R9, RZ, RZ, R85 ;  /* 0x000000ffff099224 */ /* 0x000fca00078e0055 */
[----:B------:R0:W2:Y:S01]  /*2c10*/  @!P1 LDG.E.U8 R81, desc[UR18][R8.64] ;  /* 0x0000001208519981 */ /* 0x0000a2000c1e1100 */
[----:B------:R-:W-:-:S05]  /*2c20*/  IMAD R11, R4, 0x38, RZ ;  /* 0x00000038040b7824 */ /* 0x000fca00078e02ff */
[----:B------:R-:W-:Y:S01]  /*2c30*/  IADD3 R10, P6, PT, R11, R0, RZ ;  /* 0x000000000b0a7210 */ /* 0x000fe20007fde0ff */
[----:B0-----:R-:W-:-:S03]  /*2c40*/  VIADD R8, R14, 0xffffffa7 ;  /* 0xffffffa70e087836 */ /* 0x001fc60000000000 */
[----:B------:R-:W-:Y:S01]  /*2c50*/  LEA.HI.X.SX32 R11, R11, R2, 0x1, P6 ;  /* 0x000000020b0b7211 */ /* 0x000fe200030f0eff */
[----:B------:R-:W-:Y:S01]  /*2c60*/  IMAD.MOV.U32 R9, RZ, RZ, R10 ;  /* 0x000000ffff097224 */ /* 0x000fe200078e000a */
[----:B------:R-:W-:-:S03]  /*2c70*/  ISETP.GE.U32.AND P1, PT, R8, 0x7fffff28, PT ;  /* 0x7fffff280800780c */ /* 0x000fc60003f26070 */
[----:B------:R-:W-:Y:S02]  /*2c80*/  IMAD.MOV.U32 R8, RZ, RZ, R11 ;  /* 0x000000ffff087224 */ /* 0x000fe400078e000b */
[----:B------:R-:W-:-:S03]  /*2c90*/  VIADD R12, R14, 0xffffffb7 ;  /* 0xffffffb70e0c7836 */ /* 0x000fc60000000000 */
[-C--:B------:R-:W-:Y:S02]  /*2ca0*/  @!P4 LOP3.LUT R9, R9, R8.reuse, RZ, 0x3c, !PT ;  /* 0x000000080909c212 */ /* 0x080fe400078e3cff */
[----:B------:R-:W-:Y:S01]  /*2cb0*/  ISETP.GE.U32.AND P2, PT, R12, 0x7fffff38, PT ;  /* 0x7fffff380c00780c */ /* 0x000fe20003f46070 */
[----:B------:R-:W-:Y:S01]  /*2cc0*/  VIADD R12, R14, 0xffffffaf ;  /* 0xffffffaf0e0c7836 */ /* 0x000fe20000000000 */
[C---:B------:R-:W-:Y:S02]  /*2cd0*/  @!P4 LOP3.LUT R8, R9.reuse, R8, RZ, 0x3c, !PT ;  /* 0x000000080908c212 */ /* 0x040fe400078e3cff */
[----:B------:R-:W-:Y:S02]  /*2ce0*/  PRMT R78, RZ, 0x7610, R78 ;  /* 0x00007610ff4e7816 */ /* 0x000fe4000000004e */
[----:B------:R-:W-:Y:S02]  /*2cf0*/  ISETP.GE.U32.AND P5, PT, R12, 0x7fffff30, PT ;  /* 0x7fffff300c00780c */ /* 0x000fe40003fa6070 */
[----:B------:R-:W-:-:S05]  /*2d00*/  @!P4 LOP3.LUT R9, R9, R8, RZ, 0x3c, !PT ;  /* 0x000000080909c212 */ /* 0x000fca00078e3cff */
[----:B------:R0:W4:Y:S01]  /*2d10*/  @!P4 LDG.E.U8 R78, desc[UR18][R8.64] ;  /* 0x00000012084ec981 */ /* 0x000122000c1e1100 */
[----:B------:R-:W-:-:S03]  /*2d20*/  PRMT R79, RZ, 0x7610, R79 ;  /* 0x00007610ff4f7816 */ /* 0x000fc6000000004f */
[----:B---3--:R3:W-:Y:S04]  /*2d30*/  STL [R1+0x1cc], R87 ;  /* 0x0001cc5701007387 */ /* 0x0087e80000100800 */
[----:B---3--:R-:W3:Y:S04]  /*2d40*/  LDL.LU R87, [R1+0x9cc] ;  /* 0x0009cc0001577983 */ /* 0x008ee80000300800 */
[----:B------:R0:W-:Y:S04]  /*2d50*/  STL [R1+0x47c], R85 ;  /* 0x00047c5501007387 */ /* 0x0001e80000100800 */
[----:B0-----:R-:W3:Y:S04]  /*2d60*/  LDL.LU R85, [R1+0x9c8] ;  /* 0x0009c80001557983 */ /* 0x001ee80000300800 */
[----:B------:R-:W3:Y:S04]  /*2d70*/  LDL.LU R83, [R1+0x9c4] ;  /* 0x0009c40001537983 */ /* 0x000ee80000300800 */
[----:B--2---:R0:W-:Y:S04]  /*2d80*/  STL [R1+0x1c8], R81 ;  /* 0x0001c85101007387 */ /* 0x0041e80000100800 */
[----:B0-----:R-:W2:Y:S04]  /*2d90*/  LDL.LU R81, [R1+0x9c0] ;  /* 0x0009c00001517983 */ /* 0x001ea80000300800 */
[----:B------:R0:W-:Y:S02]  /*2da0*/  STL [R1+0x4c0], R10 ;  /* 0x0004c00a01007387 */ /* 0x0001e40000100800 */
[----:B0-----:R-:W-:-:S05]  /*2db0*/  IMAD.SHL.U32 R10, R4, 0x40, RZ ;  /* 0x00000040040a7824 */ /* 0x001fca00078e00ff */
[----:B------:R-:W-:-:S04]  /*2dc0*/  IADD3 R12, P6, PT, R10, R0, RZ ;  /* 0x000000000a0c7210 */ /* 0x000fc80007fde0ff */
[----:B------:R-:W-:Y:S01]  /*2dd0*/  LEA.HI.X.SX32 R8, R10, R2, 0x1, P6 ;  /* 0x000000020a087211 */ /* 0x000fe200030f0eff */
[----:B------:R-:W-:Y:S01]  /*2de0*/  IMAD.MOV.U32 R9, RZ, RZ, R12 ;  /* 0x000000ffff097224 */ /* 0x000fe200078e000c */
[----:B------:R-:W-:Y:S04]  /*2df0*/  STL [R1+0x4bc], R11 ;  /* 0x0004bc0b01007387 */ /* 0x000fe80000100800 */
[-C--:B------:R-:W-:Y:S01]  /*2e00*/  @!P0 LOP3.LUT R9, R9, R8.reuse, RZ, 0x3c, !PT ;  /* 0x0000000809098212 */ /* 0x080fe200078e3cff */
[----:B------:R-:W-:Y:S04]  /*2e10*/  STL [R1+0x4f8], R12 ;  /* 0x0004f80c01007387 */ /* 0x000fe80000100800 */
[----:B------:R0:W-:Y:S02]  /*2e20*/  STL [R1+0x4f4], R8 ;  /* 0x0004f40801007387 */ /* 0x0001e40000100800 */
[----:B0-----:R-:W-:-:S04]  /*2e30*/  @!P0 LOP3.LUT R8, R9, R8, RZ, 0x3c, !PT ;  /* 0x0000000809088212 */ /* 0x001fc800078e3cff */
[----:B------:R-:W-:-:S05]  /*2e40*/  @!P0 LOP3.LUT R9, R9, R8, RZ, 0x3c, !PT ;  /* 0x0000000809098212 */ /* 0x000fca00078e3cff */
[----:B------:R0:W2:Y:S01]  /*2e50*/  @!P0 LDG.E.U8 R79, desc[UR18][R8.64] ;  /* 0x00000012084f8981 */ /* 0x0000a2000c1e1100 */
[----:B------:R-:W-:-:S05]  /*2e60*/  VIADD R11, R14, 0xffffff9f ;  /* 0xffffff9f0e0b7836 */ /* 0x000fca0000000000 */
[----:B------:R-:W-:Y:S01]  /*2e70*/  ISETP.GE.U32.AND P4, PT, R11, 0x7fffff20, PT ;  /* 0x7fffff200b00780c */ /* 0x000fe20003f86070 */
[C---:B------:R-:W-:Y:S01]  /*2e80*/  IMAD R11, R4.reuse, 0x48, RZ ;  /* 0x00000048040b7824 */ /* 0x040fe200078e02ff */
[----:B----4-:R4:W-:Y:S01]  /*2e90*/  STL [R1+0x274], R78 ;  /* 0x0002744e01007387 */ /* 0x0109e20000100800 */
[----:B------:R-:W-:-:S03]  /*2ea0*/  IMAD R10, R4, 0x50, RZ ;  /* 0x00000050040a7824 */ /* 0x000fc600078e02ff */
[----:B----4-:R-:W-:-:S04]  /*2eb0*/  IADD3 R78, P6, PT, R11, R0, RZ ;  /* 0x000000000b4e7210 */ /* 0x010fc80007fde0ff */
[----:B0-----:R-:W-:Y:S01]  /*2ec0*/  LEA.HI.X.SX32 R8, R11, R2, 0x1, P6 ;  /* 0x000000020b087211 */ /* 0x001fe200030f0eff */
[----:B------:R-:W-:Y:S01]  /*2ed0*/  IMAD.MOV.U32 R9, RZ, RZ, R78 ;  /* 0x000000ffff097224 */ /* 0x000fe200078e004e */
[----:B------:R0:W-:Y:S04]  /*2ee0*/  STL [R1+0x530], R78 ;  /* 0x0005304e01007387 */ /* 0x0001e80000100800 */
[----:B------:R-:W-:Y:S01]  /*2ef0*/  @!P2 LOP3.LUT R9, R9, R8, RZ, 0x3c, !PT ;  /* 0x000000080909a212 */ /* 0x000fe200078e3cff */
[----:B------:R4:W-:Y:S01]  /*2f00*/  STL [R1+0x52c], R8 ;  /* 0x00052c0801007387 */ /* 0x0009e20000100800 */
[----:B0-----:R-:W-:Y:S02]  /*2f10*/  IADD3 R78, P6, PT, R10, R0, RZ ;  /* 0x000000000a4e7210 */ /* 0x001fe40007fde0ff */
[----:B------:R-:W-:-:S02]  /*2f20*/  PRMT R80, RZ, 0x7610, R80 ;  /* 0x00007610ff507816 */ /* 0x000fc40000000050 */
[C---:B----4-:R-:W-:Y:S01]  /*2f30*/  @!P2 LOP3.LUT R8, R9.reuse, R8, RZ, 0x3c, !PT ;  /* 0x000000080908a212 */ /* 0x050fe200078e3cff */
[----:B------:R-:W-:Y:S03]  /*2f40*/  STL [R1+0x568], R78 ;  /* 0x0005684e01007387 */ /* 0x000fe60000100800 */
[----:B------:R-:W-:Y:S02]  /*2f50*/  @!P2 LOP3.LUT R9, R9, R8, RZ, 0x3c, !PT ;  /* 0x000000080909a212 */ /* 0x000fe400078e3cff */
[----:B------:R-:W-:-:S03]  /*2f60*/  PRMT R77, RZ, 0x7610, R77 ;  /* 0x00007610ff4d7816 */ /* 0x000fc6000000004d */
[----:B------:R0:W4:Y:S02]  /*2f70*/  @!P2 LDG.E.U8 R80, desc[UR18][R8.64] ;  /* 0x000000120850a981 */ /* 0x000124000c1e1100 */
[----:B0-----:R-:W-:Y:S02]  /*2f80*/  @!P5 IMAD.MOV.U32 R8, RZ, RZ, R78 ;  /* 0x000000ffff08d224 */ /* 0x001fe400078e004e */
[----:B--2---:R0:W-:Y:S02]  /*2f90*/  STL [R1+0x60], R79 ;  /* 0x0000604f01007387 */ /* 0x0041e40000100800 */
[----:B0-----:R-:W-:-:S05]  /*2fa0*/  LEA.HI.X.SX32 R79, R10, R2, 0x1, P6 ;  /* 0x000000020a4f7211 */ /* 0x001fca00030f0eff */
        /* <DEDUP_REMOVED lines=10> */
[-C--:B------:R-:W-:Y:S01]  /*3050*/  @!P1 LOP3.LUT R9, R9, R8.reuse, RZ, 0x3c, !PT ;  /* 0x0000000809099212 */ /* 0x080fe200078e3cff */
[----:B----4-:R0:W-:Y:S01]  /*3060*/  STL [R1+0x58], R80 ;  /* 0x0000585001007387 */ /* 0x0101e20000100800 */
[----:B------:R-:W-:Y:S01]  /*3070*/  ISETP.GE.U32.AND P0, PT, R12, 0x7fffff18, PT ;  /* 0x7fffff180c00780c */ /* 0x000fe20003f06070 */
[----:B------:R-:W-:Y:S01]  /*3080*/  VIADD R12, R14, 0xffffff8f ;  /* 0xffffff8f0e0c7836 */ /* 0x000fe20000000000 */
[----:B------:R-:W-:Y:S01]  /*3090*/  @!P1 LOP3.LUT R8, R9, R8, RZ, 0x3c, !PT ;  /* 0x0000000809089212 */ /* 0x000fe200078e3cff */
[----:B0-----:R-:W4:Y:S04]  /*30a0*/  LDL.LU R80, [R1+0x9bc] ;  /* 0x0009bc0001507983 */ /* 0x001f280000300800 */
[----:B------:R0:W-:Y:S01]  /*30b0*/  STL [R1+0x564], R79 ;  /* 0x0005644f01007387 */ /* 0x0001e20000100800 */
[----:B------:R-:W-:-:S03]  /*30c0*/  PRMT R68, RZ, 0x7610, R68 ;  /* 0x00007610ff447816 */ /* 0x000fc60000000044 */
[----:B0-----:R-:W3:Y:S04]  /*30d0*/  LDL.LU R79, [R1+0x9b8] ;  /* 0x0009b800014f7983 */ /* 0x001ee80000300800 */
[----:B------:R-:W3:Y:S01]  /*30e0*/  LDL.LU R78, [R1+0x9b4] ;  /* 0x0009b400014e7983 */ /* 0x000ee20000300800 */
[----:B------:R-:W-:Y:S02]  /*30f0*/  ISETP.GE.U32.AND P2, PT, R12, 0x7fffff10, PT ;  /* 0x7fffff100c00780c */ /* 0x000fe40003f46070 */
[----:B------:R-:W-:-:S05]  /*3100*/  @!P1 LOP3.LUT R9, R9, R8, RZ, 0x3c, !PT ;  /* 0x0000000809099212 */ /* 0x000fca00078e3cff */
[----:B------:R0:W3:Y:S01]  /*3110*/  @!P1 LDG.E.U8 R68, desc[UR18][R8.64] ;  /* 0x0000001208449981 */ /* 0x0000e2000c1e1100 */
[----:B------:R-:W-:-:S03]  /*3120*/  PRMT R75, RZ, 0x7610, R75 ;  /* 0x00007610ff4b7816 */ /* 0x000fc6000000004b */
[----:B--2---:R2:W-:Y:S04]  /*3130*/  STL [R1+0x278], R77 ;  /* 0x0002784d01007387 */ /* 0x0045e80000100800 */
[----:B--2---:R-:W2:Y:S04]  /*3140*/  LDL.LU R77, [R1+0x9b0] ;  /* 0x0009b000014d7983 */ /* 0x004ea80000300800 */
[----:B------:R0:W-:Y:S02]  /*3150*/  STL [R1+0x5a0], R10 ;  /* 0x0005a00a01007387 */ /* 0x0001e40000100800 */
[----:B0-----:R-:W-:-:S05]  /*3160*/  IMAD R10, R4, 0x60, RZ ;  /* 0x00000060040a7824 */ /* 0x001fca00078e02ff */
        /* <DEDUP_REMOVED lines=12> */
[----:B------:R-:W-:Y:S01]  /*3230*/  IMAD R11, R4, 0x68, RZ ;  /* 0x00000068040b7824 */ /* 0x000fe200078e02ff */
[----:B---3--:R3:W-:Y:S04]  /*3240*/  STL [R1+0xf0], R68 ;  /* 0x0000f04401007387 */ /* 0x0087e80000100800 */
[----:B---3--:R-:W-:-:S04]  /*3250*/  IADD3 R68, P6, PT, R11, R0, RZ ;  /* 0x000000000b447210 */ /* 0x008fc80007fde0ff */
[----:B0-----:R-:W-:Y:S01]  /*3260*/  LEA.HI.X.SX32 R8, R11, R2, 0x1, P6 ;  /* 0x000000020b087211 */ /* 0x001fe200030f0eff */
[----:B------:R-:W-:Y:S01]  /*3270*/  IMAD.MOV.U32 R9, RZ, RZ, R68 ;  /* 0x000000ffff097224 */ /* 0x000fe200078e0044 */
[----:B------:R-:W-:Y:S01]  /*3280*/  STL [R1+0x608], R68 ;  /* 0x0006084401007387 */ /* 0x000fe20000100800 */
[----:B------:R-:W-:-:S03]  /*3290*/  IMAD R10, R4, 0x70, RZ ;  /* 0x00000070040a7824 */ /* 0x000fc600078e02ff */
[----:B------:R-:W-:Y:S02]  /*32a0*/  @!P0 LOP3.LUT R9, R9, R8, RZ, 0x3c, !PT ;  /* 0x0000000809098212 */ /* 0x000fe400078e3cff */
[----:B------:R-:W-:Y:S02]  /*32b0*/  PRMT R76, RZ, 0x7610, R76 ;  /* 0x00007610ff4c7816 */ /* 0x000fe4000000004c */
[----:B------:R-:W-:Y:S01]  /*32c0*/  PRMT R7, RZ, 0x7610, R7 ;  /* 0x00007610ff077816 */ /* 0x000fe20000000007 */
[----:B--2---:R0:W-:Y:S04]  /*32d0*/  STL [R1+0xec], R75 ;  /* 0x0000ec4b01007387 */ /* 0x0041e80000100800 */
[----:B------:R2:W-:Y:S01]  /*32e0*/  STL [R1+0x604], R8 ;  /* 0x0006040801007387 */ /* 0x0005e20000100800 */
[----:B0-----:R-:W-:-:S02]  /*32f0*/  IADD3 R75, P6, PT, R10, R0, RZ ;  /* 0x000000000a4b7210 */ /* 0x001fc40007fde0ff */
[C---:B--2---:R-:W-:Y:S02]  /*3300*/  @!P0 LOP3.LUT R8, R9.reuse, R8, RZ, 0x3c, !PT ;  /* 0x0000000809088212 */ /* 0x044fe400078e3cff */
[----:B------:R-:W-:Y:S02]  /*3310*/  LEA.HI.X.SX32 R68, R10, R2, 0x1, P6 ;  /* 0x000000020a447211 */ /* 0x000fe400030f0eff */
[----:B------:R-:W-:-:S05]  /*3320*/  @!P0 LOP3.LUT R9, R9, R8, RZ, 0x3c, !PT ;  /* 0x0000000809098212 */ /* 0x000fca00078e3cff */
[----:B------:R0:W2:Y:S02]  /*3330*/  @!P0 LDG.E.U8 R76, desc[UR18][R8.64] ;  /* 0x00000012084c8981 */ /* 0x0000a4000c1e1100 */
[----:B0-----:R-:W-:Y:S02]  /*3340*/  @!P2 IMAD.MOV.U32 R8, RZ, RZ, R75 ;  /* 0x000000ffff08a224 */ /* 0x001fe400078e004b */
[----:B------:R-:W-:-:S05]  /*3350*/  @!P2 IMAD.MOV.U32 R9, RZ, RZ, R68 ;  /* 0x000000ffff09a224 */ /* 0x000fca00078e0044 */
[----:B------:R0:W3:Y:S01]  /*3360*/  @!P2 LDG.E.U8 R7, desc[UR18][R8.64] ;  /* 0x000000120807a981 */ /* 0x0000e2000c1e1100 */
[----:B------:R-:W-:-:S05]  /*3370*/  IMAD R11, R4, 0x78, RZ ;  /* 0x00000078040b7824 */ /* 0x000fca00078e02ff */
[----:B------:R-:W-:Y:S01]  /*3380*/  IADD3 R10, P6, PT, R11, R0, RZ ;  /* 0x000000000b0a7210 */ /* 0x000fe20007fde0ff */
[----:B0-----:R-:W-:-:S03]  /*3390*/  VIADD R8, R14, 0xffffffde ;  /* 0xffffffde0e087836 */ /* 0x001fc60000000000 */
[----:B------:R-:W-:Y:S01]  /*33a0*/  LEA.HI.X.SX32 R11, R11, R2, 0x1, P6 ;  /* 0x000000020b0b7211 */ /* 0x000fe200030f0eff */
[----:B------:R-:W-:Y:S01]  /*33b0*/  STL [R1+0x638], R75 ;  /* 0x0006384b01007387 */ /* 0x000fe20000100800 */
[----:B------:R-:W-:Y:S01]  /*33c0*/  IMAD.MOV.U32 R9, RZ, RZ, R10 ;  /* 0x000000ffff097224 */ /* 0x000fe200078e000a */
[----:B------:R-:W-:Y:S02]  /*33d0*/  ISETP.GE.U32.AND P2, PT, R8, 0x7fffff5f, PT ;  /* 0x7fffff5f0800780c */ /* 0x000fe40003f46070 */
        /* <DEDUP_REMOVED lines=11> */
[----:B--2---:R2:W-:Y:S04]  /*3490*/  STL [R1+0x270], R76 ;  /* 0x0002704c01007387 */ /* 0x0045e80000100800 */
[----:B--2---:R-:W2:Y:S04]  /*34a0*/  LDL.LU R76, [R1+0x9ac] ;  /* 0x0009ac00014c7983 */ /* 0x004ea80000300800 */
[----:B------:R0:W-:Y:S04]  /*34b0*/  STL [R1+0x634], R68 ;  /* 0x0006344401007387 */ /* 0x0001e80000100800 */
[----:B0-----:R-:W2:Y:S04]  /*34c0*/  LDL.LU R68, [R1+0x9a8] ;  /* 0x0009a80001447983 */ /* 0x001ea80000300800 */
[----:B------:R-:W2:Y:S04]  /*34d0*/  LDL.LU R75, [R1+0x9a4] ;  /* 0x0009a400014b7983 */ /* 0x000ea80000300800 */
[----:B---3--:R0:W-:Y:S04]  /*34e0*/  STL [R1+0x26c], R7 ;  /* 0x00026c0701007387 */ /* 0x0081e80000100800 */
[----:B0-----:R-:W3:Y:S04]  /*34f0*/  LDL.LU R7, [R1+0x9a0] ;  /* 0x0009a00001077983 */ /* 0x001ee80000300800 */
        /* <DEDUP_REMOVED lines=51> */
[----:B0-----:R-:W4:Y:S04]  /*3830*/  LDL.LU R71, [R1+0x998] ;  /* 0x0009980001477983 */ /* 0x001f280000300800 */
        /* <DEDUP_REMOVED lines=22> */
[----:B---3--:R3:W-:Y:S01]  /*39a0*/  STL [R1+0x158], R65 ;  /* 0x0001584101007387 */ /* 0x0087e20000100800 */
[----:B------:R-:W-:-:S03]  /*39b0*/  IMAD R10, R4, 0x39, RZ ;  /* 0x00000039040a7824 */ /* 0x000fc600078e02ff */
[----:B---3--:R-:W-:-:S04]  /*39c0*/  IADD3 R65, P6, PT, R11, R0, RZ ;  /* 0x000000000b417210 */ /* 0x008fc80007fde0ff */
[----:B0-----:R-:W-:Y:S01]  /*39d0*/  LEA.HI.X.SX32 R8, R11, R2, 0x1, P6 ;  /* 0x000000020b087211 */ /* 0x001fe200030f0eff */
[----:B------:R-:W-:Y:S01]  /*39e0*/  IMAD.MOV.U32 R9, RZ, RZ, R65 ;  /* 0x000000ffff097224 */ /* 0x000fe200078e0041 */
[----:B------:R0:W-:Y:S04]  /*39f0*/  STL [R1+0x490], R65 ;  /* 0x0004904101007387 */ /* 0x0001e80000100800 */
[----:B------:R-:W-:Y:S01]  /*3a00*/  @!P1 LOP3.LUT R9, R9, R8, RZ, 0x3c, !PT ;  /* 0x0000000809099212 */ /* 0x000fe200078e3cff */
[----:B------:R3:W-:Y:S01]  /*3a10*/  STL [R1+0x48c], R8 ;  /* 0x00048c0801007387 */ /* 0x0007e20000100800 */
[----:B0-----:R-:W-:Y:S02]  /*3a20*/  IADD3 R65, P6, PT, R10, R0, RZ ;  /* 0x000000000a417210 */ /* 0x001fe40007fde0ff */
[----:B------:R-:W-:-:S02]  /*3a30*/  PRMT R67, RZ, 0x7610, R67 ;  /* 0x00007610ff437816 */ /* 0x000fc40000000043 */
[C---:B---3--:R-:W-:Y:S01]  /*3a40*/  @!P1 LOP3.LUT R8, R9.reuse, R8, RZ, 0x3c, !PT ;  /* 0x0000000809089212 */ /* 0x048fe200078e3cff */
[----:B------:R-:W-:Y:S03]  /*3a50*/  STL [R1+0x4c8], R65 ;  /* 0x0004c84101007387 */ /* 0x000fe60000100800 */
[----:B------:R-:W-:Y:S02]  /*3a60*/  @!P1 LOP3.LUT R9, R9, R8, RZ, 0x3c, !PT ;  /* 0x0000000809099212 */ /* 0x000fe400078e3cff */
[----:B------:R-:W-:-:S03]  /*3a70*/  PRMT R64, RZ, 0x7610, R64 ;  /* 0x00007610ff407816 */ /* 0x000fc60000000040 */
[----:B------:R0:W3:Y:S01]  /*3a80*/  @!P1 LDG.E.U8 R67, desc[UR18][R8.64] ;  /* 0x0000001208439981 */ /* 0x0000e2000c1e1100 */
[----:B------:R-:W-:Y:S02]  /*3a90*/  IMAD R11, R4, 0x41, RZ ;  /* 0x00000041040b7824 */ /* 0x000fe400078e02ff */
[----:B0-----:R-:W-:Y:S01]  /*3aa0*/  @!P4 IMAD.MOV.U32 R8, RZ, RZ, R65 ;  /* 0x000000ffff08c224 */ /* 0x001fe200078e0041 */
[----:B------:R-:W-:Y:S01]  /*3ab0*/  PRMT R63, RZ, 0x7610, R63 ;  /* 0x00007610ff3f7816 */ /* 0x000fe2000000003f */
[----:B--2---:R0:W-:Y:S02]  /*3ac0*/  STL [R1+0x264], R66 ;  /* 0x0002644201007387 */ /* 0x0041e40000100800 */
[----:B0-----:R-:W-:-:S05]  /*3ad0*/  LEA.HI.X.SX32 R66, R10, R2, 0x1, P6 ;  /* 0x000000020a427211 */ /* 0x001fca00030f0eff */
[----:B------:R-:W-:-:S05]  /*3ae0*/  @!P4 IMAD.MOV.U32 R9, RZ, RZ, R66 ;  /* 0x000000ffff09c224 */ /* 0x000fca00078e0042 */
[----:B------:R0:W2:Y:S01]  /*3af0*/  @!P4 LDG.E.U8 R64, desc[UR18][R8.64] ;  /* 0x000000120840c981 */ /* 0x0000a2000c1e1100 */
[----:B------:R-:W-:-:S04]  /*3b00*/  IADD3 R10, P6, PT, R11, R0, RZ ;  /* 0x000000000b0a7210 */ /* 0x000fc80007fde0ff */
[----:B------:R-:W-:Y:S01]  /*3b10*/  LEA.HI.X.SX32 R11, R11, R2, 0x1, P6 ;  /* 0x000000020b0b7211 */ /* 0x000fe200030f0eff */
[----:B0-----:R-:W-:Y:S02]  /*3b20*/  VIADD R8, R14, 0xffffff9e ;  /* 0xffffff9e0e087836 */ /* 0x001fe40000000000 */
[----:B------:R-:W-:-:S03]  /*3b30*/  IMAD.MOV.U32 R9, RZ, RZ, R10 ;  /* 0x000000ffff097224 */ /* 0x000fc600078e000a */
[----:B------:R-:W-:Y:S01]  /*3b40*/  ISETP.GE.U32.AND P4, PT, R8, 0x7fffff1f, PT ;  /* 0x7fffff1f0800780c */ /* 0x000fe20003f86070 */
[----:B------:R-:W-:-:S05]  /*3b50*/  IMAD.MOV.U32 R8, RZ, RZ, R11 ;  /* 0x000000ffff087224 */ /* 0x000fca00078e000b */
[----:B------:R-:W-:-:S04]  /*3b60*/  @!P0 LOP3.LUT R9, R9, R8, RZ, 0x3c, !PT ;  /* 0x0000000809098212 */ /* 0x000fc800078e3cff */
[----:B------:R-:W-:-:S04]  /*3b70*/  @!P0 LOP3.LUT R8, R9, R8, RZ, 0x3c, !PT ;  /* 0x0000000809088212 */ /* 0x000fc800078e3cff */
[----:B------:R-:W-:-:S05]  /*3b80*/  @!P0 LOP3.LUT R9, R9, R8, RZ, 0x3c, !PT ;  /* 0x0000000809098212 */ /* 0x000fca00078e3cff */
[----:B------:R0:W4:Y:S01]  /*3b90*/  @!P0 LDG.E.U8 R63, desc[UR18][R8.64] ;  /* 0x00000012083f8981 */ /* 0x000122000c1e1100 */
[----:B------:R-:W-:-:S03]  /*3ba0*/  VIADD R12, R14, 0xffffffae ;  /* 0xffffffae0e0c7836 */ /* 0x000fc60000000000 */
[----:B---3--:R3:W-:Y:S02]  /*3bb0*/  STL [R1+0x164], R67 ;  /* 0x0001644301007387 */ /* 0x0087e40000100800 */
[----:B------:R-:W-:Y:S01]  /*3bc0*/  ISETP.GE.U32.AND P5, PT, R12, 0x7fffff2f, PT ;  /* 0x7fffff2f0c00780c */ /* 0x000fe20003fa6070 */
[----:B------:R-:W-:Y:S01]  /*3bd0*/  VIADD R12, R14, 0xffffffa6 ;  /* 0xffffffa60e0c7836 */ /* 0x000fe20000000000 */
[----:B---3--:R-:W3:Y:S04]  /*3be0*/  LDL.LU R67, [R1+0x98c] ;  /* 0x00098c0001437983 */ /* 0x008ee80000300800 */
[----:B------:R0:W-:Y:S01]  /*3bf0*/  STL [R1+0x4c4], R66 ;  /* 0x0004c44201007387 */ /* 0x0001e20000100800 */
[----:B------:R-:W-:-:S03]  /*3c00*/  ISETP.GE.U32.AND P1, PT, R12, 0x7fffff27, PT ;  /* 0x7fffff270c00780c */ /* 0x000fc60003f26070 */
[----:B0-----:R-:W3:Y:S04]  /*3c10*/  LDL.LU R66, [R1+0x988] ;  /* 0x0009880001427983 */ /* 0x001ee80000300800 */
[----:B------:R-:W3:Y:S01]  /*3c20*/  LDL.LU R65, [R1+0x984] ;  /* 0x0009840001417983 */ /* 0x000ee20000300800 */
[----:B------:R-:W-:-:S03]  /*3c30*/  PRMT R62, RZ, 0x7610, R62 ;  /* 0x00007610ff3e7816 */ /* 0x000fc6000000003e */
[----:B--2---:R0:W-:Y:S04]  /*3c40*/  STL [R1+0x160], R64 ;  /* 0x0001604001007387 */ /* 0x0041e80000100800 */
[----:B0-----:R-:W2:Y:S04]  /*3c50*/  LDL.LU R64, [R1+0x980] ;  /* 0x0009800001407983 */ /* 0x001ea80000300800 */
[----:B------:R0:W-:Y:S02]  /*3c60*/  STL [R1+0x500], R10 ;  /* 0x0005000a01007387 */ /* 0x0001e40000100800 */
[----:B0-----:R-:W-:-:S05]  /*3c70*/  IMAD R10, R4, 0x49, RZ ;  /* 0x00000049040a7824 */ /* 0x001fca00078e02ff */
[----:B------:R-:W-:-:S04]  /*3c80*/  IADD3 R12, P6, PT, R10, R0, RZ ;  /* 0x000000000a0c7210 */ /* 0x000fc80007fde0ff */
[----:B------:R-:W-:Y:S01]  /*3c90*/  LEA.HI.X.SX32 R8, R10, R2, 0x1, P6 ;  /* 0x000000020a087211 */ /* 0x000fe200030f0eff */
[----:B------:R-:W-:Y:S01]  /*3ca0*/  IMAD.MOV.U32 R9, RZ, RZ, R12 ;  /* 0x000000ffff097224 */ /* 0x000fe200078e000c */
[----:B------:R0:W-:Y:S04]  /*3cb0*/  STL [R1+0x4fc], R11 ;  /* 0x0004fc0b01007387 */ /* 0x0001e80000100800 */
[-C--:B------:R-:W-:Y:S01]  /*3cc0*/  @!P2 LOP3.LUT R9, R9, R8.reuse, RZ, 0x3c, !PT ;  /* 0x000000080909a212 */ /* 0x080fe200078e3cff */
[----:B------:R-:W-:Y:S04]  /*3cd0*/  STL [R1+0x538], R12 ;  /* 0x0005380c01007387 */ /* 0x000fe80000100800 */
[----:B------:R1:W-:Y:S01]  /*3ce0*/  STL [R1+0x534], R8 ;  /* 0x0005340801007387 */ /* 0x0003e20000100800 */
[----:B0-----:R-:W-:Y:S01]  /*3cf0*/  VIADD R11, R14, 0xffffff96 ;  /* 0xffffff960e0b7836 */ /* 0x001fe20000000000 */
[----:B-1----:R-:W-:-:S04]  /*3d00*/  @!P2 LOP3.LUT R8, R9, R8, RZ, 0x3c, !PT ;  /* 0x000000080908a212 */ /* 0x002fc800078e3cff */
[----:B------:R-:W-:Y:S02]  /*3d10*/  ISETP.GE.U32.AND P0, PT, R11, 0x7fffff17, PT ;  /* 0x7fffff170b00780c */ /* 0x000fe40003f06070 */
[----:B------:R-:W-:Y:S01]  /*3d20*/  @!P2 LOP3.LUT R9, R9, R8, RZ, 0x3c, !PT ;  /* 0x000000080909a212 */ /* 0x000fe200078e3cff */
[----:B------:R-:W-:Y:S01]  /*3d30*/  IMAD R11, R4, 0x51, RZ ;  /* 0x00000051040b7824 */ /* 0x000fe200078e02ff */
[----:B----4-:R0:W-:Y:S04]  /*3d40*/  STL [R1+0x260], R63 ;  /* 0x0002603f01007387 */ /* 0x0101e80000100800 */
[----:B------:R1:W4:Y:S01]  /*3d50*/  @!P2 LDG.E.U8 R62, desc[UR18][R8.64] ;  /* 0x00000012083ea981 */ /* 0x000322000c1e1100 */
[----:B0-----:R-:W-:-:S04]  /*3d60*/  IADD3 R63, P6, PT, R11, R0, RZ ;  /* 0x000000000b3f7210 */ /* 0x001fc80007fde0ff */
[----:B-1----:R-:W-:Y:S01]  /*3d70*/  LEA.HI.X.SX32 R9, R11, R2, 0x1, P6 ;  /* 0x000000020b097211 */ /* 0x002fe200030f0eff */
[----:B------:R-:W-:-:S05]  /*3d80*/  @!P5 IMAD.MOV.U32 R8, RZ, RZ, R63 ;  /* 0x000000ffff08d224 */ /* 0x000fca00078e003f */
[----:B------:R0:W2:Y:S01]  /*3d90*/  @!P5 LDG.E.U8 R86, desc[UR18][R8.64] ;  /* 0x000000120856d981 */ /* 0x0000a2000c1e1100 */
[----:B------:R-:W-:-:S03]  /*3da0*/  IMAD R10, R4, 0x59, RZ ;  /* 0x00000059040a7824 */ /* 0x000fc600078e02ff */
[----:B------:R-:W-:Y:S01]  /*3db0*/  STL [R1+0x570], R63 ;  /* 0x0005703f01007387 */ /* 0x000fe20000100800 */
[----:B------:R-:W-:-:S03]  /*3dc0*/  IMAD R11, R4, 0x61, RZ ;  /* 0x00000061040b7824 */ /* 0x000fc600078e02ff */
[----:B----4-:R1:W-:Y:S02]  /*3dd0*/  STL [R1+0x16c], R62 ;  /* 0x00016c3e01007387 */ /* 0x0103e40000100800 */
[C---:B-1----:R-:W-:Y:S02]  /*3de0*/  IADD3 R62, P6, PT, R10.reuse, R0, RZ ;  /* 0x000000000a3e7210 */ /* 0x042fe40007fde0ff */
[----:B------:R1:W-:Y:S02]  /*3df0*/  STL [R1+0x56c], R9 ;  /* 0x00056c0901007387 */ /* 0x0003e40000100800 */
[----:B------:R-:W-:Y:S02]  /*3e00*/  LEA.HI.X.SX32 R10, R10, R2, 0x1, P6 ;  /* 0x000000020a0a7211 */ /* 0x000fe400030f0eff */
[----:B------:R-:W-:Y:S01]  /*3e10*/  STL [R1+0x5a8], R62 ;  /* 0x0005a83e01007387 */ /* 0x000fe20000100800 */
[----:B0-----:R-:W-:-:S03]  /*3e20*/  @!P1 IMAD.MOV.U32 R8, RZ, RZ, R62 ;  /* 0x000000ffff089224 */ /* 0x001fc600078e003e */
[----:B------:R-:W4:Y:S01]  /*3e30*/  LDL.LU R63, [R1+0x97c] ;  /* 0x00097c00013f7983 */ /* 0x000f220000300800 */
[----:B-1----:R-:W-:-:S03]  /*3e40*/  @!P1 IMAD.MOV.U32 R9, RZ, RZ, R10 ;  /* 0x000000ffff099224 */ /* 0x002fc600078e000a */
[----:B------:R0:W-:Y:S04]  /*3e50*/  STL [R1+0x5a4], R10 ;  /* 0x0005a40a01007387 */ /* 0x0001e80000100800 */
[----:B--2---:R1:W-:Y:S04]  /*3e60*/  STL [R1+0x168], R86 ;  /* 0x0001685601007387 */ /* 0x0043e80000100800 */
[----:B------:R2:W3:Y:S01]  /*3e70*/  @!P1 LDG.E.U8 R84, desc[UR18][R8.64] ;  /* 0x0000001208549981 */ /* 0x0004e2000c1e1100 */
[----:B0-----:R-:W-:-:S03]  /*3e80*/  IMAD R10, R4, 0x69, RZ ;  /* 0x00000069040a7824 */ /* 0x001fc600078e02ff */
[----:B------:R-:W4:Y:S01]  /*3e90*/  LDL.LU R62, [R1+0x978] ;  /* 0x00097800013e7983 */ /* 0x000f220000300800 */
[----:B-1----:R-:W-:Y:S01]  /*3ea0*/  IADD3 R86, P6, PT, R11, R0, RZ ;  /* 0x000000000b567210 */ /* 0x002fe20007fde0ff */
[----:B--2---:R-:W-:-:S03]  /*3eb0*/  VIADD R8, R14, 0xfffffffe ;  /* 0xfffffffe0e087836 */ /* 0x004fc60000000000 */
[----:B------:R-:W-:Y:S02]  /*3ec0*/  LEA.HI.X.SX32 R11, R11, R2, 0x1, P6 ;  /* 0x000000020b0b7211 */ /* 0x000fe400030f0eff */
[----:B------:R-:W-:Y:S01]  /*3ed0*/  ISETP.GE.U32.AND P1, PT, R8, 0x7fffff7f, PT ;  /* 0x7fffff7f0800780c */ /* 0x000fe20003f26070 */
[----:B------:R-:W-:Y:S02]  /*3ee0*/  @!P4 IMAD.MOV.U32 R8, RZ, RZ, R86 ;  /* 0x000000ffff08c224 */ /* 0x000fe400078e0056 */
[----:B------:R-:W-:-:S05]  /*3ef0*/  @!P4 IMAD.MOV.U32 R9, RZ, RZ, R11 ;  /* 0x000000ffff09c224 */ /* 0x000fca00078e000b */
[----:B------:R0:W2:Y:S01]  /*3f00*/  @!P4 LDG.E.U8 R82, desc[UR18][R8.64] ;  /* 0x000000120852c981 */ /* 0x0000a2000c1e1100 */
[----:B------:R-:W-:-:S03]  /*3f10*/  VIADD R12, R14, 0xffffff8e ;  /* 0xffffff8e0e0c7836 */ /* 0x000fc60000000000 */
[----:B------:R-:W-:Y:S04]  /*3f20*/  STL [R1+0x5e0], R86 ;  /* 0x0005e05601007387 */ /* 0x000fe80000100800 */
[----:B------:R1:W-:Y:S01]  /*3f30*/  STL [R1+0x5dc], R11 ;  /* 0x0005dc0b01007387 */ /* 0x0003e20000100800 */
[----:B------:R-:W-:Y:S02]  /*3f40*/  ISETP.GE.U32.AND P2, PT, R12, 0x7fffff0f, PT ;  /* 0x7fffff0f0c00780c */ /* 0x000fe40003f46070 */
[----:B------:R-:W-:Y:S01]  /*3f50*/  PRMT R59, RZ, 0x7610, R59 ;  /* 0x00007610ff3b7816 */ /* 0x000fe2000000003b */
[----:B-1----:R-:W-:Y:S01]  /*3f60*/  IMAD R11, R4, 0x71, RZ ;  /* 0x00000071040b7824 */ /* 0x002fe200078e02ff */
[----:B------:R-:W-:Y:S01]  /*3f70*/  PRMT R61, RZ, 0x7610, R61 ;  /* 0x00007610ff3d7816 */ /* 0x000fe2000000003d */
[----:B---3--:R1:W-:Y:S02]  /*3f80*/  STL [R1+0x25c], R84 ;  /* 0x00025c5401007387 */ /* 0x0083e40000100800 */
[----:B-1----:R-:W-:-:S04]  /*3f90*/  IADD3 R84, P6, PT, R10, R0, RZ ;  /* 0x000000000a547210 */ /* 0x002fc80007fde0ff */
[----:B------:R-:W-:Y:S01]  /*3fa0*/  LEA.HI.X.SX32 R86, R10, R2, 0x1, P6 ;  /* 0x000000020a567211 */ /* 0x000fe200030f0eff */
[----:B------:R-:W-:Y:S01]  /*3fb0*/  STL [R1+0x610], R84 ;  /* 0x0006105401007387 */ /* 0x000fe20000100800 */
[----:B0-----:R-:W-:-:S03]  /*3fc0*/  @!P0 IMAD.MOV.U32 R8, RZ, RZ, R84 ;  /* 0x000000ffff088224 */ /* 0x001fc600078e0054 */
[----:B------:R-:W-:Y:S01]  /*3fd0*/  @!P0 IMAD.MOV.U32 R9, RZ, RZ, R86 ;  /* 0x000000ffff098224 */ /* 0x000fe200078e0056 */
[----:B--2---:R0:W-:Y:S04]  /*3fe0*/  STL [R1+0x174], R82 ;  /* 0x0001745201007387 */ /* 0x0041e80000100800 */
[----:B------:R1:W2:Y:S01]  /*3ff0*/  @!P0 LDG.E.U8 R59, desc[UR18][R8.64] ;  /* 0x00000012083b8981 */ /* 0x0002a2000c1e1100 */
[----:B0-----:R-:W-:-:S04]  /*4000*/  IADD3 R82, P6, PT, R11, R0, RZ ;  /* 0x000000000b527210 */ /* 0x001fc80007fde0ff */
[----:B------:R-:W-:Y:S01]  /*4010*/  LEA.HI.X.SX32 R84, R11, R2, 0x1, P6 ;  /* 0x000000020b547211 */ /* 0x000fe200030f0eff */
[----:B-1----:R-:W-:-:S04]  /*4020*/  @!P2 IMAD.MOV.U32 R8, RZ, RZ, R82 ;  /* 0x000000ffff08a224 */ /* 0x002fc800078e0052 */
[----:B------:R-:W-:-:S05]  /*4030*/  @!P2 IMAD.MOV.U32 R9, RZ, RZ, R84 ;  /* 0x000000ffff09a224 */ /* 0x000fca00078e0054 */
[----:B------:R-:W3:Y:S01]  /*4040*/  @!P2 LDG.E.U8 R61, desc[UR18][R8.64] ;  /* 0x00000012083da981 */ /* 0x000ee2000c1e1100 */
[----:B------:R-:W-:Y:S02]  /*4050*/  VIADD R12, R14, 0xffffff86 ;  /* 0xffffff860e0c7836 */ /* 0x000fe40000000000 */
[----:B------:R-:W-:Y:S01]  /*4060*/  IMAD R10, R4, 0x79, RZ ;  /* 0x00000079040a7824 */ /* 0x000fe200078e02ff */
[----:B------:R-:W-:Y:S02]  /*4070*/  STL [R1+0x60c], R86 ;  /* 0x00060c5601007387 */ /* 0x000fe40000100800 */
[----:B------:R-:W-:Y:S02]  /*4080*/  ISETP.GE.U32.AND P5, PT, R12, 0x7fffff07, PT ;  /* 0x7fffff070c00780c */ /* 0x000fe40003fa6070 */
[----:B------:R-:W-:Y:S01]  /*4090*/  STL [R1+0x640], R82 ;  /* 0x0006405201007387 */ /* 0x000fe20000100800 */
[----:B------:R-:W-:-:S03]  /*40a0*/  PRMT R58, RZ, 0x7610, R58 ;  /* 0x00007610ff3a7816 */ /* 0x000fc6000000003a */
[----:B--2---:R0:W-:Y:S04]  /*40b0*/  STL [R1+0x170], R59 ;  /* 0x0001703b01007387 */ /* 0x0041e80000100800 */
[----:B------:R-:W-:Y:S01]  /*40c0*/  STL [R1+0x63c], R84 ;  /* 0x00063c5401007387 */ /* 0x000fe20000100800 */
[----:B0-----:R-:W-:-:S05]  /*40d0*/  IADD3 R59, P6, PT, R10, R0, RZ ;  /* 0x000000000a3b7210 */ /* 0x001fca0007fde0ff */
[----:B------:R-:W-:Y:S04]  /*40e0*/  STL [R1+0x670], R59 ;  /* 0x0006703b01007387 */ /* 0x000fe80000100800 */
[----:B---3--:R0:W-:Y:S01]  /*40f0*/  STL [R1+0x258], R61 ;  /* 0x0002583d01007387 */ /* 0x0081e20000100800 */
[----:B------:R-:W-:Y:S01]  /*4100*/  @!P5 IMAD.MOV.U32 R8, RZ, RZ, R59 ;  /* 0x000000ffff08d224 */ /* 0x000fe200078e003b */
[----:B0-----:R-:W-:-:S05]  /*4110*/  LEA.HI.X.SX32 R61, R10, R2, 0x1, P6 ;  /* 0x000000020a3d7211 */ /* 0x001fca00030f0eff */
[----:B------:R-:W-:-:S05]  /*4120*/  @!P5 IMAD.MOV.U32 R9, RZ, RZ, R61 ;  /* 0x000000ffff09d224 */ /* 0x000fca00078e003d */
[----:B------:R0:W2:Y:S01]  /*4130*/  @!P5 LDG.E.U8 R58, desc[UR18][R8.64] ;  /* 0x00000012083ad981 */ /* 0x0000a2000c1e1100 */
[----:B------:R-:W-:Y:S01]  /*4140*/  VIADD R12, R14, 0xfffffffd ;  /* 0xfffffffd0e0c7836 */ /* 0x000fe20000000000 */
[----:B------:R-:W-:Y:S01]  /*4150*/  IADD3 R84, P6, PT, R0, R4, RZ ;  /* 0x0000000400547210 */ /* 0x000fe20007fde0ff */
[----:B------:R-:W-:Y:S02]  /*4160*/  IMAD.SHL.U32 R86, R4, 0x2, RZ ;  /* 0x0000000204567824 */ /* 0x000fe400078e00ff */
[----:B------:R-:W-:Y:S01]  /*4170*/  VIADD R10, R14, 0xffffffe5 ;  /* 0xffffffe50e0a7836 */ /* 0x000fe20000000000 */
[----:B------:R-:W-:Y:S01]  /*4180*/  ISETP.GE.U32.AND P4, PT, R12, 0x7fffff7e, PT ;  /* 0x7fffff7e0c00780c */ /* 0x000fe20003f86070 */
[----:B------:R-:W-:Y:S01]  /*4190*/  VIADD R12, R14, 0xfffffff5 ;  /* 0xfffffff50e0c7836 */ /* 0x000fe20000000000 */
[----:B------:R1:W-:Y:S01]  /*41a0*/  STL [R1+0x66c], R61 ;  /* 0x00066c3d01007387 */ /* 0x0003e20000100800 */
[----:B------:R-:W-:Y:S02]  /*41b0*/  LEA.HI.X.SX32 R82, R4, R2, 0x1, P6 ;  /* 0x0000000204527211 */ /* 0x000fe400030f0eff */
[----:B------:R-:W-:Y:S01]  /*41c0*/  ISETP.GE.U32.AND P5, PT, R10, 0x7fffff66, PT ;  /* 0x7fffff660a00780c */ /* 0x000fe20003fa6070 */
[----:B------:R-:W-:Y:S01]  /*41d0*/  IMAD R10, R4, 0xa, RZ ;  /* 0x0000000a040a7824 */ /* 0x000fe200078e02ff */
[----:B------:R-:W-:Y:S01]  /*41e0*/  ISETP.GE.U32.AND P0, PT, R12, 0x7fffff76, PT ;  /* 0x7fffff760c00780c */ /* 0x000fe20003f06070 */
[----:B------:R-:W-:Y:S01]  /*41f0*/  STL [R1+0x7fc], R84 ;  /* 0x0007fc5401007387 */ /* 0x000fe20000100800 */
[----:B------:R-:W-:-:S02]  /*4200*/  PRMT R12, RZ, 0x7610, R12 ;  /* 0x00007610ff0c7816 */ /* 0x000fc4000000000c */
[C---:B-1----:R-:W-:Y:S01]  /*4210*/  IADD3 R61, P6, PT, R86.reuse, R0, RZ ;  /* 0x00000000563d7210 */ /* 0x042fe20007fde0ff */
[----:B0-----:R-:W-:Y:S01]  /*4220*/  @!P1 IMAD.MOV.U32 R8, RZ, RZ, R84 ;  /* 0x000000ffff089224 */ /* 0x001fe200078e0054 */
[----:B------:R-:W-:Y:S01]  /*4230*/  STL [R1+0x7f8], R82 ;  /* 0x0007f85201007387 */ /* 0x000fe20000100800 */
[----:B------:R-:W-:Y:S01]  /*4240*/  @!P1 IMAD.MOV.U32 R9, RZ, RZ, R82 ;  /* 0x000000ffff099224 */ /* 0x000fe200078e0052 */
[----:B------:R-:W-:Y:S02]  /*4250*/  LEA.HI.X.SX32 R86, R86, R2, 0x1, P6 ;  /* 0x0000000256567211 */ /* 0x000fe400030f0eff */
[----:B------:R-:W-:Y:S01]  /*4260*/  STL [R1], R61 ;  /* 0x0000003d01007387 */ /* 0x000fe20000100800 */
[----:B------:R-:W-:-:S03]  /*4270*/  PRMT R60, RZ, 0x7610, R60 ;  /* 0x00007610ff3c7816 */ /* 0x000fc6000000003c */
[----:B------:R0:W3:Y:S01]  /*4280*/  @!P1 LDG.E.U8 R12, desc[UR18][R8.64] ;  /* 0x00000012080c9981 */ /* 0x0000e2000c1e1100 */
[----:B------:R-:W-:Y:S01]  /*4290*/  PRMT R57, RZ, 0x7610, R57 ;  /* 0x00007610ff397816 */ /* 0x000fe20000000039 */
[----:B0-----:R-:W-:Y:S02]  /*42a0*/  @!P4 IMAD.MOV.U32 R8, RZ, RZ, R61 ;  /* 0x000000ffff08c224 */ /* 0x001fe400078e003d */
[----:B------:R-:W-:-:S05]  /*42b0*/  @!P4 IMAD.MOV.U32 R9, RZ, RZ, R86 ;  /* 0x000000ffff09c224 */ /* 0x000fca00078e0056 */
[----:B------:R0:W4:Y:S04]  /*42c0*/  @!P4 LDG.E.U8 R60, desc[UR18][R8.64] ;  /* 0x00000012083cc981 */ /* 0x000128000c1e1100 */
[----:B--2---:R1:W-:Y:S02]  /*42d0*/  STL [R1+0x250], R58 ;  /* 0x0002503a01007387 */ /* 0x0043e40000100800 */
[----:B-1----:R-:W-:-:S04]  /*42e0*/  IADD3 R58, P6, PT, R10, R0, RZ ;  /* 0x000000000a3a7210 */ /* 0x002fc80007fde0ff */
[----:B------:R-:W-:Y:S01]  /*42f0*/  LEA.HI.X.SX32 R59, R10, R2, 0x1, P6 ;  /* 0x000000020a3b7211 */ /* 0x000fe200030f0eff */
[----:B0-----:R-:W-:-:S04]  /*4300*/  @!P0 IMAD.MOV.U32 R8, RZ, RZ, R58 ;  /* 0x000000ffff088224 */ /* 0x001fc800078e003a */
[----:B------:R-:W-:-:S05]  /*4310*/  @!P0 IMAD.MOV.U32 R9, RZ, RZ, R59 ;  /* 0x000000ffff098224 */ /* 0x000fca00078e003b */
[----:B------:R0:W2:Y:S01]  /*4320*/  @!P0 LDG.E.U8 R57, desc[UR18][R8.64] ;  /* 0x0000001208398981 */ /* 0x0000a2000c1e1100 */
[----:B------:R-:W-:-:S05]  /*4330*/  VIADD R11, R14, 0xffffffed ;  /* 0xffffffed0e0b7836 */ /* 0x000fca0000000000 */
[----:B------:R-:W-:Y:S01]  /*4340*/  ISETP.GE.U32.AND P2, PT, R11, 0x7fffff6e, PT ;  /* 0x7fffff6e0b00780c */ /* 0x000fe20003f46070 */
[----:B------:R-:W-:-:S05]  /*4350*/  VIADD R11, R14, 0xffffffdd ;  /* 0xffffffdd0e0b7836 */ /* 0x000fca0000000000 */
[----:B------:R-:W-:Y:S01]  /*4360*/  ISETP.GE.U32.AND P1, PT, R11, 0x7fffff5e, PT ;  /* 0x7fffff5e0b00780c */ /* 0x000fe20003f26070 */
[----:B------:R-:W-:Y:S02]  /*4370*/  IMAD R11, R4, 0x12, RZ ;  /* 0x00000012040b7824 */ /* 0x000fe400078e02ff */
[----:B0-----:R-:W-:-:S03]  /*4380*/  VIADD R8, R14, 0xffffffcd ;  /* 0xffffffcd0e087836 */ /* 0x001fc60000000000 */
[C---:B------:R-:W-:Y:S01]  /*4390*/  IADD3 R10, P6, PT, R11.reuse, R0, RZ ;  /* 0x000000000b0a7210 */ /* 0x040fe20007fde0ff */
[----:B---3--:R0:W-:Y:S03]  /*43a0*/  STL [R1+0x17c], R12 ;  /* 0x00017c0c01007387 */ /* 0x0081e60000100800 */
[----:B------:R-:W-:Y:S01]  /*43b0*/  LEA.HI.X.SX32 R11, R11, R2, 0x1, P6 ;  /* 0x000000020b0b7211 */ /* 0x000fe200030f0eff */
[----:B------:R-:W-:Y:S01]  /*43c0*/  STL [R1+0x98], R58 ;  /* 0x0000983a01007387 */ /* 0x000fe20000100800 */
[----:B------:R-:W-:Y:S01]  /*43d0*/  ISETP.GE.U32.AND P0, PT, R8, 0x7fffff4e, PT ;  /* 0x7fffff4e0800780c */ /* 0x000fe20003f06070 */
[----:B------:R-:W-:Y:S02]  /*43e0*/  IMAD.MOV.U32 R9, RZ, RZ, R10 ;  /* 0x000000ffff097224 */ /* 0x000fe400078e000a */
[----:B------:R-:W3:Y:S01]  /*43f0*/  LDL.LU R61, [R1+0x974] ;  /* 0x00097400013d7983 */ /* 0x000ee20000300800 */
[----:B------:R-:W-:-:S03]  /*4400*/  IMAD.MOV.U32 R8, RZ, RZ, R11 ;  /* 0x000000ffff087224 */ /* 0x000fc600078e000b */
[----:B------:R-:W-:Y:S04]  /*4410*/  STL [R1+0x800], R86 ;  /* 0x0008005601007387 */ /* 0x000fe80000100800 */
[----:B----4-:R1:W-:Y:S01]  /*4420*/  STL [R1+0x178], R60 ;  /* 0x0001783c01007387 */ /* 0x0103e20000100800 */
[-C--:B------:R-:W-:Y:S01]  /*4430*/  @!P2 LOP3.LUT R9, R9, R8.reuse, RZ, 0x3c, !PT ;  /* 0x000000080909a212 */ /* 0x080fe200078e3cff */
[----:B0-----:R-:W-:Y:S02]  /*4440*/  VIADD R12, R14, 0xffffffd5 ;  /* 0xffffffd50e0c7836 */ /* 0x001fe40000000000 */
[----:B-1----:R-:W4:Y:S04]  /*4450*/  LDL.LU R60, [R1+0x970] ;  /* 0x00097000013c7983 */ /* 0x002f280000300800 */
[----:B------:R0:W-:Y:S01]  /*4460*/  STL [R1+0x94], R59 ;  /* 0x0000943b01007387 */ /* 0x0001e20000100800 */
[----:B------:R-:W-:-:S03]  /*4470*/  @!P2 LOP3.LUT R8, R9, R8, RZ, 0x3c, !PT ;  /* 0x000000080908a212 */ /* 0x000fc600078e3cff */
[----:B0-----:R-:W3:Y:S04]  /*4480*/  LDL.LU R59, [R1+0x96c] ;  /* 0x00096c00013b7983 */ /* 0x001ee80000300800 */
[----:B------:R-:W3:Y:S01]  /*4490*/  LDL.LU R58, [R1+0x968] ;  /* 0x00096800013a7983 */ /* 0x000ee20000300800 */
[----:B------:R-:W-:Y:S02]  /*44a0*/  PRMT R54, RZ, 0x7610, R54 ;  /* 0x00007610ff367816 */ /* 0x000fe40000000036 */
[----:B------:R-:W-:Y:S02]  /*44b0*/  ISETP.GE.U32.AND P4, PT, R12, 0x7fffff56, PT ;  /* 0x7fffff560c00780c */ /* 0x000fe40003f86070 */
[----:B------:R-:W-:-:S05]  /*44c0*/  @!P2 LOP3.LUT R9, R9, R8, RZ, 0x3c, !PT ;  /* 0x000000080909a212 */ /* 0x000fca00078e3cff */
[----:B------:R0:W3:Y:S01]  /*44d0*/  @!P2 LDG.E.U8 R54, desc[UR18][R8.64] ;  /* 0x000000120836a981 */ /* 0x0000e2000c1e1100 */
[----:B------:R-:W-:-:S03]  /*44e0*/  PRMT R55, RZ, 0x7610, R55 ;  /* 0x00007610ff377816 */ /* 0x000fc60000000037 */
[----:B--2---:R1:W-:Y:S04]  /*44f0*/  STL [R1+0x254], R57 ;  /* 0x0002543901007387 */ /* 0x0043e80000100800 */
[----:B-1----:R-:W2:Y:S04]  /*4500*/  LDL.LU R57, [R1+0x964] ;  /* 0x0009640001397983 */ /* 0x002ea80000300800 */
[----:B------:R1:W-:Y:S02]  /*4510*/  STL [R1+0x128], R10 ;  /* 0x0001280a01007387 */ /* 0x0003e40000100800 */
[----:B-1----:R-:W-:-:S05]  /*4520*/  IMAD R10, R4, 0x1a, RZ ;  /* 0x0000001a040a7824 */ /* 0x002fca00078e02ff */
[----:B------:R-:W-:-:S04]  /*4530*/  IADD3 R12, P6, PT, R10, R0, RZ ;  /* 0x000000000a0c7210 */ /* 0x000fc80007fde0ff */
[----:B0-----:R-:W-:Y:S01]  /*4540*/  LEA.HI.X.SX32 R8, R10, R2, 0x1, P6 ;  /* 0x000000020a087211 */ /* 0x001fe200030f0eff */
        /* <DEDUP_REMOVED lines=13> */
[----:B-1----:R-:W-:-:S04]  /*4620*/  IADD3 R54, P6, PT, R11, R0, RZ ;  /* 0x000000000b367210 */ /* 0x002fc80007fde0ff */
[----:B0-----:R-:W-:Y:S01]  /*4630*/  LEA.HI.X.SX32 R8, R11, R2, 0x1, P6 ;  /* 0x000000020b087211 */ /* 0x001fe200030f0eff */
[----:B------:R-:W-:Y:S01]  /*4640*/  IMAD.MOV.U32 R9, RZ, RZ, R54 ;  /* 0x000000ffff097224 */ /* 0x000fe200078e0036 */
[----:B------:R0:W-:Y:S04]  /*4650*/  STL [R1+0x420], R54 ;  /* 0x0004203601007387 */ /* 0x0001e80000100800 */
[----:B------:R-:W-:Y:S01]  /*4660*/  @!P1 LOP3.LUT R9, R9, R8, RZ, 0x3c, !PT ;  /* 0x0000000809099212 */ /* 0x000fe200078e3cff */
[----:B------:R1:W-:Y:S01]  /*4670*/  STL [R1+0x41c], R8 ;  /* 0x00041c0801007387 */ /* 0x0003e20000100800 */
[----:B0-----:R-:W-:Y:S02]  /*4680*/  IADD3 R54, P6, PT, R10, R0, RZ ;  /* 0x000000000a367210 */ /* 0x001fe40007fde0ff */
[----:B------:R-:W-:-:S02]  /*4690*/  PRMT R56, RZ, 0x7610, R56 ;  /* 0x00007610ff387816 */ /* 0x000fc40000000038 */
[C---:B-1----:R-:W-:Y:S01]  /*46a0*/  @!P1 LOP3.LUT R8, R9.reuse, R8, RZ, 0x3c, !PT ;  /* 0x0000000809089212 */ /* 0x042fe200078e3cff */
[----:B------:R-:W-:Y:S03]  /*46b0*/  STL [R1+0x458], R54 ;  /* 0x0004583601007387 */ /* 0x000fe60000100800 */
[----:B------:R-:W-:Y:S02]  /*46c0*/  @!P1 LOP3.LUT R9, R9, R8, RZ, 0x3c, !PT ;  /* 0x0000000809099212 */ /* 0x000fe400078e3cff */
[----:B------:R-:W-:-:S03]  /*46d0*/  PRMT R53, RZ, 0x7610, R53 ;  /* 0x00007610ff357816 */ /* 0x000fc60000000035 */
[----:B------:R0:W3:Y:S02]  /*46e0*/  @!P1 LDG.E.U8 R56, desc[UR18][R8.64] ;  /* 0x0000001208389981 */ /* 0x0000e4000c1e1100 */
        /* <DEDUP_REMOVED lines=15> */
[----:B---3--:R0:W-:Y:S01]  /*47e0*/  STL [R1+0x24c], R56 ;  /* 0x00024c3801007387 */ /* 0x0081e20000100800 */
[----:B------:R-:W-:Y:S01]  /*47f0*/  VIADD R12, R14, 0xffffffb5 ;  /* 0xffffffb50e0c7836 */ /* 0x000fe20000000000 */
[----:B------:R-:W-:Y:S02]  /*4800*/  @!P0 LOP3.LUT R8, R9, R8, RZ, 0x3c, !PT ;  /* 0x0000000809088212 */ /* 0x000fe400078e3cff */
[----:B0-----:R-:W3:Y:S04]  /*4810*/  LDL.LU R56, [R1+0x960] ;  /* 0x0009600001387983 */ /* 0x001ee80000300800 */
        /* <DEDUP_REMOVED lines=54> */
[----:B---3--:R0:W-:Y:S01]  /*4b80*/  STL [R1+0x194], R52 ;  /* 0x0001943401007387 */ /* 0x0081e20000100800 */
[----:B------:R-:W-:Y:S01]  /*4b90*/  ISETP.GE.U32.AND P2, PT, R12, 0x7fffff1e, PT ;  /* 0x7fffff1e0c00780c */ /* 0x000fe20003f46070 */
[----:B------:R-:W-:Y:S01]  /*4ba0*/  VIADD R12, R14, 0xffffff95 ;  /* 0xffffff950e0c7836 */ /* 0x000fe20000000000 */
[----:B------:R-:W-:Y:S01]  /*4bb0*/  @!P4 LOP3.LUT R8, R9, R8, RZ, 0x3c, !PT ;  /* 0x000000080908c212 */ /* 0x000fe200078e3cff */
        /* <DEDUP_REMOVED lines=263> */
[----:B------:R-:W-:Y:S01]  /*5c30*/  IMAD R10, R4, 0x6b, RZ ;  /* 0x0000006b040a7824 */ /* 0x000fe200078e02ff */
[----:B------:R-:W-:Y:S02]  /*5c40*/  PRMT R29, RZ, 0x7610, R29 ;  /* 0x00007610ff1d7816 */ /* 0x000fe4000000001d */
[----:B-1----:R-:W-:-:S04]  /*5c50*/  IADD3 R32, P6, PT, R11, R0, RZ ;  /* 0x000000000b207210 */ /* 0x002fc80007fde0ff */
[----:B0-----:R-:W-:Y:S01]  /*5c60*/  LEA.HI.X.SX32 R9, R11, R2, 0x1, P6 ;  /* 0x000000020b097211 */ /* 0x001fe200030f0eff */
[----:B------:R-:W-:Y:S01]  /*5c70*/  STL [R1+0x5f0], R32 ;  /* 0x0005f02001007387 */ /* 0x000fe20000100800 */
[----:B------:R-:W-:Y:S01]  /*5c80*/  @!P5 IMAD.MOV.U32 R8, RZ, RZ, R32 ;  /* 0x000000ffff08d224 */ /* 0x000fe200078e0020 */
[----:B------:R-:W-:-:S04]  /*5c90*/  PRMT R30, RZ, 0x7610, R30 ;  /* 0x00007610ff1e7816 */ /* 0x000fc8000000001e */
[----:B------:R0:W3:Y:S04]  /*5ca0*/  @!P5 LDG.E.U8 R29, desc[UR18][R8.64] ;  /* 0x00000012081dd981 */ /* 0x0000e8000c1e1100 */
[----:B--2---:R1:W-:Y:S02]  /*5cb0*/  STL [R1+0x228], R31 ;  /* 0x0002281f01007387 */ /* 0x0043e40000100800 */
[----:B-1----:R-:W-:-:S04]  /*5cc0*/  IADD3 R31, P6, PT, R10, R0, RZ ;  /* 0x000000000a1f7210 */ /* 0x002fc80007fde0ff */
[----:B------:R-:W-:Y:S01]  /*5cd0*/  LEA.HI.X.SX32 R10, R10, R2, 0x1, P6 ;  /* 0x000000020a0a7211 */ /* 0x000fe200030f0eff */
[----:B------:R1:W-:Y:S01]  /*5ce0*/  STL [R1+0x5ec], R9 ;  /* 0x0005ec0901007387 */ /* 0x0003e20000100800 */
[----:B0-----:R-:W-:-:S03]  /*5cf0*/  @!P1 IMAD.MOV.U32 R8, RZ, RZ, R31 ;  /* 0x000000ffff089224 */ /* 0x001fc600078e001f */
[----:B-1----:R-:W-:-:S05]  /*5d00*/  @!P1 IMAD.MOV.U32 R9, RZ, RZ, R10 ;  /* 0x000000ffff099224 */ /* 0x002fca00078e000a */
[----:B------:R0:W2:Y:S01]  /*5d10*/  @!P1 LDG.E.U8 R30, desc[UR18][R8.64] ;  /* 0x00000012081e9981 */ /* 0x0000a2000c1e1100 */
[----:B------:R-:W-:-:S03]  /*5d20*/  IMAD R11, R4, 0x73, RZ ;  /* 0x00000073040b7824 */ /* 0x000fc600078e02ff */
[----:B------:R1:W-:Y:S04]  /*5d30*/  STL [R1+0x620], R31 ;  /* 0x0006201f01007387 */ /* 0x0003e80000100800 */
[----:B------:R-:W4:Y:S04]  /*5d40*/  LDL.LU R32, [R1+0x900] ;  /* 0x0009000001207983 */ /* 0x000f280000300800 */
[----:B------:R-:W-:Y:S04]  /*5d50*/  STL [R1+0x61c], R10 ;  /* 0x00061c0a01007387 */ /* 0x000fe80000100800 */
[----:B---3--:R3:W-:Y:S01]  /*5d60*/  STL [R1+0x220], R29 ;  /* 0x0002201d01007387 */ /* 0x0087e20000100800 */
[----:B0-----:R-:W-:-:S03]  /*5d70*/  VIADD R8, R14, 0xffffffeb ;  /* 0xffffffeb0e087836 */ /* 0x001fc60000000000 */
[----:B-1----:R-:W4:Y:S01]  /*5d80*/  LDL.LU R31, [R1+0x8fc] ;  /* 0x0008fc00011f7983 */ /* 0x002f220000300800 */
[----:B---3--:R-:W-:-:S05]  /*5d90*/  IADD3 R29, P6, PT, R11, R0, RZ ;  /* 0x000000000b1d7210 */ /* 0x008fca0007fde0ff */
[----:B------:R-:W-:Y:S01]  /*5da0*/  STL [R1+0x650], R29 ;  /* 0x0006501d01007387 */ /* 0x000fe20000100800 */
[----:B------:R-:W-:Y:S02]  /*5db0*/  PRMT R28, RZ, 0x7610, R28 ;  /* 0x00007610ff1c7816 */ /* 0x000fe4000000001c */
[----:B------:R-:W-:Y:S01]  /*5dc0*/  ISETP.GE.U32.AND P1, PT, R8, 0x7fffff6c, PT ;  /* 0x7fffff6c0800780c */ /* 0x000fe20003f26070 */
[----:B------:R-:W-:Y:S01]  /*5dd0*/  @!P4 IMAD.MOV.U32 R8, RZ, RZ, R29 ;  /* 0x000000ffff08c224 */ /* 0x000fe200078e001d */
[----:B--2---:R0:W-:Y:S02]  /*5de0*/  STL [R1+0x218], R30 ;  /* 0x0002181e01007387 */ /* 0x0041e40000100800 */
[----:B0-----:R-:W-:-:S05]  /*5df0*/  LEA.HI.X.SX32 R30, R11, R2, 0x1, P6 ;  /* 0x000000020b1e7211 */ /* 0x001fca00030f0eff */
[----:B------:R-:W-:-:S05]  /*5e00*/  @!P4 IMAD.MOV.U32 R9, RZ, RZ, R30 ;  /* 0x000000ffff09c224 */ /* 0x000fca00078e001e */
[----:B------:R0:W2:Y:S01]  /*5e10*/  @!P4 LDG.E.U8 R28, desc[UR18][R8.64] ;  /* 0x00000012081cc981 */ /* 0x0000a2000c1e1100 */
[----:B------:R-:W-:Y:S02]  /*5e20*/  IMAD R10, R4, 0x7b, RZ ;  /* 0x0000007b040a7824 */ /* 0x000fe400078e02ff */
[----:B------:R-:W-:Y:S01]  /*5e30*/  VIADD R12, R14, 0xfffffffb ;  /* 0xfffffffb0e0c7836 */ /* 0x000fe20000000000 */
[----:B------:R1:W-:Y:S02]  /*5e40*/  STL [R1+0x64c], R30 ;  /* 0x00064c1e01007387 */ /* 0x0003e40000100800 */
[----:B0-----:R-:W-:Y:S01]  /*5e50*/  IADD3 R9, P6, PT, R10, R0, RZ ;  /* 0x000000000a097210 */ /* 0x001fe20007fde0ff */
[----:B------:R-:W-:Y:S01]  /*5e60*/  IMAD.SHL.U32 R8, R4, 0x4, RZ ;  /* 0x0000000404087824 */ /* 0x000fe200078e00ff */
[----:B------:R-:W-:Y:S01]  /*5e70*/  ISETP.GE.U32.AND P2, PT, R12, 0x7fffff7c, PT ;  /* 0x7fffff7c0c00780c */ /* 0x000fe20003f46070 */
[----:B------:R-:W-:Y:S01]  /*5e80*/  VIADD R12, R14, 0xfffffff3 ;  /* 0xfffffff30e0c7836 */ /* 0x000fe20000000000 */
[----:B-1----:R-:W-:Y:S01]  /*5e90*/  LEA.HI.X.SX32 R30, R10, R2, 0x1, P6 ;  /* 0x000000020a1e7211 */ /* 0x002fe200030f0eff */
[----:B------:R-:W-:Y:S03]  /*5ea0*/  STL [R1+0x680], R9 ;  /* 0x0006800901007387 */ /* 0x000fe60000100800 */
[----:B------:R-:W-:-:S02]  /*5eb0*/  ISETP.GE.U32.AND P5, PT, R12, 0x7fffff74, PT ;  /* 0x7fffff740c00780c */ /* 0x000fc40003fa6070 */
[----:B------:R-:W-:Y:S02]  /*5ec0*/  PRMT R12, RZ, 0x7610, R12 ;  /* 0x00007610ff0c7816 */ /* 0x000fe4000000000c */
[----:B------:R-:W-:Y:S01]  /*5ed0*/  PRMT R27, RZ, 0x7610, R27 ;  /* 0x00007610ff1b7816 */ /* 0x000fe2000000001b */
[----:B--2---:R0:W-:Y:S02]  /*5ee0*/  STL [R1+0x1f4], R28 ;  /* 0x0001f41c01007387 */ /* 0x0041e40000100800 */
[----:B0-----:R-:W-:-:S04]  /*5ef0*/  IADD3 R28, P6, PT, R8, R0, RZ ;  /* 0x00000000081c7210 */ /* 0x001fc80007fde0ff */
[----:B------:R-:W-:Y:S01]  /*5f00*/  LEA.HI.X.SX32 R29, R8, R2, 0x1, P6 ;  /* 0x00000002081d7211 */ /* 0x000fe200030f0eff */
[----:B------:R-:W-:Y:S02]  /*5f10*/  @!P0 IMAD.MOV.U32 R8, RZ, RZ, R9 ;  /* 0x000000ffff088224 */ /* 0x000fe400078e0009 */
[----:B------:R-:W-:-:S05]  /*5f20*/  @!P0 IMAD.MOV.U32 R9, RZ, RZ, R30 ;  /* 0x000000ffff098224 */ /* 0x000fca00078e001e */
[----:B------:R0:W2:Y:S02]  /*5f30*/  @!P0 LDG.E.U8 R12, desc[UR18][R8.64] ;  /* 0x00000012080c8981 */ /* 0x0000a4000c1e1100 */
[----:B0-----:R-:W-:Y:S02]  /*5f40*/  @!P2 IMAD.MOV.U32 R8, RZ, RZ, R28 ;  /* 0x000000ffff08a224 */ /* 0x001fe400078e001c */
[----:B------:R-:W-:-:S05]  /*5f50*/  @!P2 IMAD.MOV.U32 R9, RZ, RZ, R29 ;  /* 0x000000ffff09a224 */ /* 0x000fca00078e001d */
[----:B------:R0:W3:Y:S01]  /*5f60*/  @!P2 LDG.E.U8 R27, desc[UR18][R8.64] ;  /* 0x00000012081ba981 */ /* 0x0000e2000c1e1100 */
[----:B------:R-:W-:-:S03]  /*5f70*/  VIADD R11, R14, 0xffffffe3 ;  /* 0xffffffe30e0b7836 */ /* 0x000fc60000000000 */
[----:B------:R1:W-:Y:S02]  /*5f80*/  STL [R1+0x67c], R30 ;  /* 0x00067c1e01007387 */ /* 0x0003e40000100800 */
[----:B------:R-:W-:Y:S01]  /*5f90*/  ISETP.GE.U32.AND P4, PT, R11, 0x7fffff64, PT ;  /* 0x7fffff640b00780c */ /* 0x000fe20003f86070 */
[----:B------:R-:W-:Y:S01]  /*5fa0*/  IMAD R11, R4, 0xc, RZ ;  /* 0x0000000c040b7824 */ /* 0x000fe200078e02ff */
[----:B------:R-:W-:Y:S04]  /*5fb0*/  STL [R1+0x24], R28 ;  /* 0x0000241c01007387 */ /* 0x000fe80000100800 */
[----:B-1----:R-:W4:Y:S04]  /*5fc0*/  LDL.LU R30, [R1+0x8f8] ;  /* 0x0008f800011e7983 */ /* 0x002f280000300800 */
[----:B------:R1:W-:Y:S01]  /*5fd0*/  STL [R1+0x1c], R29 ;  /* 0x00001c1d01007387 */ /* 0x0003e20000100800 */
[----:B0-----:R-:W-:-:S05]  /*5fe0*/  VIADD R8, R14, 0xffffffd3 ;  /* 0xffffffd30e087836 */ /* 0x001fca0000000000 */
[----:B------:R-:W-:Y:S01]  /*5ff0*/  ISETP.GE.U32.AND P2, PT, R8, 0x7fffff54, PT ;  /* 0x7fffff540800780c */ /* 0x000fe20003f46070 */
[----:B------:R-:W-:Y:S01]  /*6000*/  VIADD R10, R14, 0xffffffdb ;  /* 0xffffffdb0e0a7836 */ /* 0x000fe20000000000 */
[----:B------:R-:W-:-:S04]  /*6010*/  PRMT R24, RZ, 0x7610, R24 ;  /* 0x00007610ff187816 */ /* 0x000fc80000000018 */
[----:B------:R-:W-:Y:S01]  /*6020*/  ISETP.GE.U32.AND P0, PT, R10, 0x7fffff5c, PT ;  /* 0x7fffff5c0a00780c */ /* 0x000fe20003f06070 */
[----:B------:R-:W-:Y:S01]  /*6030*/  IMAD R10, R4, 0x14, RZ ;  /* 0x00000014040a7824 */ /* 0x000fe200078e02ff */
[----:B------:R-:W-:Y:S01]  /*6040*/  PRMT R25, RZ, 0x7610, R25 ;  /* 0x00007610ff197816 */ /* 0x000fe20000000019 */
[----:B--2---:R0:W-:Y:S04]  /*6050*/  STL [R1+0x1dc], R12 ;  /* 0x0001dc0c01007387 */ /* 0x0041e80000100800 */
[----:B-1----:R-:W2:Y:S04]  /*6060*/  LDL.LU R29, [R1+0x8f4] ;  /* 0x0008f400011d7983 */ /* 0x002ea80000300800 */
[----:B------:R-:W2:Y:S01]  /*6070*/  LDL.LU R28, [R1+0x8f0] ;  /* 0x0008f000011c7983 */ /* 0x000ea20000300800 */
[----:B0-----:R-:W-:-:S04]  /*6080*/  IADD3 R12, P6, PT, R11, R0, RZ ;  /* 0x000000000b0c7210 */ /* 0x001fc80007fde0ff */
[----:B------:R-:W-:Y:S01]  /*6090*/  LEA.HI.X.SX32 R11, R11, R2, 0x1, P6 ;  /* 0x000000020b0b7211 */ /* 0x000fe200030f0eff */
[----:B------:R-:W-:-:S04]  /*60a0*/  IMAD.MOV.U32 R9, RZ, RZ, R12 ;  /* 0x000000ffff097224 */ /* 0x000fc800078e000c */
[----:B------:R-:W-:-:S05]  /*60b0*/  IMAD.MOV.U32 R8, RZ, RZ, R11 ;  /* 0x000000ffff087224 */ /* 0x000fca00078e000b */
[-C--:B------:R-:W-:Y:S01]  /*60c0*/  @!P5 LOP3.LUT R9, R9, R8.reuse, RZ, 0x3c, !PT ;  /* 0x000000080909d212 */ /* 0x080fe200078e3cff */
[----:B---3--:R0:W-:Y:S03]  /*60d0*/  STL [R1+0x1e4], R27 ;  /* 0x0001e41b01007387 */ /* 0x0081e60000100800 */
[----:B------:R-:W-:-:S04]  /*60e0*/  @!P5 LOP3.LUT R8, R9, R8, RZ, 0x3c, !PT ;  /* 0x000000080908d212 */ /* 0x000fc800078e3cff */
[----:B------:R-:W-:Y:S01]  /*60f0*/  @!P5 LOP3.LUT R9, R9, R8, RZ, 0x3c, !PT ;  /* 0x000000080909d212 */ /* 0x000fe200078e3cff */
[----:B0-----:R-:W3:Y:S04]  /*6100*/  LDL.LU R27, [R1+0x8ec] ;  /* 0x0008ec00011b7983 */ /* 0x001ee80000300800 */
[----:B------:R0:W-:Y:S04]  /*6110*/  STL [R1+0xb8], R12 ;  /* 0x0000b80c01007387 */ /* 0x0001e80000100800 */
[----:B------:R1:W2:Y:S01]  /*6120*/  @!P5 LDG.E.U8 R24, desc[UR18][R8.64] ;  /* 0x000000120818d981 */ /* 0x0002a2000c1e1100 */
[----:B0-----:R-:W-:-:S04]  /*6130*/  IADD3 R12, P6, PT, R10, R0, RZ ;  /* 0x000000000a0c7210 */ /* 0x001fc80007fde0ff */
[----:B-1----:R-:W-:Y:S01]  /*6140*/  LEA.HI.X.SX32 R8, R10, R2, 0x1, P6 ;  /* 0x000000020a087211 */ /* 0x002fe200030f0eff */
        /* <DEDUP_REMOVED lines=13> */
[----:B------:R-:W-:Y:S02]  /*6220*/  PRMT R74, RZ, 0x7610, R74 ;  /* 0x00007610ff4a7816 */ /* 0x000fe4000000004a */
[----:B------:R-:W-:Y:S01]  /*6230*/  PRMT R84, RZ, 0x7610, R84 ;  /* 0x00007610ff547816 */ /* 0x000fe20000000054 */
[----:B--2---:R1:W-:Y:S02]  /*6240*/  STL [R1+0xe4], R24 ;  /* 0x0000e41801007387 */ /* 0x0043e40000100800 */
[----:B-1----:R-:W-:-:S04]  /*6250*/  IADD3 R24, P6, PT, R11, R0, RZ ;  /* 0x000000000b187210 */ /* 0x002fc80007fde0ff */
[----:B0-----:R-:W-:Y:S01]  /*6260*/  LEA.HI.X.SX32 R8, R11, R2, 0x1, P6 ;  /* 0x000000020b087211 */ /* 0x001fe200030f0eff */
[----:B------:R-:W-:Y:S01]  /*6270*/  IMAD.MOV.U32 R9, RZ, RZ, R24 ;  /* 0x000000ffff097224 */ /* 0x000fe200078e0018 */
[----:B------:R0:W-:Y:S04]  /*6280*/  STL [R1+0x3f8], R24 ;  /* 0x0003f81801007387 */ /* 0x0001e80000100800 */
[----:B------:R-:W-:Y:S01]  /*6290*/  @!P4 LOP3.LUT R9, R9, R8, RZ, 0x3c, !PT ;  /* 0x000000080909c212 */ /* 0x000fe200078e3cff */
[----:B------:R1:W-:Y:S01]  /*62a0*/  STL [R1+0x3f4], R8 ;  /* 0x0003f40801007387 */ /* 0x0003e20000100800 */
[----:B0-----:R-:W-:Y:S02]  /*62b0*/  IADD3 R24, P6, PT, R10, R0, RZ ;  /* 0x000000000a187210 */ /* 0x001fe40007fde0ff */
[----:B-1----:R-:W-:-:S03]  /*62c0*/  @!P4 LOP3.LUT R8, R9, R8, RZ, 0x3c, !PT ;  /* 0x000000080908c212 */ /* 0x002fc600078e3cff */
[----:B------:R-:W-:Y:S01]  /*62d0*/  STL [R1+0x430], R24 ;  /* 0x0004301801007387 */ /* 0x000fe20000100800 */
[----:B------:R-:W-:-:S03]  /*62e0*/  @!P4 LOP3.LUT R9, R9, R8, RZ, 0x3c, !PT ;  /* 0x000000080909c212 */ /* 0x000fc600078e3cff */
[----:B---3--:R0:W-:Y:S04]  /*62f0*/  STL [R1+0xbc], R25 ;  /* 0x0000bc1901007387 */ /* 0x0081e80000100800 */
[----:B------:R1:W2:Y:S01]  /*6300*/  @!P4 LDG.E.U8 R26, desc[UR18][R8.64] ;  /* 0x00000012081ac981 */ /* 0x0002a2000c1e1100 */
[----:B0-----:R-:W-:Y:S01]  /*6310*/  LEA.HI.X.SX32 R25, R10, R2, 0x1, P6 ;  /* 0x000000020a197211 */ /* 0x001fe200030f0eff */
[----:B-1----:R-:W-:-:S04]  /*6320*/  @!P0 IMAD.MOV.U32 R8, RZ, RZ, R24 ;  /* 0x000000ffff088224 */ /* 0x002fc800078e0018 */
[----:B------:R-:W-:-:S05]  /*6330*/  @!P0 IMAD.MOV.U32 R9, RZ, RZ, R25 ;  /* 0x000000ffff098224 */ /* 0x000fca00078e0019 */
[----:B------:R0:W3:Y:S01]  /*6340*/  @!P0 LDG.E.U8 R74, desc[UR18][R8.64] ;  /* 0x00000012084a8981 */ /* 0x0000e2000c1e1100 */
[----:B------:R-:W-:-:S05]  /*6350*/  IMAD R11, R4, 0x2c, RZ ;  /* 0x0000002c040b7824 */ /* 0x000fca00078e02ff */
[----:B------:R-:W-:Y:S01]  /*6360*/  IADD3 R10, P6, PT, R11, R0, RZ ;  /* 0x000000000b0a7210 */ /* 0x000fe20007fde0ff */
[----:B0-----:R-:W-:-:S03]  /*6370*/  VIADD R8, R14, 0xffffffb3 ;  /* 0xffffffb30e087836 */ /* 0x001fc60000000000 */
[----:B------:R-:W-:Y:S01]  /*6380*/  LEA.HI.X.SX32 R11, R11, R2, 0x1, P6 ;  /* 0x000000020b0b7211 */ /* 0x000fe200030f0eff */
[----:B------:R-:W-:Y:S01]  /*6390*/  IMAD.MOV.U32 R9, RZ, RZ, R10 ;  /* 0x000000ffff097224 */ /* 0x000fe200078e000a */
[----:B------:R-:W-:-:S03]  /*63a0*/  ISETP.GE.U32.AND P0, PT, R8, 0x7fffff34, PT ;  /* 0x7fffff340800780c */ /* 0x000fc60003f06070 */
[----:B------:R-:W-:-:S05]  /*63b0*/  IMAD.MOV.U32 R8, RZ, RZ, R11 ;  /* 0x000000ffff087224 */ /* 0x000fca00078e000b */
[----:B------:R-:W-:-:S04]  /*63c0*/  @!P2 LOP3.LUT R9, R9, R8, RZ, 0x3c, !PT ;  /* 0x000000080909a212 */ /* 0x000fc800078e3cff */
[----:B------:R-:W-:-:S04]  /*63d0*/  @!P2 LOP3.LUT R8, R9, R8, RZ, 0x3c, !PT ;  /* 0x000000080908a212 */ /* 0x000fc800078e3cff */
[----:B------:R-:W-:-:S05]  /*63e0*/  @!P2 LOP3.LUT R9, R9, R8, RZ, 0x3c, !PT ;  /* 0x000000080909a212 */ /* 0x000fca00078e3cff */
[----:B------:R0:W4:Y:S01]  /*63f0*/  @!P2 LDG.E.U8 R84, desc[UR18][R8.64] ;  /* 0x000000120854a981 */ /* 0x000122000c1e1100 */
[----:B------:R-:W-:-:S05]  /*6400*/  VIADD R12, R14, 0xffffffc3 ;  /* 0xffffffc30e0c7836 */ /* 0x000fca0000000000 */
[----:B------:R-:W-:Y:S01]  /*6410*/  ISETP.GE.U32.AND P1, PT, R12, 0x7fffff44, PT ;  /* 0x7fffff440c00780c */ /* 0x000fe20003f26070 */
[----:B------:R-:W-:-:S05]  /*6420*/  VIADD R12, R14, 0xffffffbb ;  /* 0xffffffbb0e0c7836 */ /* 0x000fca0000000000 */
[----:B------:R-:W-:Y:S02]  /*6430*/  ISETP.GE.U32.AND P4, PT, R12, 0x7fffff3c, PT ;  /* 0x7fffff3c0c00780c */ /* 0x000fe40003f86070 */
[----:B------:R-:W-:Y:S02]  /*6440*/  PRMT R86, RZ, 0x7610, R86 ;  /* 0x00007610ff567816 */ /* 0x000fe40000000056 */
[----:B------:R-:W-:Y:S01]  /*6450*/  PRMT R82, RZ, 0x7610, R82 ;  /* 0x00007610ff527816 */ /* 0x000fe20000000052 */
[----:B--2---:R1:W-:Y:S04]  /*6460*/  STL [R1+0xa8], R26 ;  /* 0x0000a81a01007387 */ /* 0x0043e80000100800 */
[----:B-1----:R-:W2:Y:S04]  /*6470*/  LDL.LU R26, [R1+0x8e8] ;  /* 0x0008e800011a7983 */ /* 0x002ea80000300800 */
[----:B------:R1:W-:Y:S04]  /*6480*/  STL [R1+0x42c], R25 ;  /* 0x00042c1901007387 */ /* 0x0003e80000100800 */
[----:B-1----:R-:W2:Y:S04]  /*6490*/  LDL.LU R25, [R1+0x8e4] ;  /* 0x0008e40001197983 */ /* 0x002ea80000300800 */
[----:B------:R-:W2:Y:S04]  /*64a0*/  LDL.LU R24, [R1+0x8e0] ;  /* 0x0008e00001187983 */ /* 0x000ea80000300800 */
[----:B---3--:R1:W-:Y:S04]  /*64b0*/  STL [R1+0xa4], R74 ;  /* 0x0000a44a01007387 */ /* 0x0083e80000100800 */
[----:B-1----:R-:W3:Y:S04]  /*64c0*/  LDL.LU R74, [R1+0x8dc] ;  /* 0x0008dc00014a7983 */ /* 0x002ee80000300800 */
[----:B------:R1:W-:Y:S02]  /*64d0*/  STL [R1+0x468], R10 ;  /* 0x0004680a01007387 */ /* 0x0003e40000100800 */
[----:B-1----:R-:W-:-:S05]  /*64e0*/  IMAD R10, R4, 0x34, RZ ;  /* 0x00000034040a7824 */ /* 0x002fca00078e02ff */
[----:B------:R-:W-:-:S04]  /*64f0*/  IADD3 R12, P6, PT, R10, R0, RZ ;  /* 0x000000000a0c7210 */ /* 0x000fc80007fde0ff */
[----:B0-----:R-:W-:Y:S01]  /*6500*/  LEA.HI.X.SX32 R8, R10, R2, 0x1, P6 ;  /* 0x000000020a087211 */ /* 0x001fe200030f0eff */
[----:B------:R-:W-:Y:S01]  /*6510*/  IMAD.MOV.U32 R9, RZ, RZ, R12 ;  /* 0x000000ffff097224 */ /* 0x000fe200078e000c */
[----:B------:R0:W-:Y:S04]  /*6520*/  STL [R1+0x464], R11 ;  /* 0x0004640b01007387 */ /* 0x0001e80000100800 */
[-C--:B------:R-:W-:Y:S01]  /*6530*/  @!P5 LOP3.LUT R9, R9, R8.reuse, RZ, 0x3c, !PT ;  /* 0x000000080909d212 */ /* 0x080fe200078e3cff */
[----:B------:R-:W-:Y:S04]  /*6540*/  STL [R1+0x4a8], R12 ;  /* 0x0004a80c01007387 */ /* 0x000fe80000100800 */
[----:B------:R1:W-:Y:S01]  /*6550*/  STL [R1+0x4a4], R8 ;  /* 0x0004a40801007387 */ /* 0x0003e20000100800 */
[----:B0-----:R-:W-:Y:S01]  /*6560*/  VIADD R11, R14, 0xffffffab ;  /* 0xffffffab0e0b7836 */ /* 0x001fe20000000000 */
[----:B-1----:R-:W-:-:S04]  /*6570*/  @!P5 LOP3.LUT R8, R9, R8, RZ, 0x3c, !PT ;  /* 0x000000080908d212 */ /* 0x002fc800078e3cff */
[----:B------:R-:W-:Y:S02]  /*6580*/  @!P5 LOP3.LUT R9, R9, R8, RZ, 0x3c, !PT ;  /* 0x000000080909d212 */ /* 0x000fe400078e3cff */
[----:B------:R-:W-:-:S03]  /*6590*/  ISETP.GE.U32.AND P2, PT, R11, 0x7fffff2c, PT ;  /* 0x7fffff2c0b00780c */ /* 0x000fc60003f46070 */
[----:B------:R0:W2:Y:S01]  /*65a0*/  @!P5 LDG.E.U8 R86, desc[UR18][R8.64] ;  /* 0x000000120856d981 */ /* 0x0000a2000c1e1100 */
[----:B------:R-:W-:-:S03]  /*65b0*/  IMAD R11, R4, 0x3c, RZ ;  /* 0x0000003c040b7824 */ /* 0x000fc600078e02ff */
[----:B----4-:R1:W-:Y:S02]  /*65c0*/  STL [R1+0x9c], R84 ;  /* 0x00009c5401007387 */ /* 0x0103e40000100800 */
[----:B-1----:R-:W-:-:S04]  /*65d0*/  IADD3 R84, P6, PT, R11, R0, RZ ;  /* 0x000000000b547210 */ /* 0x002fc80007fde0ff */
[----:B0-----:R-:W-:Y:S01]  /*65e0*/  LEA.HI.X.SX32 R8, R11, R2, 0x1, P6 ;  /* 0x000000020b087211 */ /* 0x001fe200030f0eff */
[----:B------:R-:W-:Y:S01]  /*65f0*/  IMAD.MOV.U32 R9, RZ, RZ, R84 ;  /* 0x000000ffff097224 */ /* 0x000fe200078e0054 */
[----:B------:R-:W-:Y:S04]  /*6600*/  STL [R1+0x4e0], R84 ;  /* 0x0004e05401007387 */ /* 0x000fe80000100800 */
[-C--:B------:R-:W-:Y:S01]  /*6610*/  @!P1 LOP3.LUT R9, R9, R8.reuse, RZ, 0x3c, !PT ;  /* 0x0000000809099212 */ /* 0x080fe200078e3cff */
[----:B------:R0:W-:Y:S03]  /*6620*/  STL [R1+0x4dc], R8 ;  /* 0x0004dc0801007387 */ /* 0x0001e60000100800 */
[----:B0-----:R-:W-:-:S04]  /*6630*/  @!P1 LOP3.LUT R8, R9, R8, RZ, 0x3c, !PT ;  /* 0x0000000809089212 */ /* 0x001fc800078e3cff */
[----:B------:R-:W-:-:S05]  /*6640*/  @!P1 LOP3.LUT R9, R9, R8, RZ, 0x3c, !PT ;  /* 0x0000000809099212 */ /* 0x000fca00078e3cff */
[----:B------:R0:W4:Y:S01]  /*6650*/  @!P1 LDG.E.U8 R82, desc[UR18][R8.64] ;  /* 0x0000001208529981 */ /* 0x000122000c1e1100 */
[----:B------:R-:W-:-:S05]  /*6660*/  IMAD R10, R4, 0x44, RZ ;  /* 0x00000044040a7824 */ /* 0x000fca00078e02ff */
[----:B------:R-:W-:-:S05]  /*6670*/  IADD3 R84, P6, PT, R10, R0, RZ ;  /* 0x000000000a547210 */ /* 0x000fca0007fde0ff */
[----:B------:R-:W-:Y:S01]  /*6680*/  STL [R1+0x518], R84 ;  /* 0x0005185401007387 */ /* 0x000fe20000100800 */
[----:B0-----:R-:W-:Y:S02]  /*6690*/  @!P4 IMAD.MOV.U32 R8, RZ, RZ, R84 ;  /* 0x000000ffff08c224 */ /* 0x001fe400078e0054 */
[----:B------:R-:W-:Y:S02]  /*66a0*/  IMAD R11, R4, 0x4c, RZ ;  /* 0x0000004c040b7824 */ /* 0x000fe400078e02ff */
[----:B------:R-:W-:-:S05]  /*66b0*/  VIADD R12, R14, 0xffffffa3 ;  /* 0xffffffa30e0c7836 */ /* 0x000fca0000000000 */
[----:B------:R-:W-:Y:S01]  /*66c0*/  ISETP.GE.U32.AND P5, PT, R12, 0x7fffff24, PT ;  /* 0x7fffff240c00780c */ /* 0x000fe20003fa6070 */
[----:B------:R-:W-:-:S05]  /*66d0*/  VIADD R12, R14, 0xffffff9b ;  /* 0xffffff9b0e0c7836 */ /* 0x000fca0000000000 */
[----:B------:R-:W-:Y:S02]  /*66e0*/  ISETP.GE.U32.AND P1, PT, R12, 0x7fffff1c, PT ;  /* 0x7fffff1c0c00780c */ /* 0x000fe40003f26070 */
[----:B------:R-:W-:Y:S01]  /*66f0*/  PRMT R12, RZ, 0x7610, R12 ;  /* 0x00007610ff0c7816 */ /* 0x000fe2000000000c */
[----:B--2---:R0:W-:Y:S02]  /*6700*/  STL [R1+0x90], R86 ;  /* 0x0000905601007387 */ /* 0x0041e40000100800 */
[----:B0-----:R-:W-:-:S05]  /*6710*/  LEA.HI.X.SX32 R86, R10, R2, 0x1, P6 ;  /* 0x000000020a567211 */ /* 0x001fca00030f0eff */
[----:B------:R-:W-:-:S05]  /*6720*/  @!P4 IMAD.MOV.U32 R9, RZ, RZ, R86 ;  /* 0x000000ffff09c224 */ /* 0x000fca00078e0056 */
[----:B------:R0:W2:Y:S04]  /*6730*/  @!P4 LDG.E.U8 R73, desc[UR18][R8.64] ;  /* 0x000000120849c981 */ /* 0x0000a8000c1e1100 */
[----:B------:R-:W-:Y:S01]  /*6740*/  STL [R1+0x514], R86 ;  /* 0x0005145601007387 */ /* 0x000fe20000100800 */
[----:B0-----:R-:W-:-:S05]  /*6750*/  VIADD R8, R14, 0xffffff93 ;  /* 0xffffff930e087836 */ /* 0x001fca0000000000 */
[----:B------:R-:W-:Y:S01]  /*6760*/  ISETP.GE.U32.AND P4, PT, R8, 0x7fffff14, PT ;  /* 0x7fffff140800780c */ /* 0x000fe20003f86070 */
[----:B----4-:R0:W-:Y:S02]  /*6770*/  STL [R1+0x8c], R82 ;  /* 0x00008c5201007387 */ /* 0x0101e40000100800 */
[----:B0-----:R-:W-:-:S04]  /*6780*/  IADD3 R82, P6, PT, R11, R0, RZ ;  /* 0x000000000b527210 */ /* 0x001fc80007fde0ff */
[----:B------:R-:W-:Y:S01]  /*6790*/  LEA.HI.X.SX32 R84, R11, R2, 0x1, P6 ;  /* 0x000000020b547211 */ /* 0x000fe200030f0eff */
[----:B------:R-:W-:-:S04]  /*67a0*/  @!P0 IMAD.MOV.U32 R8, RZ, RZ, R82 ;  /* 0x000000ffff088224 */ /* 0x000fc800078e0052 */
[----:B------:R-:W-:-:S05]  /*67b0*/  @!P0 IMAD.MOV.U32 R9, RZ, RZ, R84 ;  /* 0x000000ffff098224 */ /* 0x000fca00078e0054 */
[----:B------:R0:W4:Y:S01]  /*67c0*/  @!P0 LDG.E.U8 R12, desc[UR18][R8.64] ;  /* 0x00000012080c8981 */ /* 0x000122000c1e1100 */
[----:B------:R-:W-:-:S03]  /*67d0*/  IMAD R10, R4, 0x54, RZ ;  /* 0x00000054040a7824 */ /* 0x000fc600078e02ff */
[----:B------:R-:W-:Y:S04]  /*67e0*/  STL [R1+0x550], R82 ;  /* 0x0005505201007387 */ /* 0x000fe80000100800 */
[----:B------:R-:W-:Y:S01]  /*67f0*/  STL [R1+0x54c], R84 ;  /* 0x00054c5401007387 */ /* 0x000fe20000100800 */
[----:B------:R-:W-:-:S05]  /*6800*/  VIADD R11, R14, 0xffffff8b ;  /* 0xffffff8b0e0b7836 */ /* 0x000fca0000000000 */
[----:B------:R-:W-:Y:S01]  /*6810*/  ISETP.GE.U32.AND P0, PT, R11, 0x7fffff0c, PT ;  /* 0x7fffff0c0b00780c */ /* 0x000fe20003f06070 */
[----:B------:R-:W-:Y:S01]  /*6820*/  IMAD R11, R4, 0x5c, RZ ;  /* 0x0000005c040b7824 */ /* 0x000fe200078e02ff */
[----:B--2---:R1:W-:Y:S02]  /*6830*/  STL [R1+0x84], R73 ;  /* 0x0000844901007387 */ /* 0x0043e40000100800 */
[----:B-1----:R-:W-:-:S04]  /*6840*/  IADD3 R73, P6, PT, R10, R0, RZ ;  /* 0x000000000a497210 */ /* 0x002fc80007fde0ff */
[----:B------:R-:W-:Y:S01]  /*6850*/  LEA.HI.X.SX32 R84, R10, R2, 0x1, P6 ;  /* 0x000000020a547211 */ /* 0x000fe200030f0eff */
[----:B0-----:R-:W-:-:S04]  /*6860*/  @!P2 IMAD.MOV.U32 R8, RZ, RZ, R73 ;  /* 0x000000ffff08a224 */ /* 0x001fc800078e0049 */
[----:B------:R-:W-:-:S05]  /*6870*/  @!P2 IMAD.MOV.U32 R9, RZ, RZ, R84 ;  /* 0x000000ffff09a224 */ /* 0x000fca00078e0054 */
[----:B------:R0:W2:Y:S01]  /*6880*/  @!P2 LDG.E.U8 R72, desc[UR18][R8.64] ;  /* 0x000000120848a981 */ /* 0x0000a2000c1e1100 */
[----:B------:R-:W-:-:S03]  /*6890*/  IADD3 R82, P6, PT, R11, R0, RZ ;  /* 0x000000000b527210 */ /* 0x000fc60007fde0ff */
[----:B------:R-:W-:Y:S02]  /*68a0*/  STL [R1+0x588], R73 ;  /* 0x0005884901007387 */ /* 0x000fe40000100800 */
[----:B0-----:R-:W-:Y:S02]  /*68b0*/  @!P5 IMAD.MOV.U32 R8, RZ, RZ, R82 ;  /* 0x000000ffff08d224 */ /* 0x001fe400078e0052 */
[----:B----4-:R-:W-:Y:S04]  /*68c0*/  STL [R1+0x80], R12 ;  /* 0x0000800c01007387 */ /* 0x010fe80000100800 */
[----:B------:R0:W-:Y:S02]  /*68d0*/  STL [R1+0x584], R84 ;  /* 0x0005845401007387 */ /* 0x0001e40000100800 */
[----:B0-----:R-:W-:-:S05]  /*68e0*/  LEA.HI.X.SX32 R84, R11, R2, 0x1, P6 ;  /* 0x000000020b547211 */ /* 0x001fca00030f0eff */
[----:B------:R-:W-:-:S05]  /*68f0*/  @!P5 IMAD.MOV.U32 R9, RZ, RZ, R84 ;  /* 0x000000ffff09d224 */ /* 0x000fca00078e0054 */
[----:B------:R0:W4:Y:S01]  /*6900*/  @!P5 LDG.E.U8 R23, desc[UR18][R8.64] ;  /* 0x000000120817d981 */ /* 0x000122000c1e1100 */
[----:B------:R-:W-:-:S03]  /*6910*/  IMAD R10, R4, 0x64, RZ ;  /* 0x00000064040a7824 */ /* 0x000fc600078e02ff */
[----:B------:R-:W-:Y:S01]  /*6920*/  STL [R1+0x5c0], R82 ;  /* 0x0005c05201007387 */ /* 0x000fe20000100800 */
[----:B------:R-:W-:Y:S02]  /*6930*/  IMAD R11, R4, 0x6c, RZ ;  /* 0x0000006c040b7824 */ /* 0x000fe400078e02ff */
[----:B------:R-:W-:-:S05]  /*6940*/  VIADD R12, R14, 0xffffff83 ;  /* 0xffffff830e0c7836 */ /* 0x000fca0000000000 */
[----:B------:R-:W-:Y:S01]  /*6950*/  ISETP.GE.U32.AND P2, PT, R12, 0x7fffff04, PT ;  /* 0x7fffff040c00780c */ /* 0x000fe20003f46070 */
[----:B------:R-:W-:-:S05]  /*6960*/  VIADD R12, R14, 0xfffffffa ;  /* 0xfffffffa0e0c7836 */ /* 0x000fca0000000000 */
[----:B------:R-:W-:Y:S02]  /*6970*/  ISETP.GE.U32.AND P5, PT, R12, 0x7fffff7b, PT ;  /* 0x7fffff7b0c00780c */ /* 0x000fe40003fa6070 */
[----:B------:R-:W-:Y:S01]  /*6980*/  PRMT R12, RZ, 0x7610, R12 ;  /* 0x00007610ff0c7816 */ /* 0x000fe2000000000c */
[----:B--2---:R1:W-:Y:S02]  /*6990*/  STL [R1+0x7c], R72 ;  /* 0x00007c4801007387 */ /* 0x0043e40000100800 */
[----:B-1----:R-:W-:-:S04]  /*69a0*/  IADD3 R72, P6, PT, R10, R0, RZ ;  /* 0x000000000a487210 */ /* 0x002fc80007fde0ff */
[----:B------:R-:W-:Y:S01]  /*69b0*/  LEA.HI.X.SX32 R73, R10, R2, 0x1, P6 ;  /* 0x000000020a497211 */ /* 0x000fe200030f0eff */
[----:B0-----:R-:W-:-:S04]  /*69c0*/  @!P1 IMAD.MOV.U32 R8, RZ, RZ, R72 ;  /* 0x000000ffff089224 */ /* 0x001fc800078e0048 */
[----:B------:R-:W-:-:S05]  /*69d0*/  @!P1 IMAD.MOV.U32 R9, RZ, RZ, R73 ;  /* 0x000000ffff099224 */ /* 0x000fca00078e0049 */
[----:B------:R0:W2:Y:S04]  /*69e0*/  @!P1 LDG.E.U8 R22, desc[UR18][R8.64] ;  /* 0x0000001208169981 */ /* 0x0000a8000c1e1100 */
[----:B------:R-:W-:Y:S04]  /*69f0*/  STL [R1+0x5bc], R84 ;  /* 0x0005bc5401007387 */ /* 0x000fe80000100800 */
[----:B------:R-:W-:Y:S04]  /*6a00*/  STL [R1+0x5f8], R72 ;  /* 0x0005f84801007387 */ /* 0x000fe80000100800 */
[----:B------:R-:W-:Y:S01]  /*6a10*/  STL [R1+0x5f4], R73 ;  /* 0x0005f44901007387 */ /* 0x000fe20000100800 */
[----:B0-----:R-:W-:-:S03]  /*6a20*/  VIADD R8, R14, 0xfffffff2 ;  /* 0xfffffff20e087836 */ /* 0x001fc60000000000 */
[----:B----4-:R0:W-:Y:S02]  /*6a30*/  STL [R1+0x70], R23 ;  /* 0x0000701701007387 */ /* 0x0101e40000100800 */
[----:B------:R-:W-:Y:S02]  /*6a40*/  ISETP.GE.U32.AND P1, PT, R8, 0x7fffff73, PT ;  /* 0x7fffff730800780c */ /* 0x000fe40003f26070 */
        /* <DEDUP_REMOVED lines=50> */
[----:B------:R-:W-:Y:S02]  /*6d70*/  IMAD R10, R4, 0x15, RZ ;  /* 0x00000015040a7824 */ /* 0x000fe400078e02ff */
[----:B------:R-:W-:Y:S01]  /*6d80*/  VIADD R11, R14, 0xffffffca ;  /* 0xffffffca0e0b7836 */ /* 0x000fe20000000000 */
[----:B------:R-:W-:Y:S04]  /*6d90*/  STL [R1+0xd0], R20 ;  /* 0x0000d01401007387 */ /* 0x000fe80000100800 */
[----:B------:R-:W-:Y:S01]  /*6da0*/  STL [R1+0xcc], R21 ;  /* 0x0000cc1501007387 */ /* 0x000fe20000100800 */
[----:B------:R-:W-:Y:S01]  /*6db0*/  ISETP.GE.U32.AND P1, PT, R11, 0x7fffff4b, PT ;  /* 0x7fffff4b0b00780c */ /* 0x000fe20003f26070 */
[----:B------:R-:W-:Y:S01]  /*6dc0*/  IMAD R11, R4, 0x1d, RZ ;  /* 0x0000001d040b7824 */ /* 0x000fe200078e02ff */
[----:B------:R-:W-:Y:S01]  /*6dd0*/  PRMT R5, RZ, 0x7610, R5 ;  /* 0x00007610ff057816 */ /* 0x000fe20000000005 */
[----:B--2---:R1:W-:Y:S02]  /*6de0*/  STL [R1+0x54], R19 ;  /* 0x0000541301007387 */ /* 0x0043e40000100800 */
[----:B-1----:R-:W-:-:S04]  /*6df0*/  IADD3 R19, P6, PT, R10, R0, RZ ;  /* 0x000000000a137210 */ /* 0x002fc80007fde0ff */
[----:B------:R-:W-:Y:S02]  /*6e00*/  LEA.HI.X.SX32 R20, R10, R2, 0x1, P6 ;  /* 0x000000020a147211 */ /* 0x000fe400030f0eff */
[C---:B------:R-:W-:Y:S01]  /*6e10*/  IADD3 R21, P6, PT, R11.reuse, R0, RZ ;  /* 0x000000000b157210 */ /* 0x040fe20007fde0ff */
[----:B0-----:R-:W-:Y:S02]  /*6e20*/  @!P4 IMAD.MOV.U32 R8, RZ, RZ, R19 ;  /* 0x000000ffff08c224 */ /* 0x001fe400078e0013 */
[----:B------:R-:W-:Y:S01]  /*6e30*/  @!P4 IMAD.MOV.U32 R9, RZ, RZ, R20 ;  /* 0x000000ffff09c224 */ /* 0x000fe200078e0014 */
[----:B------:R-:W-:-:S04]  /*6e40*/  LEA.HI.X.SX32 R22, R11, R2, 0x1, P6 ;  /* 0x000000020b167211 */ /* 0x000fc800030f0eff */
[----:B------:R0:W2:Y:S01]  /*6e50*/  @!P4 LDG.E.U8 R5, desc[UR18][R8.64] ;  /* 0x000000120805c981 */ /* 0x0000a2000c1e1100 */
[----:B------:R-:W-:Y:S02]  /*6e60*/  IMAD R10, R4, 0x25, RZ ;  /* 0x00000025040a7824 */ /* 0x000fe400078e02ff */
[----:B0-----:R-:W-:Y:S02]  /*6e70*/  @!P0 IMAD.MOV.U32 R8, RZ, RZ, R21 ;  /* 0x000000ffff088224 */ /* 0x001fe400078e0015 */
[----:B------:R-:W-:-:S05]  /*6e80*/  @!P0 IMAD.MOV.U32 R9, RZ, RZ, R22 ;  /* 0x000000ffff098224 */ /* 0x000fca00078e0016 */
[----:B------:R0:W3:Y:S04]  /*6e90*/  @!P0 LDG.E.U8 R18, desc[UR18][R8.64] ;  /* 0x0000001208128981 */ /* 0x0000e8000c1e1100 */
[----:B------:R1:W-:Y:S04]  /*6ea0*/  STL [R1+0x140], R19 ;  /* 0x0001401301007387 */ /* 0x0003e80000100800 */
[----:B----4-:R-:W-:Y:S01]  /*6eb0*/  STL [R1+0x4c], R12 ;  /* 0x00004c0c01007387 */ /* 0x010fe20000100800 */
[----:B-1----:R-:W-:-:S03]  /*6ec0*/  IADD3 R19, P6, PT, R10, R0, RZ ;  /* 0x000000000a137210 */ /* 0x002fc60007fde0ff */
[----:B------:R1:W-:Y:S02]  /*6ed0*/  STL [R1+0x13c], R20 ;  /* 0x00013c1401007387 */ /* 0x0003e40000100800 */
[----:B0-----:R-:W-:Y:S01]  /*6ee0*/  @!P2 IMAD.MOV.U32 R8, RZ, RZ, R19 ;  /* 0x000000ffff08a224 */ /* 0x001fe200078e0013 */
[----:B-1----:R-:W-:-:S05]  /*6ef0*/  LEA.HI.X.SX32 R20, R10, R2, 0x1, P6 ;  /* 0x000000020a147211 */ /* 0x002fca00030f0eff */
[----:B------:R-:W-:-:S05]  /*6f00*/  @!P2 IMAD.MOV.U32 R9, RZ, RZ, R20 ;  /* 0x000000ffff09a224 */ /* 0x000fca00078e0014 */
[----:B------:R0:W4:Y:S01]  /*6f10*/  @!P2 LDG.E.U8 R17, desc[UR18][R8.64] ;  /* 0x000000120811a981 */ /* 0x000122000c1e1100 */
[----:B------:R-:W-:Y:S02]  /*6f20*/  IMAD R11, R4, 0x2d, RZ ;  /* 0x0000002d040b7824 */ /* 0x000fe400078e02ff */
[----:B------:R-:W-:-:S05]  /*6f30*/  VIADD R12, R14, 0xffffffc2 ;  /* 0xffffffc20e0c7836 */ /* 0x000fca0000000000 */
[----:B------:R-:W-:Y:S01]  /*6f40*/  ISETP.GE.U32.AND P4, PT, R12, 0x7fffff43, PT ;  /* 0x7fffff430c00780c */ /* 0x000fe20003f86070 */
[C---:B------:R-:W-:Y:S02]  /*6f50*/  VIADD R12, R14.reuse, 0xffffffba ;  /* 0xffffffba0e0c7836 */ /* 0x040fe40000000000 */
[----:B0-----:R-:W-:-:S03]  /*6f60*/  VIADD R8, R14, 0xffffffb2 ;  /* 0xffffffb20e087836 */ /* 0x001fc60000000000 */
[----:B------:R-:W-:Y:S02]  /*6f70*/  ISETP.GE.U32.AND P0, PT, R12, 0x7fffff3b, PT ;  /* 0x7fffff3b0c00780c */ /* 0x000fe40003f06070 */
[----:B------:R-:W-:Y:S02]  /*6f80*/  PRMT R12, RZ, 0x7610, R12 ;  /* 0x00007610ff0c7816 */ /* 0x000fe4000000000c */
[----:B------:R-:W-:Y:S01]  /*6f90*/  ISETP.GE.U32.AND P2, PT, R8, 0x7fffff33, PT ;  /* 0x7fffff330800780c */ /* 0x000fe20003f46070 */
[----:B------:R-:W-:Y:S01]  /*6fa0*/  IMAD R10, R4, 0x35, RZ ;  /* 0x00000035040a7824 */ /* 0x000fe200078e02ff */
[----:B--2---:R-:W-:Y:S04]  /*6fb0*/  STL [R1+0x88c], R5 ;  /* 0x00088c0501007387 */ /* 0x004fe80000100800 */
[----:B------:R-:W-:Y:S04]  /*6fc0*/  STL [R1+0x400], R21 ;  /* 0x0004001501007387 */ /* 0x000fe80000100800 */
[----:B------:R-:W-:Y:S04]  /*6fd0*/  STL [R1+0x3fc], R22 ;  /* 0x0003fc1601007387 */ /* 0x000fe80000100800 */
[----:B------:R-:W-:Y:S04]  /*6fe0*/  STL [R1+0x438], R19 ;  /* 0x0004381301007387 */ /* 0x000fe80000100800 */
[----:B------:R-:W-:Y:S04]  /*6ff0*/  STL [R1+0x434], R20 ;  /* 0x0004341401007387 */ /* 0x000fe80000100800 */
[----:B---3--:R0:W-:Y:S02]  /*7000*/  STL [R1+0x40], R18 ;  /* 0x0000401201007387 */ /* 0x0081e40000100800 */
[----:B0-----:R-:W-:-:S04]  /*7010*/  IADD3 R18, P6, PT, R11, R0, RZ ;  /* 0x000000000b127210 */ /* 0x001fc80007fde0ff */
[----:B------:R-:W-:Y:S01]  /*7020*/  LEA.HI.X.SX32 R19, R11, R2, 0x1, P6 ;  /* 0x000000020b137211 */ /* 0x000fe200030f0eff */
[----:B------:R-:W-:-:S04]  /*7030*/  @!P5 IMAD.MOV.U32 R8, RZ, RZ, R18 ;  /* 0x000000ffff08d224 */ /* 0x000fc800078e0012 */
[----:B------:R-:W-:Y:S01]  /*7040*/  @!P5 IMAD.MOV.U32 R9, RZ, RZ, R19 ;  /* 0x000000ffff09d224 */ /* 0x000fe200078e0013 */
[----:B------:R-:W-:Y:S04]  /*7050*/  STL [R1+0x470], R18 ;  /* 0x0004701201007387 */ /* 0x000fe80000100800 */
[----:B------:R0:W2:Y:S04]  /*7060*/  @!P5 LDG.E.U8 R12, desc[UR18][R8.64] ;  /* 0x00000012080cd981 */ /* 0x0000a8000c1e1100 */
[----:B------:R-:W-:Y:S04]  /*7070*/  STL [R1+0x46c], R19 ;  /* 0x00046c1301007387 */ /* 0x000fe80000100800 */
[----:B----4-:R1:W-:Y:S02]  /*7080*/  STL [R1+0x34], R17 ;  /* 0x0000341101007387 */ /* 0x0103e40000100800 */
[----:B-1----:R-:W-:-:S04]  /*7090*/  IADD3 R17, P6, PT, R10, R0, RZ ;  /* 0x000000000a117210 */ /* 0x002fc80007fde0ff */
[----:B------:R-:W-:Y:S01]  /*70a0*/  LEA.HI.X.SX32 R19, R10, R2, 0x1, P6 ;  /* 0x000000020a137211 */ /* 0x000fe200030f0eff */
[----:B0-----:R-:W-:-:S04]  /*70b0*/  @!P1 IMAD.MOV.U32 R8, RZ, RZ, R17 ;  /* 0x000000ffff089224 */ /* 0x001fc800078e0011 */
[----:B------:R-:W-:-:S05]  /*70c0*/  @!P1 IMAD.MOV.U32 R9, RZ, RZ, R19 ;  /* 0x000000ffff099224 */ /* 0x000fca00078e0013 */
[----:B------:R0:W3:Y:S01]  /*70d0*/  @!P1 LDG.E.U8 R16, desc[UR18][R8.64] ;  /* 0x0000001208109981 */ /* 0x0000e2000c1e1100 */
[----:B------:R-:W-:-:S05]  /*70e0*/  VIADD R11, R14, 0xffffffaa ;  /* 0xffffffaa0e0b7836 */ /* 0x000fca0000000000 */
[----:B------:R-:W-:Y:S01]  /*70f0*/  ISETP.GE.U32.AND P5, PT, R11, 0x7fffff2b, PT ;  /* 0x7fffff2b0b00780c */ /* 0x000fe20003fa6070 */
[----:B------:R-:W-:Y:S01]  /*7100*/  IMAD R11, R4, 0x3d, RZ ;  /* 0x0000003d040b7824 */ /* 0x000fe200078e02ff */
[----:B------:R-:W-:Y:S04]  /*7110*/  STL [R1+0x4b0], R17 ;  /* 0x0004b01101007387 */ /* 0x000fe80000100800 */
[----:B------:R-:W-:-:S05]  /*7120*/  IADD3 R18, P6, PT, R11, R0, RZ ;  /* 0x000000000b127210 */ /* 0x000fca0007fde0ff */
[----:B0-----:R-:W-:Y:S02]  /*7130*/  @!P4 IMAD.MOV.U32 R8, RZ, RZ, R18 ;  /* 0x000000ffff08c224 */ /* 0x001fe400078e0012 */
[----:B------:R-:W-:Y:S01]  /*7140*/  IMAD R10, R4, 0x45, RZ ;  /* 0x00000045040a7824 */ /* 0x000fe200078e02ff */
[----:B--2---:R-:W-:Y:S04]  /*7150*/  STL [R1+0x2c], R12 ;  /* 0x00002c0c01007387 */ /* 0x004fe80000100800 */
[----:B------:R0:W-:Y:S02]  /*7160*/  STL [R1+0x4ac], R19 ;  /* 0x0004ac1301007387 */ /* 0x0001e40000100800 */
[----:B0-----:R-:W-:-:S05]  /*7170*/  LEA.HI.X.SX32 R19, R11, R2, 0x1, P6 ;  /* 0x000000020b137211 */ /* 0x001fca00030f0eff */
[----:B------:R-:W-:-:S05]  /*7180*/  @!P4 IMAD.MOV.U32 R9, RZ, RZ, R19 ;  /* 0x000000ffff09c224 */ /* 0x000fca00078e0013 */
[----:B------:R0:W2:Y:S04]  /*7190*/  @!P4 LDG.E.U8 R15, desc[UR18][R8.64] ;  /* 0x00000012080fc981 */ /* 0x0000a8000c1e1100 */
[----:B------:R-:W-:Y:S04]  /*71a0*/  STL [R1+0x4e8], R18 ;  /* 0x0004e81201007387 */ /* 0x000fe80000100800 */
[----:B---3--:R1:W-:Y:S02]  /*71b0*/  STL [R1+0x28], R16 ;  /* 0x0000281001007387 */ /* 0x0083e40000100800 */
[----:B-1----:R-:W-:-:S04]  /*71c0*/  IADD3 R16, P6, PT, R10, R0, RZ ;  /* 0x000000000a107210 */ /* 0x002fc80007fde0ff */
[----:B------:R-:W-:Y:S01]  /*71d0*/  LEA.HI.X.SX32 R17, R10, R2, 0x1, P6 ;  /* 0x000000020a117211 */ /* 0x000fe200030f0eff */
[----:B0-----:R-:W-:-:S04]  /*71e0*/  @!P0 IMAD.MOV.U32 R8, RZ, RZ, R16 ;  /* 0x000000ffff088224 */ /* 0x001fc800078e0010 */
[----:B------:R-:W-:-:S05]  /*71f0*/  @!P0 IMAD.MOV.U32 R9, RZ, RZ, R17 ;  /* 0x000000ffff098224 */ /* 0x000fca00078e0011 */
[----:B------:R0:W3:Y:S01]  /*7200*/  @!P0 LDG.E.U8 R13, desc[UR18][R8.64] ;  /* 0x00000012080d8981 */ /* 0x0000e2000c1e1100 */
[----:B------:R-:W-:Y:S02]  /*7210*/  IMAD R11, R4, 0x4d, RZ ;  /* 0x0000004d040b7824 */ /* 0x000fe400078e02ff */
[----:B------:R-:W-:Y:S01]  /*7220*/  VIADD R12, R14, 0xffffffa2 ;  /* 0xffffffa20e0c7836 */ /* 0x000fe20000000000 */
[----:B------:R-:W-:Y:S04]  /*7230*/  STL [R1+0x4e4], R19 ;  /* 0x0004e41301007387 */ /* 0x000fe80000100800 */
[----:B------:R-:W-:Y:S01]  /*7240*/  STL [R1+0x520], R16 ;  /* 0x0005201001007387 */ /* 0x000fe20000100800 */
[----:B------:R-:W-:-:S03]  /*7250*/  ISETP.GE.U32.AND P1, PT, R12, 0x7fffff23, PT ;  /* 0x7fffff230c00780c */ /* 0x000fc60003f26070 */
[----:B------:R-:W-:Y:S01]  /*7260*/  STL [R1+0x51c], R17 ;  /* 0x00051c1101007387 */ /* 0x000fe20000100800 */
[C---:B------:R-:W-:Y:S02]  /*7270*/  VIADD R12, R14.reuse, 0xffffff9a ;  /* 0xffffff9a0e0c7836 */ /* 0x040fe40000000000 */
[----:B0-----:R-:W-:-:S03]  /*7280*/  VIADD R8, R14, 0xffffff92 ;  /* 0xffffff920e087836 */ /* 0x001fc60000000000 */
[----:B------:R-:W-:Y:S02]  /*7290*/  ISETP.GE.U32.AND P4, PT, R12, 0x7fffff1b, PT ;  /* 0x7fffff1b0c00780c */ /* 0x000fe40003f86070 */
[----:B------:R-:W-:Y:S02]  /*72a0*/  PRMT R12, RZ, 0x7610, R12 ;  /* 0x00007610ff0c7816 */ /* 0x000fe4000000000c */
[----:B------:R-:W-:Y:S01]  /*72b0*/  ISETP.GE.U32.AND P0, PT, R8, 0x7fffff13, PT ;  /* 0x7fffff130800780c */ /* 0x000fe20003f06070 */
[----:B------:R-:W-:Y:S01]  /*72c0*/  IMAD R10, R4, 0x55, RZ ;  /* 0x00000055040a7824 */ /* 0x000fe200078e02ff */
[----:B------:R-:W-:Y:S01]  /*72d0*/  PRMT R5, RZ, 0x7610, R5 ;  /* 0x00007610ff057816 */ /* 0x000fe20000000005 */
[----:B--2---:R0:W-:Y:S02]  /*72e0*/  STL [R1+0x20], R15 ;  /* 0x0000200f01007387 */ /* 0x0041e40000100800 */
[----:B0-----:R-:W-:-:S04]  /*72f0*/  IADD3 R15, P6, PT, R11, R0, RZ ;  /* 0x000000000b0f7210 */ /* 0x001fc80007fde0ff */
[----:B------:R-:W-:Y:S01]  /*7300*/  LEA.HI.X.SX32 R16, R11, R2, 0x1, P6 ;  /* 0x000000020b107211 */ /* 0x000fe200030f0eff */
[----:B------:R-:W-:-:S04]  /*7310*/  @!P2 IMAD.MOV.U32 R8, RZ, RZ, R15 ;  /* 0x000000ffff08a224 */ /* 0x000fc800078e000f */
[----:B------:R-:W-:-:S05]  /*7320*/  @!P2 IMAD.MOV.U32 R9, RZ, RZ, R16 ;  /* 0x000000ffff09a224 */ /* 0x000fca00078e0010 */
[----:B------:R0:W2:Y:S04]  /*7330*/  @!P2 LDG.E.U8 R12, desc[UR18][R8.64] ;  /* 0x00000012080ca981 */ /* 0x0000a8000c1e1100 */
[----:B------:R-:W-:Y:S04]  /*7340*/  STL [R1+0x558], R15 ;  /* 0x0005580f01007387 */ /* 0x000fe80000100800 */
[----:B------:R-:W-:Y:S04]  /*7350*/  STL [R1+0x554], R16 ;  /* 0x0005541001007387 */ /* 0x000fe80000100800 */
[----:B---3--:R1:W-:Y:S02]  /*7360*/  STL [R1+0x18], R13 ;  /* 0x0000180d01007387 */ /* 0x0083e40000100800 */
        /* <DEDUP_REMOVED lines=9> */
[----:B------:R-:W-:Y:S02]  /*7400*/  IADD3 R15, P6, PT, R11, R0, RZ ;  /* 0x000000000b0f7210 */ /* 0x000fe40007fde0ff */
[----:B------:R-:W-:-:S03]  /*7410*/  PRMT R3, RZ, 0x7610, R3 ;  /* 0x00007610ff037816 */ /* 0x000fc60000000003 */
        /* <DEDUP_REMOVED lines=14> */
[----:B------:R-:W-:Y:S02]  /*7500*/  VIADD R12, R14, 0xffffff82 ;  /* 0xffffff820e0c7836 */ /* 0x000fe40000000000 */
[----:B------:R-:W-:Y:S01]  /*7510*/  IMAD R11, R4, 0x6d, RZ ;  /* 0x0000006d040b7824 */ /* 0x000fe200078e02ff */
[----:B------:R-:W-:Y:S02]  /*7520*/  STL [R1+0x5c4], R16 ;  /* 0x0005c41001007387 */ /* 0x000fe40000100800 */
[----:B------:R-:W-:Y:S01]  /*7530*/  ISETP.GE.U32.AND P5, PT, R12, 0x7fffff03, PT ;  /* 0x7fffff030c00780c */ /* 0x000fe20003fa6070 */
[----:B------:R-:W-:Y:S01]  /*7540*/  VIADD R12, R14, 0xfffffff9 ;  /* 0xfffffff90e0c7836 */ /* 0x000fe20000000000 */
[----:B------:R-:W-:Y:S04]  /*7550*/  STL [R1+0x600], R5 ;  /* 0x0006000501007387 */ /* 0x000fe80000100800 */
[----:B------:R-:W-:Y:S01]  /*7560*/  STL [R1+0x5fc], R13 ;  /* 0x0005fc0d01007387 */ /* 0x000fe20000100800 */
[----:B------:R-:W-:Y:S01]  /*7570*/  ISETP.GE.U32.AND P1, PT, R12, 0x7fffff7a, PT ;  /* 0x7fffff7a0c00780c */ /* 0x000fe20003f26070 */
[----:B0-----:R-:W-:-:S02]  /*7580*/  VIADD R8, R14, 0xfffffff1 ;  /* 0xfffffff10e087836 */ /* 0x001fc40000000000 */
[----:B------:R-:W-:-:S03]  /*7590*/  IMAD R10, R4, 0x75, RZ ;  /* 0x00000075040a7824 */ /* 0x000fc600078e02ff */
[----:B------:R-:W-:Y:S02]  /*75a0*/  ISETP.GE.U32.AND P4, PT, R8, 0x7fffff72, PT ;  /* 0x7fffff720800780c */ /* 0x000fe40003f86070 */
[----:B------:R-:W-:Y:S02]  /*75b0*/  PRMT R91, RZ, 0x7610, R91 ;  /* 0x00007610ff5b7816 */ /* 0x000fe4000000005b */
[----:B------:R-:W-:Y:S01]  /*75c0*/  PRMT R89, RZ, 0x7610, R89 ;  /* 0x00007610ff597816 */ /* 0x000fe20000000059 */
[----:B--2---:R0:W-:Y:S02]  /*75d0*/  STL [R1+0x4], R3 ;  /* 0x0000040301007387 */ /* 0x0041e40000100800 */
[----:B0-----:R-:W-:-:S04]  /*75e0*/  IADD3 R3, P6, PT, R11, R0, RZ ;  /* 0x000000000b037210 */ /* 0x001fc80007fde0ff */
[----:B------:R-:W-:Y:S01]  /*75f0*/  LEA.HI.X.SX32 R12, R11, R2, 0x1, P6 ;  /* 0x000000020b0c7211 */ /* 0x000fe200030f0eff */
[----:B------:R-:W-:Y:S01]  /*7600*/  @!P0 IMAD.MOV.U32 R8, RZ, RZ, R3 ;  /* 0x000000ffff088224 */ /* 0x000fe200078e0003 */
[----:B------:R-:W-:-:S03]  /*7610*/  IADD3 R5, P6, PT, R10, R0, RZ ;  /* 0x000000000a057210 */ /* 0x000fc60007fde0ff */
[----:B------:R-:W-:Y:S01]  /*7620*/  @!P0 IMAD.MOV.U32 R9, RZ, RZ, R12 ;  /* 0x000000ffff098224 */ /* 0x000fe200078e000c */
[----:B------:R-:W-:Y:S01]  /*7630*/  LEA.HI.X.SX32 R13, R10, R2, 0x1, P6 ;  /* 0x000000020a0d7211 */ /* 0x000fe200030f0eff */
[----:B------:R-:W-:-:S03]  /*7640*/  VIADD R11, R14, 0xffffffe9 ;  /* 0xffffffe90e0b7836 */ /* 0x000fc60000000000 */
[----:B------:R0:W2:Y:S02]  /*7650*/  @!P0 LDG.E.U8 R92, desc[UR18][R8.64] ;  /* 0x00000012085c8981 */ /* 0x0000a4000c1e1100 */
[----:B------:R-:W-:Y:S01]  /*7660*/  ISETP.GE.U32.AND P0, PT, R11, 0x7fffff6a, PT ;  /* 0x7fffff6a0b00780c */ /* 0x000fe20003f06070 */
[----:B------:R-:W-:Y:S02]  /*7670*/  IMAD R11, R4, 0x7d, RZ ;  /* 0x0000007d040b7824 */ /* 0x000fe400078e02ff */
[----:B0-----:R-:W-:Y:S02]  /*7680*/  @!P2 IMAD.MOV.U32 R8, RZ, RZ, R5 ;  /* 0x000000ffff08a224 */ /* 0x001fe400078e0005 */
[----:B------:R-:W-:Y:S01]  /*7690*/  @!P2 IMAD.MOV.U32 R9, RZ, RZ, R13 ;  /* 0x000000ffff09a224 */ /* 0x000fe200078e000d */
[----:B---3--:R-:W-:Y:S04]  /*76a0*/  STL [R1+0x890], R93 ;  /* 0x0008905d01007387 */ /* 0x008fe80000100800 */
[----:B------:R0:W3:Y:S04]  /*76b0*/  @!P2 LDG.E.U8 R91, desc[UR18][R8.64] ;  /* 0x00000012085ba981 */ /* 0x0000e8000c1e1100 */
[----:B------:R1:W-:Y:S02]  /*76c0*/  STL [R1+0x630], R3 ;  /* 0x0006300301007387 */ /* 0x0003e40000100800 */
[----:B-1----:R-:W-:-:S04]  /*76d0*/  IADD3 R3, P6, PT, R11, R0, RZ ;  /* 0x000000000b037210 */ /* 0x002fc80007fde0ff */
[----:B------:R-:W-:Y:S01]  /*76e0*/  LEA.HI.X.SX32 R15, R11, R2, 0x1, P6 ;  /* 0x000000020b0f7211 */ /* 0x000fe200030f0eff */
[----:B0-----:R-:W-:-:S04]  /*76f0*/  @!P5 IMAD.MOV.U32 R8, RZ, RZ, R3 ;  /* 0x000000ffff08d224 */ /* 0x001fc800078e0003 */
[----:B------:R-:W-:-:S05]  /*7700*/  @!P5 IMAD.MOV.U32 R9, RZ, RZ, R15 ;  /* 0x000000ffff09d224 */ /* 0x000fca00078e000f */
[----:B------:R0:W4:Y:S01]  /*7710*/  @!P5 LDG.E.U8 R89, desc[UR18][R8.64] ;  /* 0x000000120859d981 */ /* 0x000122000c1e1100 */
[----:B------:R-:W-:-:S03]  /*7720*/  IMAD R10, R4, 0x6, RZ ;  /* 0x00000006040a7824 */ /* 0x000fc600078e02ff */
[----:B------:R1:W-:Y:S01]  /*7730*/  STL [R1+0x62c], R12 ;  /* 0x00062c0c01007387 */ /* 0x0003e20000100800 */
[----:B------:R-:W-:Y:S01]  /*7740*/  IMAD R11, R4, 0xe, RZ ;  /* 0x0000000e040b7824 */ /* 0x000fe200078e02ff */
[----:B------:R-:W-:Y:S01]  /*7750*/  PRMT R90, RZ, 0x7610, R90 ;  /* 0x00007610ff5a7816 */ /* 0x000fe2000000005a */
[----:B-1----:R-:W-:-:S05]  /*7760*/  VIADD R12, R14, 0xffffffe1 ;  /* 0xffffffe10e0c7836 */ /* 0x002fca0000000000 */
[----:B------:R-:W-:Y:S01]  /*7770*/  ISETP.GE.U32.AND P2, PT, R12, 0x7fffff62, PT ;  /* 0x7fffff620c00780c */ /* 0x000fe20003f46070 */
[----:B------:R-:W-:-:S05]  /*7780*/  VIADD R12, R14, 0xffffffd9 ;  /* 0xffffffd90e0c7836 */ /* 0x000fca0000000000 */
[----:B------:R-:W-:Y:S02]  /*7790*/  ISETP.GE.U32.AND P5, PT, R12, 0x7fffff5a, PT ;  /* 0x7fffff5a0c00780c */ /* 0x000fe40003fa6070 */
[----:B------:R-:W-:Y:S02]  /*77a0*/  PRMT R88, RZ, 0x7610, R88 ;  /* 0x00007610ff587816 */ /* 0x000fe40000000058 */
[----:B------:R-:W-:Y:S01]  /*77b0*/  PRMT R87, RZ, 0x7610, R87 ;  /* 0x00007610ff577816 */ /* 0x000fe20000000057 */
[----:B--2---:R-:W-:Y:S04]  /*77c0*/  STL [R1+0x894], R92 ;  /* 0x0008945c01007387 */ /* 0x004fe80000100800 */
[----:B------:R1:W-:Y:S04]  /*77d0*/  STL [R1+0x660], R5 ;  /* 0x0006600501007387 */ /* 0x0003e80000100800 */
[----:B------:R2:W-:Y:S01]  /*77e0*/  STL [R1+0x65c], R13 ;  /* 0x00065c0d01007387 */ /* 0x0005e20000100800 */
[----:B-1----:R-:W-:-:S04]  /*77f0*/  IADD3 R5, P6, PT, R10, R0, RZ ;  /* 0x000000000a057210 */ /* 0x002fc80007fde0ff */
[----:B--2---:R-:W-:Y:S01]  /*7800*/  LEA.HI.X.SX32 R13, R10, R2, 0x1, P6 ;  /* 0x000000020a0d7211 */ /* 0x004fe200030f0eff */
[----:B0-----:R-:W-:Y:S01]  /*7810*/  @!P1 IMAD.MOV.U32 R8, RZ, RZ, R5 ;  /* 0x000000ffff089224 */ /* 0x001fe200078e0005 */
[----:B---3--:R-:W-:Y:S03]  /*7820*/  STL [R1+0x898], R91 ;  /* 0x0008985b01007387 */ /* 0x008fe60000100800 */
[----:B------:R-:W-:Y:S01]  /*7830*/  @!P1 IMAD.MOV.U32 R9, RZ, RZ, R13 ;  /* 0x000000ffff099224 */ /* 0x000fe200078e000d */
[----:B------:R0:W-:Y:S04]  /*7840*/  STL [R1+0x690], R3 ;  /* 0x0006900301007387 */ /* 0x0001e80000100800 */
[----:B------:R1:W2:Y:S01]  /*7850*/  @!P1 LDG.E.U8 R90, desc[UR18][R8.64] ;  /* 0x00000012085a9981 */ /* 0x0002a2000c1e1100 */
[----:B0-----:R-:W-:Y:S01]  /*7860*/  IADD3 R3, P6, PT, R11, R0, RZ ;  /* 0x000000000b037210 */ /* 0x001fe20007fde0ff */
[----:B-1----:R-:W-:-:S03]  /*7870*/  VIADD R8, R14, 0xffffffd1 ;  /* 0xffffffd10e087836 */ /* 0x002fc60000000000 */
[----:B------:R-:W-:Y:S01]  /*7880*/  LEA.HI.X.SX32 R12, R11, R2, 0x1, P6 ;  /* 0x000000020b0c7211 */ /* 0x000fe200030f0eff */
[----:B------:R-:W-:Y:S01]  /*7890*/  IMAD R10, R4, 0x16, RZ ;  /* 0x00000016040a7824 */ /* 0x000fe200078e02ff */
[----:B------:R-:W-:Y:S01]  /*78a0*/  STL [R1+0x68c], R15 ;  /* 0x00068c0f01007387 */ /* 0x000fe20000100800 */
[----:B------:R-:W-:Y:S01]  /*78b0*/  ISETP.GE.U32.AND P1, PT, R8, 0x7fffff52, PT ;  /* 0x7fffff520800780c */ /* 0x000fe20003f26070 */
[----:B------:R-:W-:Y:S02]  /*78c0*/  @!P4 IMAD.MOV.U32 R8, RZ, RZ, R3 ;  /* 0x000000ffff08c224 */ /* 0x000fe400078e0003 */
[----:B------:R-:W-:Y:S01]  /*78d0*/  @!P4 IMAD.MOV.U32 R9, RZ, RZ, R12 ;  /* 0x000000ffff09c224 */ /* 0x000fe200078e000c */
[----:B------:R0:W-:Y:S04]  /*78e0*/  STL [R1+0x48], R5 ;  /* 0x0000480501007387 */ /* 0x0001e80000100800 */
[----:B----4-:R-:W-:Y:S04]  /*78f0*/  STL [R1+0x89c], R89 ;  /* 0x00089c5901007387 */ /* 0x010fe80000100800 */
[----:B------:R1:W3:Y:S01]  /*7900*/  @!P4 LDG.E.U8 R88, desc[UR18][R8.64] ;  /* 0x000000120858c981 */ /* 0x0002e2000c1e1100 */
[----:B0-----:R-:W-:-:S03]  /*7910*/  IADD3 R5, P6, PT, R10, R0, RZ ;  /* 0x000000000a057210 */ /* 0x001fc60007fde0ff */
[----:B------:R0:W-:Y:S02]  /*7920*/  STL [R1+0x3c], R13 ;  /* 0x00003c0d01007387 */ /* 0x0001e40000100800 */
[----:B0-----:R-:W-:Y:S01]  /*7930*/  LEA.HI.X.SX32 R13, R10, R2, 0x1, P6 ;  /* 0x000000020a0d7211 */ /* 0x001fe200030f0eff */
[----:B-1----:R-:W-:-:S04]  /*7940*/  @!P0 IMAD.MOV.U32 R8, RZ, RZ, R5 ;  /* 0x000000ffff088224 */ /* 0x002fc800078e0005 */
[----:B------:R-:W-:-:S05]  /*7950*/  @!P0 IMAD.MOV.U32 R9, RZ, RZ, R13 ;  /* 0x000000ffff098224 */ /* 0x000fca00078e000d */
[----:B------:R0:W4:Y:S01]  /*7960*/  @!P0 LDG.E.U8 R87, desc[UR18][R8.64] ;  /* 0x0000001208578981 */ /* 0x000122000c1e1100 */
[----:B------:R-:W-:-:S05]  /*7970*/  VIADD R11, R14, 0xffffffc9 ;  /* 0xffffffc90e0b7836 */ /* 0x000fca0000000000 */
[----:B------:R-:W-:Y:S01]  /*7980*/  ISETP.GE.U32.AND P4, PT, R11, 0x7fffff4a, PT ;  /* 0x7fffff4a0b00780c */ /* 0x000fe20003f86070 */
[C---:B------:R-:W-:Y:S02]  /*7990*/  IMAD R11, R4.reuse, 0x1e, RZ ;  /* 0x0000001e040b7824 */ /* 0x040fe400078e02ff */
[----:B------:R-:W-:Y:S01]  /*79a0*/  IMAD R10, R4, 0x26, RZ ;  /* 0x00000026040a7824 */ /* 0x000fe200078e02ff */
[----:B------:R-:W-:Y:S02]  /*79b0*/  PRMT R85, RZ, 0x7610, R85 ;  /* 0x00007610ff557816 */ /* 0x000fe40000000055 */
[----:B------:R-:W-:Y:S02]  /*79c0*/  PRMT R83, RZ, 0x7610, R83 ;  /* 0x00007610ff537816 */ /* 0x000fe40000000053 */
[----:B------:R-:W-:Y:S01]  /*79d0*/  PRMT R81, RZ, 0x7610, R81 ;  /* 0x00007610ff517816 */ /* 0x000fe20000000051 */
[----:B--2---:R-:W-:Y:S04]  /*79e0*/  STL [R1+0x8a0], R90 ;  /* 0x0008a05a01007387 */ /* 0x004fe80000100800 */
[----:B------:R1:W-:Y:S04]  /*79f0*/  STL [R1+0xe8], R3 ;  /* 0x0000e80301007387 */ /* 0x0003e80000100800 */
[----:B------:R2:W-:Y:S01]  /*7a00*/  STL [R1+0xd4], R12 ;  /* 0x0000d40c01007387 */ /* 0x0005e20000100800 */
[----:B-1----:R-:W-:-:S04]  /*7a10*/  IADD3 R3, P6, PT, R11, R0, RZ ;  /* 0x000000000b037210 */ /* 0x002fc80007fde0ff */
[----:B------:R-:W-:Y:S01]  /*7a20*/  LEA.HI.X.SX32 R15, R11, R2, 0x1, P6 ;  /* 0x000000020b0f7211 */ /* 0x000fe200030f0eff */
[----:B0-----:R-:W-:Y:S02]  /*7a30*/  @!P2 IMAD.MOV.U32 R8, RZ, RZ, R3 ;  /* 0x000000ffff08a224 */ /* 0x001fe400078e0003 */
[----:B--2---:R-:W-:Y:S01]  /*7a40*/  VIADD R12, R14, 0xffffffc1 ;  /* 0xffffffc10e0c7836 */ /* 0x004fe20000000000 */
[----:B---3--:R-:W-:Y:S04]  /*7a50*/  STL [R1+0x8a4], R88 ;  /* 0x0008a45801007387 */ /* 0x008fe80000100800 */
[----:B------:R0:W-:Y:S01]  /*7a60*/  STL [R1+0x148], R5 ;  /* 0x0001480501007387 */ /* 0x0001e20000100800 */
[----:B------:R-:W-:-:S03]  /*7a70*/  @!P2 IMAD.MOV.U32 R9, RZ, RZ, R15 ;  /* 0x000000ffff09a224 */ /* 0x000fc600078e000f */
[----:B------:R1:W-:Y:S01]  /*7a80*/  STL [R1+0x144], R13 ;  /* 0x0001440d01007387 */ /* 0x0003e20000100800 */
[----:B------:R-:W-:Y:S01]  /*7a90*/  IMAD R11, R4, 0x2e, RZ ;  /* 0x0000002e040b7824 */ /* 0x000fe200078e02ff */
[----:B------:R-:W-:Y:S02]  /*7aa0*/  ISETP.GE.U32.AND P0, PT, R12, 0x7fffff42, PT ;  /* 0x7fffff420c00780c */ /* 0x000fe40003f06070 */
[----:B------:R2:W3:Y:S01]  /*7ab0*/  @!P2 LDG.E.U8 R85, desc[UR18][R8.64] ;  /* 0x000000120855a981 */ /* 0x0004e2000c1e1100 */
[----:B0-----:R-:W-:-:S04]  /*7ac0*/  IADD3 R5, P6, PT, R10, R0, RZ ;  /* 0x000000000a057210 */ /* 0x001fc80007fde0ff */
[----:B-1----:R-:W-:Y:S01]  /*7ad0*/  LEA.HI.X.SX32 R13, R10, R2, 0x1, P6 ;  /* 0x000000020a0d7211 */ /* 0x002fe200030f0eff */
[----:B------:R-:W-:Y:S02]  /*7ae0*/  VIADD R12, R14, 0xffffffb9 ;  /* 0xffffffb90e0c7836 */ /* 0x000fe40000000000 */
[----:B--2---:R-:W-:Y:S02]  /*7af0*/  @!P5 IMAD.MOV.U32 R8, RZ, RZ, R5 ;  /* 0x000000ffff08d224 */ /* 0x004fe400078e0005 */
[----:B------:R-:W-:Y:S01]  /*7b00*/  @!P5 IMAD.MOV.U32 R9, RZ, RZ, R13 ;  /* 0x000000ffff09d224 */ /* 0x000fe200078e000d */
[----:B----4-:R-:W-:Y:S04]  /*7b10*/  STL [R1+0x8a8], R87 ;  /* 0x0008a85701007387 */ /* 0x010fe80000100800 */
[----:B------:R0:W-:Y:S01]  /*7b20*/  STL [R1+0x408], R3 ;  /* 0x0004080301007387 */ /* 0x0001e20000100800 */
[----:B------:R-:W-:-:S03]  /*7b30*/  ISETP.GE.U32.AND P2, PT, R12, 0x7fffff3a, PT ;  /* 0x7fffff3a0c00780c */ /* 0x000fc60003f46070 */
[----:B------:R1:W2:Y:S01]  /*7b40*/  @!P5 LDG.E.U8 R83, desc[UR18][R8.64] ;  /* 0x000000120853d981 */ /* 0x0002a2000c1e1100 */
[----:B0-----:R-:W-:Y:S01]  /*7b50*/  IADD3 R3, P6, PT, R11, R0, RZ ;  /* 0x000000000b037210 */ /* 0x001fe20007fde0ff */
[----:B-1----:R-:W-:-:S03]  /*7b60*/  VIADD R8, R14, 0xffffffb1 ;  /* 0xffffffb10e087836 */ /* 0x002fc60000000000 */
[----:B------:R-:W-:Y:S02]  /*7b70*/  LEA.HI.X.SX32 R12, R11, R2, 0x1, P6 ;  /* 0x000000020b0c7211 */ /* 0x000fe400030f0eff */
[----:B------:R-:W-:Y:S01]  /*7b80*/  ISETP.GE.U32.AND P5, PT, R8, 0x7fffff32, PT ;  /* 0x7fffff320800780c */ /* 0x000fe20003fa6070 */
[----:B------:R-:W-:Y:S02]  /*7b90*/  @!P1 IMAD.MOV.U32 R8, RZ, RZ, R3 ;  /* 0x000000ffff089224 */ /* 0x000fe400078e0003 */
[----:B------:R-:W-:-:S05]  /*7ba0*/  @!P1 IMAD.MOV.U32 R9, RZ, RZ, R12 ;  /* 0x000000ffff099224 */ /* 0x000fca00078e000c */
[----:B------:R0:W4:Y:S01]  /*7bb0*/  @!P1 LDG.E.U8 R81, desc[UR18][R8.64] ;  /* 0x0000001208519981 */ /* 0x000122000c1e1100 */
[----:B------:R-:W-:Y:S02]  /*7bc0*/  IMAD R10, R4, 0x36, RZ ;  /* 0x00000036040a7824 */ /* 0x000fe400078e02ff */
[----:B------:R-:W-:Y:S01]  /*7bd0*/  VIADD R11, R14, 0xffffffa9 ;  /* 0xffffffa90e0b7836 */ /* 0x000fe20000000000 */
[----:B------:R-:W-:Y:S04]  /*7be0*/  STL [R1+0x404], R15 ;  /* 0x0004040f01007387 */ /* 0x000fe80000100800 */
[----:B------:R1:W-:Y:S01]  /*7bf0*/  STL [R1+0x440], R5 ;  /* 0x0004400501007387 */ /* 0x0003e20000100800 */
[----:B------:R-:W-:Y:S01]  /*7c00*/  ISETP.GE.U32.AND P1, PT, R11, 0x7fffff2a, PT ;  /* 0x7fffff2a0b00780c */ /* 0x000fe20003f26070 */
[----:B------:R-:W-:Y:S01]  /*7c10*/  IMAD R11, R4, 0x3e, RZ ;  /* 0x0000003e040b7824 */ /* 0x000fe200078e02ff */
[----:B-1----:R-:W-:-:S02]  /*7c20*/  IADD3 R5, P6, PT, R10, R0, RZ ;  /* 0x000000000a057210 */ /* 0x002fc40007fde0ff */
[----:B------:R-:W-:-:S03]  /*7c30*/  PRMT R80, RZ, 0x7610, R80 ;  /* 0x00007610ff507816 */ /* 0x000fc60000000050 */
[----:B0-----:R-:W-:Y:S01]  /*7c40*/  @!P4 IMAD.MOV.U32 R8, RZ, RZ, R5 ;  /* 0x000000ffff08c224 */ /* 0x001fe200078e0005 */
[----:B------:R-:W-:Y:S02]  /*7c50*/  PRMT R79, RZ, 0x7610, R79 ;  /* 0x00007610ff4f7816 */ /* 0x000fe4000000004f */
[----:B------:R-:W-:Y:S01]  /*7c60*/  PRMT R78, RZ, 0x7610, R78 ;  /* 0x00007610ff4e7816 */ /* 0x000fe2000000004e */
[----:B---3--:R-:W-:Y:S04]  /*7c70*/  STL [R1+0x8ac], R85 ;  /* 0x0008ac5501007387 */ /* 0x008fe80000100800 */
[----:B------:R0:W-:Y:S02]  /*7c80*/  STL [R1+0x43c], R13 ;  /* 0x00043c0d01007387 */ /* 0x0001e40000100800 */
[----:B0-----:R-:W-:Y:S01]  /*7c90*/  LEA.HI.X.SX32 R13, R10, R2, 0x1, P6 ;  /* 0x000000020a0d7211 */ /* 0x001fe200030f0eff */
[----:B------:R-:W-:Y:S01]  /*7ca0*/  IMAD R10, R4, 0x46, RZ ;  /* 0x00000046040a7824 */ /* 0x000fe200078e02ff */
[----:B--2---:R-:W-:Y:S04]  /*7cb0*/  STL [R1+0x8b0], R83 ;  /* 0x0008b05301007387 */ /* 0x004fe80000100800 */
[----:B------:R0:W-:Y:S01]  /*7cc0*/  STL [R1+0x478], R3 ;  /* 0x0004780301007387 */ /* 0x0001e20000100800 */
[----:B------:R-:W-:-:S03]  /*7cd0*/  @!P4 IMAD.MOV.U32 R9, RZ, RZ, R13 ;  /* 0x000000ffff09c224 */ /* 0x000fc600078e000d */
[----:B------:R1:W-:Y:S04]  /*7ce0*/  STL [R1+0x474], R12 ;  /* 0x0004740c01007387 */ /* 0x0003e80000100800 */
[----:B------:R2:W3:Y:S01]  /*7cf0*/  @!P4 LDG.E.U8 R80, desc[UR18][R8.64] ;  /* 0x000000120850c981 */ /* 0x0004e2000c1e1100 */
[----:B0-----:R-:W-:Y:S01]  /*7d00*/  IADD3 R3, P6, PT, R11, R0, RZ ;  /* 0x000000000b037210 */ /* 0x001fe20007fde0ff */
[----:B-1----:R-:W-:-:S03]  /*7d10*/  VIADD R12, R14, 0xffffffa1 ;  /* 0xffffffa10e0c7836 */ /* 0x002fc60000000000 */
[----:B------:R-:W-:Y:S01]  /*7d20*/  LEA.HI.X.SX32 R14, R11, R2, 0x1, P6 ;  /* 0x000000020b0e7211 */ /* 0x000fe200030f0eff */
[----:B----4-:R-:W-:Y:S01]  /*7d30*/  STL [R1+0x8b4], R81 ;  /* 0x0008b45101007387 */ /* 0x010fe20000100800 */
[----:B--2---:R-:W-:-:S03]  /*7d40*/  @!P0 IMAD.MOV.U32 R8, RZ, RZ, R3 ;  /* 0x000000ffff088224 */ /* 0x004fc600078e0003 */
[----:B------:R0:W-:Y:S01]  /*7d50*/  STL [R1+0x4b8], R5 ;  /* 0x0004b80501007387 */ /* 0x0001e20000100800 */
[----:B------:R-:W-:-:S03]  /*7d60*/  @!P0 IMAD.MOV.U32 R9, RZ, RZ, R14 ;  /* 0x000000ffff098224 */ /* 0x000fc600078e000e */
[----:B------:R1:W-:Y:S04]  /*7d70*/  STL [R1+0x4b4], R13 ;  /* 0x0004b40d01007387 */ /* 0x0003e80000100800 */
[----:B------:R2:W4:Y:S01]  /*7d80*/  @!P0 LDG.E.U8 R79, desc[UR18][R8.64] ;  /* 0x00000012084f8981 */ /* 0x000522000c1e1100 */
[----:B0-----:R-:W-:-:S04]  /*7d90*/  IADD3 R5, P6, PT, R10, R0, RZ ;  /* 0x000000000a057210 */ /* 0x001fc80007fde0ff */
[----:B-1----:R-:W-:Y:S01]  /*7da0*/  LEA.HI.X.SX32 R13, R10, R2, 0x1, P6 ;  /* 0x000000020a0d7211 */ /* 0x002fe200030f0eff */
[----:B--2---:R-:W-:-:S04]  /*7db0*/  @!P2 IMAD.MOV.U32 R8, RZ, RZ, R5 ;  /* 0x000000ffff08a224 */ /* 0x004fc800078e0005 */
[----:B------:R-:W-:-:S05]  /*7dc0*/  @!P2 IMAD.MOV.U32 R9, RZ, RZ, R13 ;  /* 0x000000ffff09a224 */ /* 0x000fca00078e000d */
[----:B------:R0:W2:Y:S01]  /*7dd0*/  @!P2 LDG.E.U8 R78, desc[UR18][R8.64] ;  /* 0x00000012084ea981 */ /* 0x0000a2000c1e1100 */
[C---:B------:R-:W-:Y:S02]  /*7de0*/  IMAD R11, R4.reuse, 0x4e, RZ ;  /* 0x0000004e040b7824 */ /* 0x040fe400078e02ff */
[----:B------:R-:W-:Y:S01]  /*7df0*/  IMAD R10, R4, 0x56, RZ ;  /* 0x00000056040a7824 */ /* 0x000fe200078e02ff */
[----:B------:R-:W-:Y:S02]  /*7e00*/  ISETP.GE.U32.AND P4, PT, R12, 0x7fffff22, PT ;  /* 0x7fffff220c00780c */ /* 0x000fe40003f86070 */
[----:B------:R-:W-:Y:S02]  /*7e10*/  PRMT R77, RZ, 0x7610, R77 ;  /* 0x00007610ff4d7816 */ /* 0x000fe4000000004d */
[----:B------:R-:W-:Y:S02]  /*7e20*/  PRMT R76, RZ, 0x7610, R76 ;  /* 0x00007610ff4c7816 */ /* 0x000fe4000000004c */
[----:B------:R-:W-:Y:S01]  /*7e30*/  PRMT R75, RZ, 0x7610, R75 ;  /* 0x00007610ff4b7816 */ /* 0x000fe2000000004b */
[----:B------:R-:W-:-:S05]  /*7e40*/  VIADD R85, R68, 0x33 ;  /* 0x0000003344557836 */ /* 0x000fca0000000000 */
[----:B------:R-:W-:Y:S01]  /*7e50*/  IABS R19, R85 ;  /* 0x0000005500137213 */ /* 0x000fe20000000000 */
[----:B---3--:R-:W-:Y:S04]  /*7e60*/  STL [R1+0x8b8], R80 ;  /* 0x0008b85001007387 */ /* 0x008fe80000100800 */
[----:B------:R1:W-:Y:S04]  /*7e70*/  STL [R1+0x4f0], R3 ;  /* 0x0004f00301007387 */ /* 0x0003e80000100800 */
[----:B------:R-:W-:Y:S04]  /*7e80*/  STL [R1+0x4ec], R14 ;  /* 0x0004ec0e01007387 */ /* 0x000fe80000100800 */
[----:B------:R3:W-:Y:S01]  /*7e90*/  STL [R1+0x528], R5 ;  /* 0x0005280501007387 */ /* 0x0007e20000100800 */
[----:B-1----:R-:W-:-:S03]  /*7ea0*/  IADD3 R3, P0, PT, R11, R0, RZ ;  /* 0x000000000b037210 */ /* 0x002fc60007f1e0ff */
[----:B----4-:R-:W-:Y:S01]  /*7eb0*/  STL [R1+0x8bc], R79 ;  /* 0x0008bc4f01007387 */ /* 0x010fe20000100800 */
[----:B---3--:R-:W-:-:S03]  /*7ec0*/  IADD3 R5, P2, PT, R10, R0, RZ ;  /* 0x000000000a057210 */ /* 0x008fc60007f5e0ff */
[----:B------:R1:W-:Y:S01]  /*7ed0*/  STL [R1+0x524], R13 ;  /* 0x0005240d01007387 */ /* 0x0003e20000100800 */
[----:B0-----:R-:W-:Y:S01]  /*7ee0*/  @!P5 IMAD.MOV.U32 R8, RZ, RZ, R3 ;  /* 0x000000ffff08d224 */ /* 0x001fe200078e0003 */
[-C--:B------:R-:W-:Y:S02]  /*7ef0*/  LEA.HI.X.SX32 R12, R10, R2.reuse, 0x1, P2 ;  /* 0x000000020a0c7211 */ /* 0x080fe400010f0eff */
[----:B-1----:R-:W-:Y:S01]  /*7f00*/  LEA.HI.X.SX32 R13, R11, R2, 0x1, P0 ;  /* 0x000000020b0d7211 */ /* 0x002fe200000f0eff */
[----:B------:R-:W-:Y:S01]  /*7f10*/  IMAD R11, R4, 0x5e, RZ ;  /* 0x0000005e040b7824 */ /* 0x000fe200078e02ff */
[----:B--2---:R-:W-:Y:S03]  /*7f20*/  STL [R1+0x8c0], R78 ;  /* 0x0008c04e01007387 */ /* 0x004fe60000100800 */
[----:B------:R-:W-:Y:S01]  /*7f30*/  @!P5 IMAD.MOV.U32 R9, RZ, RZ, R13 ;  /* 0x000000ffff09d224 */ /* 0x000fe200078e000d */
[----:B------:R0:W-:Y:S04]  /*7f40*/  STL [R1+0x560], R3 ;  /* 0x0005600301007387 */ /* 0x0001e80000100800 */
[----:B------:R1:W2:Y:S01]  /*7f50*/  @!P5 LDG.E.U8 R77, desc[UR18][R8.64] ;  /* 0x00000012084dd981 */ /* 0x0002a2000c1e1100 */
[----:B------:R-:W-:-:S02]  /*7f60*/  VIADD R80, R68, 0x30 ;  /* 0x0000003044507836 */ /* 0x000fc40000000000 */
[C---:B------:R-:W-:Y:S02]  /*7f70*/  VIADD R90, R68.reuse, 0x36 ;  /* 0x00000036445a7836 */ /* 0x040fe40000000000 */
[C---:B------:R-:W-:Y:S01]  /*7f80*/  VIADD R92, R68.reuse, 0x39 ;  /* 0x00000039445c7836 */ /* 0x040fe20000000000 */
[C---:B0-----:R-:W-:Y:S01]  /*7f90*/  IADD3 R3, P0, PT, R11.reuse, R0, RZ ;  /* 0x000000000b037210 */ /* 0x041fe20007f1e0ff */
[----:B------:R0:W-:Y:S01]  /*7fa0*/  STL [R1+0x598], R5 ;  /* 0x0005980501007387 */ /* 0x0001e20000100800 */
[----:B------:R-:W-:Y:S01]  /*7fb0*/  VIADD R82, R68, 0x3f ;  /* 0x0000003f44527836 */ /* 0x000fe20000000000 */
[----:B------:R-:W-:Y:S01]  /*7fc0*/  ISETP.GT.U32.AND P2, PT, R6, R71, PT ;  /* 0x000000470600720c */ /* 0x000fe20003f44070 */
[----:B-1----:R-:W-:Y:S01]  /*7fd0*/  @!P1 IMAD.MOV.U32 R8, RZ, RZ, R5 ;  /* 0x000000ffff089224 */ /* 0x002fe200078e0005 */
[----:B------:R-:W1:Y:S01]  /*7fe0*/  LDC R78, c[0x0][0x3a0] ;  /* 0x0000e800ff4e7b82 */ /* 0x000e620000000800 */
[----:B------:R-:W-:Y:S01]  /*7ff0*/  @!P1 IMAD.MOV.U32 R9, RZ, RZ, R12 ;  /* 0x000000ffff099224 */ /* 0x000fe200078e000c */
[----:B0-----:R-:W-:-:S04]  /*8000*/  LEA.HI.X.SX32 R5, R11, R2, 0x1, P0 ;  /* 0x000000020b057211 */ /* 0x001fc800000f0eff */
[----:B------:R0:W3:Y:S02]  /*8010*/  @!P1 LDG.E.U8 R76, desc[UR18][R8.64] ;  /* 0x00000012084c9981 */ /* 0x0000e4000c1e1100 */
[----:B0-----:R-:W-:Y:S02]  /*8020*/  @!P4 IMAD.MOV.U32 R8, RZ, RZ, R3 ;  /* 0x000000ffff08c224 */ /* 0x001fe400078e0003 */
[----:B------:R-:W-:-:S05]  /*8030*/  @!P4 IMAD.MOV.U32 R9, RZ, RZ, R5 ;  /* 0x000000ffff09c224 */ /* 0x000fca00078e0005 */
[----:B------:R0:W4:Y:S01]  /*8040*/  @!P4 LDG.E.U8 R75, desc[UR18][R8.64] ;  /* 0x00000012084bc981 */ /* 0x000122000c1e1100 */
[----:B------:R-:W-:-:S05]  /*8050*/  IABS R22, R80 ;  /* 0x0000005000167213 */ /* 0x000fca0000000000 */
[----:B0-----:R-:W-:-:S04]  /*8060*/  IMAD.HI.U32 R8, R7, R22, RZ ;  /* 0x0000001607087227 */ /* 0x001fc800078e00ff */
[----:B------:R-:W-:-:S04]  /*8070*/  IMAD.MOV R8, RZ, RZ, -R8 ;  /* 0x000000ffff087224 */ /* 0x000fc800078e0a08 */
[----:B------:R-:W-:Y:S02]  /*8080*/  IMAD R22, R6, R8, R22 ;  /* 0x0000000806167224 */ /* 0x000fe400078e0216 */
[----:B------:R-:W-:Y:S01]  /*8090*/  IMAD.HI.U32 R8, R7, R19, RZ ;  /* 0x0000001307087227 */ /* 0x000fe200078e00ff */
[----:B------:R-:W-:-:S03]  /*80a0*/  IABS R16, R90 ;  /* 0x0000005a00107213 */ /* 0x000fc60000000000 */
[----:B------:R-:W-:-:S04]  /*80b0*/  IMAD.MOV R8, RZ, RZ, -R8 ;  /* 0x000000ffff087224 */ /* 0x000fc800078e0a08 */
[----:B------:R-:W-:Y:S02]  /*80c0*/  IMAD R19, R6, R8, R19 ;  /* 0x0000000806137224 */ /* 0x000fe400078e0213 */
[----:B------:R-:W-:Y:S01]  /*80d0*/  IMAD.HI.U32 R8, R7, R16, RZ ;  /* 0x0000001007087227 */ /* 0x000fe200078e00ff */
[----:B------:R0:W-:Y:S03]  /*80e0*/  STL [R1+0x55c], R13 ;  /* 0x00055c0d01007387 */ /* 0x0001e60000100800 */
[----:B------:R-:W-:Y:S01]  /*80f0*/  IMAD.MOV R8, RZ, RZ, -R8 ;  /* 0x000000ffff087224 */ /* 0x000fe200078e0a08 */
[----:B0-----:R-:W-:-:S03]  /*8100*/  IABS R13, R92 ;  /* 0x0000005c000d7213 */ /* 0x001fc60000000000 */
[----:B------:R-:W-:Y:S02]  /*8110*/  IMAD R16, R6, R8, R16 ;  /* 0x0000000806107224 */ /* 0x000fe400078e0210 */
[----:B------:R-:W-:-:S04]  /*8120*/  IMAD.HI.U32 R8, R7, R13, RZ ;  /* 0x0000000d07087227 */ /* 0x000fc800078e00ff */
[----:B------:R-:W-:Y:S01]  /*8130*/  IMAD.MOV R8, RZ, RZ, -R8 ;  /* 0x000000ffff087224 */ /* 0x000fe200078e0a08 */
[----:B------:R-:W-:-:S03]  /*8140*/  ISETP.GT.U32.AND P0, PT, R6, R69, PT ;  /* 0x000000450600720c */ /* 0x000fc60003f04070 */
[----:B------:R-:W-:Y:S01]  /*8150*/  IMAD R13, R6, R8, R13 ;  /* 0x00000008060d7224 */ /* 0x000fe200078e020d */
[----:B------:R-:W-:-:S05]  /*8160*/  IABS R8, R82 ;  /* 0x0000005200087213 */ /* 0x000fca0000000000 */
[----:B------:R-:W-:-:S04]  /*8170*/  IMAD.HI.U32 R72, R7, R8, RZ ;  /* 0x0000000807487227 */ /* 0x000fc800078e00ff */
[----:B------:R-:W-:Y:S02]  /*8180*/  IMAD.MOV R72, RZ, RZ, -R72 ;  /* 0x000000ffff487224 */ /* 0x000fe400078e0a48 */
[----:B------:R-:W-:Y:S01]  /*8190*/  @!P0 IMAD.IADD R69, R69, 0x1, -R6 ;  /* 0x0000000145458824 */ /* 0x000fe200078e0a06 */
[C---:B------:R-:W-:Y:S01]  /*81a0*/  ISETP.GT.U32.AND P0, PT, R6.reuse, R63, PT ;  /* 0x0000003f0600720c */ /* 0x040fe20003f04070 */
[C---:B------:R-:W-:Y:S01]  /*81b0*/  IMAD R8, R6.reuse, R72, R8 ;  /* 0x0000004806087224 */ /* 0x040fe200078e0208 */
[----:B------:R-:W-:-:S04]  /*81c0*/  ISETP.GT.U32.AND P4, PT, R6, R70, PT ;  /* 0x000000460600720c */ /* 0x000fc80003f84070 */
[C---:B------:R-:W-:Y:S02]  /*81d0*/  ISETP.GT.U32.AND P5, PT, R6.reuse, R8, PT ;  /* 0x000000080600720c */ /* 0x040fe40003fa4070 */
[----:B------:R-:W-:-:S05]  /*81e0*/  ISETP.GT.U32.AND P1, PT, R6, R67, PT ;  /* 0x000000430600720c */ /* 0x000fca0003f24070 */
[--C-:B------:R-:W-:Y:S01]  /*81f0*/  @!P0 IMAD.IADD R63, R63, 0x1, -R6.reuse ;  /* 0x000000013f3f8824 */ /* 0x100fe200078e0a06 */
[C---:B------:R-:W-:Y:S01]  /*8200*/  ISETP.GT.U32.AND P0, PT, R6.reuse, R58, PT ;  /* 0x0000003a0600720c */ /* 0x040fe20003f04070 */
[--C-:B------:R-:W-:Y:S01]  /*8210*/  @!P2 IMAD.IADD R71, R71, 0x1, -R6.reuse ;  /* 0x000000014747a824 */ /* 0x100fe200078e0a06 */
[----:B------:R-:W-:Y:S01]  /*8220*/  ISETP.GT.U32.AND P2, PT, R6, R66, PT ;  /* 0x000000420600720c */ /* 0x000fe20003f44070 */
[--C-:B------:R-:W-:Y:S01]  /*8230*/  @!P4 IMAD.IADD R70, R70, 0x1, -R6.reuse ;  /* 0x000000014646c824 */ /* 0x100fe200078e0a06 */
[----:B------:R-:W-:Y:S01]  /*8240*/  ISETP.GT.U32.AND P4, PT, R6, R64, PT ;  /* 0x000000400600720c */ /* 0x000fe20003f84070 */
[--C-:B------:R-:W-:Y:S01]  /*8250*/  @!P5 IMAD.IADD R8, R8, 0x1, -R6.reuse ;  /* 0x000000010808d824 */ /* 0x100fe200078e0a06 */
[C---:B------:R-:W-:Y:S01]  /*8260*/  ISETP.GT.U32.AND P5, PT, R6.reuse, R65, PT ;  /* 0x000000410600720c */ /* 0x040fe20003fa4070 */
[----:B------:R-:W-:Y:S01]  /*8270*/  @!P1 IMAD.IADD R67, R67, 0x1, -R6 ;  /* 0x0000000143439824 */ /* 0x000fe200078e0a06 */
[----:B------:R-:W-:Y:S01]  /*8280*/  ISETP.GT.U32.AND P1, PT, R6, R62, PT ;  /* 0x0000003e0600720c */ /* 0x000fe20003f24070 */
[----:B------:R-:W-:-:S04]  /*8290*/  VIADD R79, R68, 0x2f ;  /* 0x0000002f444f7836 */ /* 0x000fc80000000000 */
[--C-:B------:R-:W-:Y:S01]  /*82a0*/  @!P0 IMAD.IADD R58, R58, 0x1, -R6.reuse ;  /* 0x000000013a3a8824 */ /* 0x100fe200078e0a06 */
[----:B------:R-:W-:Y:S01]  /*82b0*/  ISETP.GT.U32.AND P0, PT, R6, R53, PT ;  /* 0x000000350600720c */ /* 0x000fe20003f04070 */
[--C-:B------:R-:W-:Y:S01]  /*82c0*/  @!P2 IMAD.IADD R66, R66, 0x1, -R6.reuse ;  /* 0x000000014242a824 */ /* 0x100fe200078e0a06 */
[----:B------:R-:W-:Y:S01]  /*82d0*/  ISETP.GT.U32.AND P2, PT, R6, R61, PT ;  /* 0x0000003d0600720c */ /* 0x000fe20003f44070 */
[--C-:B------:R-:W-:Y:S01]  /*82e0*/  @!P4 IMAD.IADD R64, R64, 0x1, -R6.reuse ;  /* 0x000000014040c824 */ /* 0x100fe200078e0a06 */
[C---:B------:R-:W-:Y:S01]  /*82f0*/  ISETP.GT.U32.AND P4, PT, R6.reuse, R59, PT ;  /* 0x0000003b0600720c */ /* 0x040fe20003f84070 */
[--C-:B------:R-:W-:Y:S01]  /*8300*/  @!P5 IMAD.IADD R65, R65, 0x1, -R6.reuse ;  /* 0x000000014141d824 */ /* 0x100fe200078e0a06 */
[----:B------:R-:W-:Y:S01]  /*8310*/  ISETP.GT.U32.AND P5, PT, R6, R60, PT ;  /* 0x0000003c0600720c */ /* 0x000fe20003fa4070 */
[----:B------:R-:W-:Y:S02]  /*8320*/  VIADD R81, R68, 0x31 ;  /* 0x0000003144517836 */ /* 0x000fe40000000000 */
[----:B------:R-:W-:Y:S01]  /*8330*/  @!P1 IMAD.IADD R62, R62, 0x1, -R6 ;  /* 0x000000013e3e9824 */ /* 0x000fe200078e0a06 */
[----:B------:R-:W-:Y:S01]  /*8340*/  ISETP.GT.U32.AND P1, PT, R6, R57, PT ;  /* 0x000000390600720c */ /* 0x000fe20003f24070 */
[----:B------:R-:W-:-:S02]  /*8350*/  VIADD R83, R68, 0x32 ;  /* 0x0000003244537836 */ /* 0x000fc40000000000 */
[--C-:B------:R-:W-:Y:S01]  /*8360*/  @!P0 IMAD.IADD R53, R53, 0x1, -R6.reuse ;  /* 0x0000000135358824 */ /* 0x100fe200078e0a06 */
[----:B------:R-:W-:Y:S01]  /*8370*/  ISETP.GT.U32.AND P0, PT, R6, R48, PT ;  /* 0x000000300600720c */ /* 0x000fe20003f04070 */
[C---:B------:R-:W-:Y:S02]  /*8380*/  VIADD R87, R68.reuse, 0x34 ;  /* 0x0000003444577836 */ /* 0x040fe40000000000 */
[C---:B------:R-:W-:Y:S02]  /*8390*/  VIADD R88, R68.reuse, 0x35 ;  /* 0x0000003544587836 */ /* 0x040fe40000000000 */
[C---:B------:R-:W-:Y:S02]  /*83a0*/  VIADD R89, R68.reuse, 0x37 ;  /* 0x0000003744597836 */ /* 0x040fe40000000000 */
[----:B------:R-:W-:Y:S02]  /*83b0*/  VIADD R91, R68, 0x38 ;  /* 0x00000038445b7836 */ /* 0x000fe40000000000 */
[--C-:B------:R-:W-:Y:S01]  /*83c0*/  @!P2 IMAD.IADD R61, R61, 0x1, -R6.reuse ;  /* 0x000000013d3da824 */ /* 0x100fe200078e0a06 */
[----:B------:R-:W-:Y:S01]  /*83d0*/  ISETP.GT.U32.AND P2, PT, R6, R56, PT ;  /* 0x000000380600720c */ /* 0x000fe20003f44070 */
[--C-:B------:R-:W-:Y:S01]  /*83e0*/  @!P5 IMAD.IADD R60, R60, 0x1, -R6.reuse ;  /* 0x000000013c3cd824 */ /* 0x100fe200078e0a06 */
[C---:B------:R-:W-:Y:S01]  /*83f0*/  ISETP.GT.U32.AND P5, PT, R6.reuse, R55, PT ;  /* 0x000000370600720c */ /* 0x040fe20003fa4070 */
[----:B------:R-:W-:Y:S01]  /*8400*/  @!P4 IMAD.IADD R59, R59, 0x1, -R6 ;  /* 0x000000013b3bc824 */ /* 0x000fe200078e0a06 */
[----:B------:R-:W-:Y:S01]  /*8410*/  ISETP.GT.U32.AND P4, PT, R6, R54, PT ;  /* 0x000000360600720c */ /* 0x000fe20003f84070 */
[----:B------:R-:W-:-:S02]  /*8420*/  VIADD R93, R68, 0x3a ;  /* 0x0000003a445d7836 */ /* 0x000fc40000000000 */
[--C-:B------:R-:W-:Y:S01]  /*8430*/  @!P1 IMAD.IADD R57, R57, 0x1, -R6.reuse ;  /* 0x0000000139399824 */ /* 0x100fe200078e0a06 */
[----:B------:R-:W-:Y:S01]  /*8440*/  ISETP.GT.U32.AND P1, PT, R6, R52, PT ;  /* 0x000000340600720c */ /* 0x000fe20003f24070 */
[C---:B------:R-:W-:Y:S02]  /*8450*/  VIADD R86, R68.reuse, 0x3d ;  /* 0x0000003d44567836 */ /* 0x040fe40000000000 */
[----:B------:R-:W-:Y:S02]  /*8460*/  VIADD R84, R68, 0x3e ;  /* 0x0000003e44547836 */ /* 0x000fe40000000000 */
[--C-:B------:R-:W-:Y:S01]  /*8470*/  @!P0 IMAD.IADD R48, R48, 0x1, -R6.reuse ;  /* 0x0000000130308824 */ /* 0x100fe200078e0a06 */
[----:B------:R-:W-:Y:S01]  /*8480*/  ISETP.GT.U32.AND P0, PT, R6, R43, PT ;  /* 0x0000002b0600720c */ /* 0x000fe20003f04070 */
[--C-:B------:R-:W-:Y:S01]  /*8490*/  @!P2 IMAD.IADD R56, R56, 0x1, -R6.reuse ;  /* 0x000000013838a824 */ /* 0x100fe200078e0a06 */
[C---:B------:R-:W-:Y:S01]  /*84a0*/  ISETP.GT.U32.AND P2, PT, R6.reuse, R51, PT ;  /* 0x000000330600720c */ /* 0x040fe20003f44070 */
[--C-:B------:R-:W-:Y:S01]  /*84b0*/  @!P5 IMAD.IADD R55, R55, 0x1, -R6.reuse ;  /* 0x000000013737d824 */ /* 0x100fe200078e0a06 */
[----:B------:R-:W-:Y:S01]  /*84c0*/  ISETP.GT.U32.AND P5, PT, R6, R50, PT ;  /* 0x000000320600720c */ /* 0x000fe20003fa4070 */
[--C-:B------:R-:W-:Y:S01]  /*84d0*/  @!P4 IMAD.IADD R54, R54, 0x1, -R6.reuse ;  /* 0x000000013636c824 */ /* 0x100fe200078e0a06 */
[----:B------:R-:W-:Y:S01]  /*84e0*/  ISETP.GT.U32.AND P4, PT, R6, R49, PT ;  /* 0x000000310600720c */ /* 0x000fe20003f84070 */
[----:B------:R-:W-:Y:S01]  /*84f0*/  @!P1 IMAD.IADD R52, R52, 0x1, -R6 ;  /* 0x0000000134349824 */ /* 0x000fe200078e0a06 */
[----:B------:R-:W-:-:S02]  /*8500*/  ISETP.GT.U32.AND P1, PT, R6, R47, PT ;  /* 0x0000002f0600720c */ /* 0x000fc40003f24070 */
[----:B------:R-:W-:-:S03]  /*8510*/  IABS R23, R79 ;  /* 0x0000004f00177213 */ /* 0x000fc60000000000 */
[--C-:B------:R-:W-:Y:S01]  /*8520*/  @!P0 IMAD.IADD R43, R43, 0x1, -R6.reuse ;  /* 0x000000012b2b8824 */ /* 0x100fe200078e0a06 */
[C---:B------:R-:W-:Y:S01]  /*8530*/  ISETP.GT.U32.AND P0, PT, R6.reuse, R38, PT ;  /* 0x000000260600720c */ /* 0x040fe20003f04070 */
[--C-:B------:R-:W-:Y:S01]  /*8540*/  @!P2 IMAD.IADD R51, R51, 0x1, -R6.reuse ;  /* 0x000000013333a824 */ /* 0x100fe200078e0a06 */
[----:B------:R-:W-:Y:S01]  /*8550*/  ISETP.GT.U32.AND P2, PT, R6, R46, PT ;  /* 0x0000002e0600720c */ /* 0x000fe20003f44070 */
[--C-:B------:R-:W-:Y:S01]  /*8560*/  @!P5 IMAD.IADD R50, R50, 0x1, -R6.reuse ;  /* 0x000000013232d824 */ /* 0x100fe200078e0a06 */
[C---:B------:R-:W-:Y:S01]  /*8570*/  ISETP.GT.U32.AND P5, PT, R6.reuse, R45, PT ;  /* 0x0000002d0600720c */ /* 0x040fe20003fa4070 */
[--C-:B------:R-:W-:Y:S01]  /*8580*/  @!P4 IMAD.IADD R49, R49, 0x1, -R6.reuse ;  /* 0x000000013131c824 */ /* 0x100fe200078e0a06 */
[C---:B------:R-:W-:Y:S01]  /*8590*/  ISETP.GT.U32.AND P4, PT, R6.reuse, R44, PT ;  /* 0x0000002c0600720c */ /* 0x040fe20003f84070 */
[----:B------:R-:W-:Y:S01]  /*85a0*/  @!P1 IMAD.IADD R47, R47, 0x1, -R6 ;  /* 0x000000012f2f9824 */ /* 0x000fe200078e0a06 */
[----:B------:R-:W-:Y:S02]  /*85b0*/  ISETP.GT.U32.AND P1, PT, R6, R42, PT ;  /* 0x0000002a0600720c */ /* 0x000fe40003f24070 */
[----:B------:R-:W-:-:S03]  /*85c0*/  IABS R21, R81 ;  /* 0x0000005100157213 */ /* 0x000fc60000000000 */
[----:B------:R-:W-:Y:S01]  /*85d0*/  @!P0 IMAD.IADD R38, R38, 0x1, -R6 ;  /* 0x0000000126268824 */ /* 0x000fe200078e0a06 */
[----:B------:R-:W-:Y:S01]  /*85e0*/  ISETP.GT.U32.AND P0, PT, R6, R33, PT ;  /* 0x000000210600720c */ /* 0x000fe20003f04070 */
[----:B------:R-:W-:Y:S01]  /*85f0*/  IMAD.HI.U32 R9, R7, R21, RZ ;  /* 0x0000001507097227 */ /* 0x000fe200078e00ff */
[----:B------:R-:W-:-:S03]  /*8600*/  IABS R18, R87 ;  /* 0x0000005700127213 */ /* 0x000fc60000000000 */
[--C-:B------:R-:W-:Y:S01]  /*8610*/  @!P2 IMAD.IADD R46, R46, 0x1, -R6.reuse ;  /* 0x000000012e2ea824 */ /* 0x100fe200078e0a06 */
[C---:B------:R-:W-:Y:S01]  /*8620*/  ISETP.GT.U32.AND P2, PT, R6.reuse, R41, PT ;  /* 0x000000290600720c */ /* 0x040fe20003f44070 */
[--C-:B------:R-:W-:Y:S01]  /*8630*/  @!P5 IMAD.IADD R45, R45, 0x1, -R6.reuse ;  /* 0x000000012d2dd824 */ /* 0x100fe200078e0a06 */
[----:B------:R-:W-:Y:S01]  /*8640*/  ISETP.GT.U32.AND P5, PT, R6, R40, PT ;  /* 0x000000280600720c */ /* 0x000fe20003fa4070 */
[----:B------:R-:W-:Y:S01]  /*8650*/  @!P4 IMAD.IADD R44, R44, 0x1, -R6 ;  /* 0x000000012c2cc824 */ /* 0x000fe200078e0a06 */
[----:B------:R-:W-:Y:S01]  /*8660*/  ISETP.GT.U32.AND P4, PT, R6, R39, PT ;  /* 0x000000270600720c */ /* 0x000fe20003f84070 */
[----:B------:R-:W-:-:S04]  /*8670*/  IMAD.HI.U32 R10, R7, R23, RZ ;  /* 0x00000017070a7227 */ /* 0x000fc800078e00ff */
[----:B------:R-:W-:Y:S02]  /*8680*/  IMAD.MOV R9, RZ, RZ, -R9 ;  /* 0x000000ffff097224 */ /* 0x000fe400078e0a09 */
[----:B------:R-:W-:Y:S01]  /*8690*/  @!P1 IMAD.IADD R42, R42, 0x1, -R6 ;  /* 0x000000012a2a9824 */ /* 0x000fe200078e0a06 */
[C---:B------:R-:W-:Y:S01]  /*86a0*/  ISETP.GT.U32.AND P1, PT, R6.reuse, R37, PT ;  /* 0x000000250600720c */ /* 0x040fe20003f24070 */
[----:B------:R-:W-:Y:S01]  /*86b0*/  IMAD.MOV R10, RZ, RZ, -R10 ;  /* 0x000000ffff0a7224 */ /* 0x000fe200078e0a0a */
[----:B------:R-:W-:Y:S01]  /*86c0*/  IABS R20, R83 ;  /* 0x0000005300147213 */ /* 0x000fe20000000000 */
[----:B------:R-:W-:Y:S02]  /*86d0*/  IMAD R21, R6, R9, R21 ;  /* 0x0000000906157224 */ /* 0x000fe400078e0215 */
[----:B------:R-:W-:Y:S01]  /*86e0*/  IMAD.HI.U32 R9, R7, R18, RZ ;  /* 0x0000001207097227 */ /* 0x000fe200078e00ff */
[----:B------:R-:W-:-:S03]  /*86f0*/  IABS R15, R89 ;  /* 0x00000059000f7213 */ /* 0x000fc60000000000 */
[----:B------:R-:W-:Y:S01]  /*8700*/  @!P0 IMAD.IADD R33, R33, 0x1, -R6 ;  /* 0x0000000121218824 */ /* 0x000fe200078e0a06 */
[C---:B------:R-:W-:Y:S01]  /*8710*/  ISETP.GT.U32.AND P0, PT, R6.reuse, R28, PT ;  /* 0x0000001c0600720c */ /* 0x040fe20003f04070 */
[----:B------:R-:W-:Y:S02]  /*8720*/  IMAD R23, R6, R10, R23 ;  /* 0x0000000a06177224 */ /* 0x000fe400078e0217 */
[----:B------:R-:W-:-:S04]  /*8730*/  IMAD.HI.U32 R10, R7, R20, RZ ;  /* 0x00000014070a7227 */ /* 0x000fc800078e00ff */
[----:B------:R-:W-:Y:S01]  /*8740*/  IMAD.MOV R9, RZ, RZ, -R9 ;  /* 0x000000ffff097224 */ /* 0x000fe200078e0a09 */
[----:B--2---:R-:W-:Y:S04]  /*8750*/  STL [R1+0x8c4], R77 ;  /* 0x0008c44d01007387 */ /* 0x004fe80000100800 */
[----:B------:R-:W-:Y:S04]  /*8760*/  STL [R1+0x594], R12 ;  /* 0x0005940c01007387 */ /* 0x000fe80000100800 */
[----:B------:R-:W-:Y:S04]  /*8770*/  STL [R1+0x73c], R79 ;  /* 0x00073c4f01007387 */ /* 0x000fe80000100800 */
[----:B------:R-:W-:Y:S04]  /*8780*/  STL [R1+0x8c8], R79 ;  /* 0x0008c84f01007387 */ /* 0x000fe80000100800 */
[----:B---3--:R-:W-:Y:S04]  /*8790*/  STL [R1+0x8cc], R76 ;  /* 0x0008cc4c01007387 */ /* 0x008fe80000100800 */
[----:B------:R-:W-:Y:S04]  /*87a0*/  STL [R1+0x5d0], R3 ;  /* 0x0005d00301007387 */ /* 0x000fe80000100800 */
[----:B------:R0:W-:Y:S04]  /*87b0*/  STL [R1+0x5cc], R5 ;  /* 0x0005cc0501007387 */ /* 0x0001e80000100800 */
[----:B------:R-:W-:Y:S04]  /*87c0*/  STL [R1+0x738], R80 ;  /* 0x0007385001007387 */ /* 0x000fe80000100800 */
[----:B------:R-:W-:Y:S04]  /*87d0*/  STL [R1+0x734], R81 ;  /* 0x0007345101007387 */ /* 0x000fe80000100800 */
[----:B----4-:R-:W-:Y:S04]  /*87e0*/  STL [R1+0x8d0], R75 ;  /* 0x0008d04b01007387 */ /* 0x010fe80000100800 */
[----:B------:R-:W-:Y:S04]  /*87f0*/  STL [R1+0x730], R83 ;  /* 0x0007305301007387 */ /* 0x000fe80000100800 */
[----:B------:R2:W-:Y:S04]  /*8800*/  STL [R1+0x8d4], R80 ;  /* 0x0008d45001007387 */ /* 0x0005e80000100800 */
[----:B------:R-:W-:Y:S01]  /*8810*/  STL [R1+0x8d8], R81 ;  /* 0x0008d85101007387 */ /* 0x000fe20000100800 */
[----:B0-----:R-:W-:-:S03]  /*8820*/  VIADD R5, R68, 0x3b ;  /* 0x0000003b44057836 */ /* 0x001fc60000000000 */
[----:B------:R-:W-:Y:S01]  /*8830*/  STL [R1+0x72c], R85 ;  /* 0x00072c5501007387 */ /* 0x000fe20000100800 */
[----:B------:R-:W-:-:S03]  /*8840*/  VIADD R3, R68, 0x3c ;  /* 0x0000003c44037836 */ /* 0x000fc60000000000 */
        /* <DEDUP_REMOVED lines=12> */
[----:B--2---:R-:W2:Y:S04]  /*8910*/  LDL R80, [R1+0x740] ;  /* 0x0007400001507983 */ /* 0x004ea80000100800 */
[----:B------:R-:W3:Y:S04]  /*8920*/  LDL R75, [R1+0x750] ;  /* 0x00075000014b7983 */ /* 0x000ee80000100800 */
[----:B------:R-:W4:Y:S04]  /*8930*/  LDL R76, [R1+0x754] ;  /* 0x00075400014c7983 */ /* 0x000f280000100800 */
[----:B------:R-:W2:Y:S01]  /*8940*/  LDL R79, [R1+0x758] ;  /* 0x00075800014f7983 */ /* 0x000ea20000100800 */
[--C-:B------:R-:W-:Y:S01]  /*8950*/  @!P2 IMAD.IADD R41, R41, 0x1, -R6.reuse ;  /* 0x000000012929a824 */ /* 0x100fe200078e0a06 */
[----:B------:R-:W-:Y:S01]  /*8960*/  IABS R17, R88 ;  /* 0x0000005800117213 */ /* 0x000fe20000000000 */
[--C-:B------:R-:W-:Y:S01]  /*8970*/  @!P5 IMAD.IADD R40, R40, 0x1, -R6.reuse ;  /* 0x000000012828d824 */ /* 0x100fe200078e0a06 */
[C---:B------:R-:W-:Y:S01]  /*8980*/  ISETP.GT.U32.AND P2, PT, R6.reuse, R36, PT ;  /* 0x000000240600720c */ /* 0x040fe20003f44070 */
[----:B------:R-:W-:Y:S01]  /*8990*/  @!P4 IMAD.IADD R39, R39, 0x1, -R6 ;  /* 0x000000012727c824 */ /* 0x000fe200078e0a06 */
[C---:B------:R-:W-:Y:S01]  /*89a0*/  ISETP.GT.U32.AND P5, PT, R6.reuse, R35, PT ;  /* 0x000000230600720c */ /* 0x040fe20003fa4070 */
[----:B------:R-:W-:Y:S01]  /*89b0*/  IMAD.MOV R10, RZ, RZ, -R10 ;  /* 0x000000ffff0a7224 */ /* 0x000fe200078e0a0a */
[C---:B------:R-:W-:Y:S01]  /*89c0*/  ISETP.GT.U32.AND P4, PT, R6.reuse, R34, PT ;  /* 0x000000220600720c */ /* 0x040fe20003f84070 */
[----:B------:R-:W-:-:S02]  /*89d0*/  IMAD R18, R6, R9, R18 ;  /* 0x0000000906127224 */ /* 0x000fc400078e0212 */
[----:B------:R-:W-:Y:S01]  /*89e0*/  IMAD.HI.U32 R9, R7, R15, RZ ;  /* 0x0000000f07097227 */ /* 0x000fe200078e00ff */
[----:B------:R-:W-:-:S03]  /*89f0*/  IABS R12, R93 ;  /* 0x0000005d000c7213 */ /* 0x000fc60000000000 */
[----:B------:R-:W-:Y:S01]  /*8a00*/  @!P1 IMAD.IADD R37, R37, 0x1, -R6 ;  /* 0x0000000125259824 */ /* 0x000fe200078e0a06 */
[C---:B------:R-:W-:Y:S01]  /*8a10*/  ISETP.GT.U32.AND P1, PT, R6.reuse, R32, PT ;  /* 0x000000200600720c */ /* 0x040fe20003f24070 */
[----:B------:R-:W-:Y:S02]  /*8a20*/  IMAD R20, R6, R10, R20 ;  /* 0x0000000a06147224 */ /* 0x000fe400078e0214 */
[----:B------:R-:W-:-:S04]  /*8a30*/  IMAD.HI.U32 R10, R7, R17, RZ ;  /* 0x00000011070a7227 */ /* 0x000fc800078e00ff */
[----:B------:R-:W-:Y:S01]  /*8a40*/  IMAD.MOV R9, RZ, RZ, -R9 ;  /* 0x000000ffff097224 */ /* 0x000fe200078e0a09 */
[----:B------:R-:W-:Y:S01]  /*8a50*/  IABS R14, R91 ;  /* 0x0000005b000e7213 */ /* 0x000fe20000000000 */
[----:B------:R-:W-:Y:S01]  /*8a60*/  @!P0 IMAD.IADD R28, R28, 0x1, -R6 ;  /* 0x000000011c1c8824 */ /* 0x000fe200078e0a06 */
[C---:B------:R-:W-:Y:S01]  /*8a70*/  ISETP.GT.U32.AND P0, PT, R6.reuse, R23, PT ;  /* 0x000000170600720c */ /* 0x040fe20003f04070 */
[----:B------:R-:W-:Y:S02]  /*8a80*/  IMAD.MOV R10, RZ, RZ, -R10 ;  /* 0x000000ffff0a7224 */ /* 0x000fe400078e0a0a */
[----:B------:R-:W-:Y:S02]  /*8a90*/  IMAD R15, R6, R9, R15 ;  /* 0x00000009060f7224 */ /* 0x000fe400078e020f */
[----:B------:R-:W-:-:S04]  /*8aa0*/  IMAD.HI.U32 R9, R7, R12, RZ ;  /* 0x0000000c07097227 */ /* 0x000fc800078e00ff */
[----:B------:R-:W-:Y:S02]  /*8ab0*/  IMAD R17, R6, R10, R17 ;  /* 0x0000000a06117224 */ /* 0x000fe400078e0211 */
[--C-:B------:R-:W-:Y:S01]  /*8ac0*/  @!P2 IMAD.IADD R36, R36, 0x1, -R6.reuse ;  /* 0x000000012424a824 */ /* 0x100fe200078e0a06 */
[C---:B------:R-:W-:Y:S01]  /*8ad0*/  ISETP.GT.U32.AND P2, PT, R6.reuse, R31, PT ;  /* 0x0000001f0600720c */ /* 0x040fe20003f44070 */
[--C-:B------:R-:W-:Y:S01]  /*8ae0*/  @!P5 IMAD.IADD R35, R35, 0x1, -R6.reuse ;  /* 0x000000012323d824 */ /* 0x100fe200078e0a06 */
[----:B------:R-:W-:Y:S01]  /*8af0*/  ISETP.GT.U32.AND P5, PT, R6, R30, PT ;  /* 0x0000001e0600720c */ /* 0x000fe20003fa4070 */
[----:B------:R-:W-:Y:S01]  /*8b00*/  @!P4 IMAD.IADD R34, R34, 0x1, -R6 ;  /* 0x000000012222c824 */ /* 0x000fe200078e0a06 */
[----:B------:R-:W-:Y:S01]  /*8b10*/  ISETP.GT.U32.AND P4, PT, R6, R29, PT ;  /* 0x0000001d0600720c */ /* 0x000fe20003f84070 */
[----:B------:R-:W-:-:S04]  /*8b20*/  IMAD.HI.U32 R10, R7, R14, RZ ;  /* 0x0000000e070a7227 */ /* 0x000fc800078e00ff */
[----:B------:R-:W-:Y:S01]  /*8b30*/  IMAD.MOV R9, RZ, RZ, -R9 ;  /* 0x000000ffff097224 */ /* 0x000fe200078e0a09 */
[----:B------:R-:W-:Y:S01]  /*8b40*/  IABS R11, R5 ;  /* 0x00000005000b7213 */ /* 0x000fe20000000000 */
[----:B------:R-:W-:Y:S01]  /*8b50*/  @!P1 IMAD.IADD R32, R32, 0x1, -R6 ;  /* 0x0000000120209824 */ /* 0x000fe200078e0a06 */
[C---:B------:R-:W-:Y:S01]  /*8b60*/  ISETP.GT.U32.AND P1, PT, R6.reuse, R27, PT ;  /* 0x0000001b0600720c */ /* 0x040fe20003f24070 */
[----:B------:R-:W-:Y:S02]  /*8b70*/  IMAD.MOV R10, RZ, RZ, -R10 ;  /* 0x000000ffff0a7224 */ /* 0x000fe400078e0a0a */
[C---:B------:R-:W-:Y:S01]  /*8b80*/  IMAD R12, R6.reuse, R9, R12 ;  /* 0x00000009060c7224 */ /* 0x040fe200078e020c */
[----:B------:R-:W-:Y:S01]  /*8b90*/  IABS R9, R86 ;  /* 0x0000005600097213 */ /* 0x000fe20000000000 */
[C---:B------:R-:W-:Y:S02]  /*8ba0*/  IMAD R14, R6.reuse, R10, R14 ;  /* 0x0000000a060e7224 */ /* 0x040fe400078e020e */
[----:B------:R-:W-:Y:S01]  /*8bb0*/  @!P0 IMAD.IADD R23, R23, 0x1, -R6 ;  /* 0x0000000117178824 */ /* 0x000fe200078e0a06 */
[----:B------:R-:W-:Y:S01]  /*8bc0*/  ISETP.GT.U32.AND P0, PT, R6, R18, PT ;  /* 0x000000120600720c */ /* 0x000fe20003f04070 */
[----:B------:R-:W-:-:S04]  /*8bd0*/  IMAD.HI.U32 R10, R7, R11, RZ ;  /* 0x0000000b070a7227 */ /* 0x000fc800078e00ff */
[----:B------:R-:W-:-:S04]  /*8be0*/  IMAD.HI.U32 R72, R7, R9, RZ ;  /* 0x0000000907487227 */ /* 0x000fc800078e00ff */
[----:B------:R-:W-:Y:S02]  /*8bf0*/  IMAD.MOV R10, RZ, RZ, -R10 ;  /* 0x000000ffff0a7224 */ /* 0x000fe400078e0a0a */
[--C-:B------:R-:W-:Y:S01]  /*8c00*/  @!P2 IMAD.IADD R31, R31, 0x1, -R6.reuse ;  /* 0x000000011f1fa824 */ /* 0x100fe200078e0a06 */
[----:B------:R-:W-:Y:S01]  /*8c10*/  ISETP.GT.U32.AND P2, PT, R6, R26, PT ;  /* 0x0000001a0600720c */ /* 0x000fe20003f44070 */
[--C-:B------:R-:W-:Y:S01]  /*8c20*/  @!P5 IMAD.IADD R30, R30, 0x1, -R6.reuse ;  /* 0x000000011e1ed824 */ /* 0x100fe200078e0a06 */
[C---:B------:R-:W-:Y:S01]  /*8c30*/  ISETP.GT.U32.AND P5, PT, R6.reuse, R25, PT ;  /* 0x000000190600720c */ /* 0x040fe20003fa4070 */
[----:B------:R-:W-:Y:S01]  /*8c40*/  @!P4 IMAD.IADD R29, R29, 0x1, -R6 ;  /* 0x000000011d1dc824 */ /* 0x000fe200078e0a06 */
[C---:B------:R-:W-:Y:S01]  /*8c50*/  ISETP.GT.U32.AND P4, PT, R6.reuse, R24, PT ;  /* 0x000000180600720c */ /* 0x040fe20003f84070 */
[----:B------:R-:W-:Y:S02]  /*8c60*/  IMAD.MOV R72, RZ, RZ, -R72 ;  /* 0x000000ffff487224 */ /* 0x000fe400078e0a48 */
[C---:B------:R-:W-:Y:S01]  /*8c70*/  IMAD R11, R6.reuse, R10, R11 ;  /* 0x0000000a060b7224 */ /* 0x040fe200078e020b */
[----:B------:R-:W-:Y:S01]  /*8c80*/  IABS R10, R3 ;  /* 0x00000003000a7213 */ /* 0x000fe20000000000 */
[--C-:B------:R-:W-:Y:S01]  /*8c90*/  @!P1 IMAD.IADD R27, R27, 0x1, -R6.reuse ;  /* 0x000000011b1b9824 */ /* 0x100fe200078e0a06 */
[C---:B------:R-:W-:Y:S01]  /*8ca0*/  ISETP.GT.U32.AND P1, PT, R6.reuse, R22, PT ;  /* 0x000000160600720c */ /* 0x040fe20003f24070 */
[----:B------:R-:W-:Y:S01]  /*8cb0*/  IMAD R9, R6, R72, R9 ;  /* 0x0000004806097224 */ /* 0x000fe200078e0209 */
[----:B------:R-:W-:Y:S01]  /*8cc0*/  IABS R72, R84 ;  /* 0x0000005400487213 */ /* 0x000fe20000000000 */
[----:B------:R-:W-:Y:S01]  /*8cd0*/  @!P0 IMAD.IADD R18, R18, 0x1, -R6 ;  /* 0x0000000112128824 */ /* 0x000fe200078e0a06 */
[----:B------:R-:W-:Y:S01]  /*8ce0*/  ISETP.GT.U32.AND P0, PT, R6, R13, PT ;  /* 0x0000000d0600720c */ /* 0x000fe20003f04070 */
[----:B------:R-:W-:-:S04]  /*8cf0*/  IMAD.HI.U32 R73, R7, R10, RZ ;  /* 0x0000000a07497227 */ /* 0x000fc800078e00ff */
[----:B------:R-:W-:-:S04]  /*8d00*/  IMAD.HI.U32 R7, R7, R72, RZ ;  /* 0x0000004807077227 */ /* 0x000fc800078e00ff */
[--C-:B------:R-:W-:Y:S01]  /*8d10*/  @!P2 IMAD.IADD R26, R26, 0x1, -R6.reuse ;  /* 0x000000011a1aa824 */ /* 0x100fe200078e0a06 */
[C---:B------:R-:W-:Y:S01]  /*8d20*/  ISETP.GT.U32.AND P2, PT, R6.reuse, R21, PT ;  /* 0x000000150600720c */ /* 0x040fe20003f44070 */
[--C-:B------:R-:W-:Y:S01]  /*8d30*/  @!P5 IMAD.IADD R25, R25, 0x1, -R6.reuse ;  /* 0x000000011919d824 */ /* 0x100fe200078e0a06 */
[----:B------:R-:W-:Y:S01]  /*8d40*/  ISETP.GT.U32.AND P5, PT, R6, R20, PT ;  /* 0x000000140600720c */ /* 0x000fe20003fa4070 */
[--C-:B------:R-:W-:Y:S01]  /*8d50*/  @!P4 IMAD.IADD R24, R24, 0x1, -R6.reuse ;  /* 0x000000011818c824 */ /* 0x100fe200078e0a06 */
[----:B------:R-:W-:Y:S01]  /*8d60*/  ISETP.GT.U32.AND P4, PT, R6, R19, PT ;  /* 0x000000130600720c */ /* 0x000fe20003f84070 */
[----:B------:R-:W-:Y:S02]  /*8d70*/  IMAD.MOV R7, RZ, RZ, -R7 ;  /* 0x000000ffff077224 */ /* 0x000fe400078e0a07 */
[----:B------:R-:W-:Y:S01]  /*8d80*/  @!P1 IMAD.IADD R22, R22, 0x1, -R6 ;  /* 0x0000000116169824 */ /* 0x000fe200078e0a06 */
[C---:B------:R-:W-:Y:S01]  /*8d90*/  ISETP.GT.U32.AND P1, PT, R6.reuse, R17, PT ;  /* 0x000000110600720c */ /* 0x040fe20003f24070 */
[----:B------:R-:W-:-:S02]  /*8da0*/  IMAD R7, R6, R7, R72 ;  /* 0x0000000706077224 */ /* 0x000fc400078e0248 */
[----:B------:R-:W-:-:S03]  /*8db0*/  @!P0 IMAD.IADD R13, R13, 0x1, -R6 ;  /* 0x000000010d0d8824 */ /* 0x000fc600078e0a06 */
        /* <DEDUP_REMOVED lines=8> */
[----:B------:R-:W-:Y:S01]  /*8e40*/  ISETP.GT.U32.AND P1, PT, R6, R12, PT ;  /* 0x0000000c0600720c */ /* 0x000fe20003f24070 */
[----:B------:R-:W-:-:S04]  /*8e50*/  IMAD.MOV R73, RZ, RZ, -R73 ;  /* 0x000000ffff497224 */ /* 0x000fc800078e0a49 */
[----:B------:R-:W-:Y:S01]  /*8e60*/  @!P0 IMAD.IADD R7, R7, 0x1, -R6 ;  /* 0x0000000107078824 */ /* 0x000fe200078e0a06 */
[C---:B------:R-:W-:Y:S01]  /*8e70*/  ISETP.GT.U32.AND P0, PT, R6.reuse, R67, PT ;  /* 0x000000430600720c */ /* 0x040fe20003f04070 */
[----:B------:R-:W-:Y:S02]  /*8e80*/  IMAD R10, R6, R73, R10 ;  /* 0x00000049060a7224 */ /* 0x000fe400078e020a */
[--C-:B------:R-:W-:Y:S01]  /*8e90*/  @!P2 IMAD.IADD R16, R16, 0x1, -R6.reuse ;  /* 0x000000011010a824 */ /* 0x100fe200078e0a06 */
[C---:B------:R-:W-:Y:S01]  /*8ea0*/  ISETP.GT.U32.AND P2, PT, R6.reuse, R11, PT ;  /* 0x0000000b0600720c */ /* 0x040fe20003f44070 */
[--C-:B------:R-:W-:Y:S01]  /*8eb0*/  @!P5 IMAD.IADD R15, R15, 0x1, -R6.reuse ;  /* 0x000000010f0fd824 */ /* 0x100fe200078e0a06 */
[----:B------:R-:W-:Y:S01]  /*8ec0*/  ISETP.GT.U32.AND P5, PT, R6, R10, PT ;  /* 0x0000000a0600720c */ /* 0x000fe20003fa4070 */
[--C-:B------:R-:W-:Y:S01]  /*8ed0*/  @!P4 IMAD.IADD R14, R14, 0x1, -R6.reuse ;  /* 0x000000010e0ec824 */ /* 0x100fe200078e0a06 */
[----:B------:R-:W-:Y:S01]  /*8ee0*/  ISETP.GT.U32.AND P4, PT, R6, R9, PT ;  /* 0x000000090600720c */ /* 0x000fe20003f84070 */
[----:B------:R-:W-:Y:S01]  /*8ef0*/  @!P1 IMAD.IADD R12, R12, 0x1, -R6 ;  /* 0x000000010c0c9824 */ /* 0x000fe200078e0a06 */
[----:B------:R-:W-:-:S03]  /*8f00*/  ISETP.GT.U32.AND P1, PT, R6, R71, PT ;  /* 0x000000470600720c */ /* 0x000fc60003f24070 */
[----:B------:R-:W-:Y:S01]  /*8f10*/  @!P0 IMAD.IADD R67, R67, 0x1, -R6 ;  /* 0x0000000143438824 */ /* 0x000fe200078e0a06 */
[----:B------:R-:W-:-:S03]  /*8f20*/  ISETP.GT.U32.AND P0, PT, R6, R62, PT ;  /* 0x0000003e0600720c */ /* 0x000fc60003f04070 */
[--C-:B------:R-:W-:Y:S01]  /*8f30*/  @!P2 IMAD.IADD R11, R11, 0x1, -R6.reuse ;  /* 0x000000010b0ba824 */ /* 0x100fe200078e0a06 */
[----:B------:R-:W-:Y:S01]  /*8f40*/  ISETP.GT.U32.AND P2, PT, R6, R8, PT ;  /* 0x000000080600720c */ /* 0x000fe20003f44070 */
[--C-:B------:R-:W-:Y:S01]  /*8f50*/  @!P5 IMAD.IADD R10, R10, 0x1, -R6.reuse ;  /* 0x000000010a0ad824 */ /* 0x100fe200078e0a06 */
[C---:B------:R-:W-:Y:S01]  /*8f60*/  ISETP.GT.U32.AND P5, PT, R6.reuse, R70, PT ;  /* 0x000000460600720c */ /* 0x040fe20003fa4070 */
[--C-:B------:R-:W-:Y:S01]  /*8f70*/  @!P4 IMAD.IADD R9, R9, 0x1, -R6.reuse ;  /* 0x000000010909c824 */ /* 0x100fe200078e0a06 */
[C---:B------:R-:W-:Y:S01]  /*8f80*/  ISETP.GT.U32.AND P4, PT, R6.reuse, R69, PT ;  /* 0x000000450600720c */ /* 0x040fe20003f84070 */
        /* <DEDUP_REMOVED lines=90> */
[--C-:B------:R-:W-:Y:S01]  /*9530*/  @!P1 IMAD.IADD R26, R26, 0x1, -R6.reuse ;  /* 0x000000011a1a9824 */ /* 0x100fe200078e0a06 */
[----:B------:R-:W-:Y:S01]  /*9540*/  ISETP.GT.U32.AND P1, PT, R6, R21, PT ;  /* 0x000000150600720c */ /* 0x000fe20003f24070 */
[----:B-1----:R-:W-:Y:S02]  /*9550*/  VIADD R72, R78, 0xffffff99 ;  /* 0xffffff994e487836 */ /* 0x002fe40000000000 */
[----:B------:R-:W-:-:S03]  /*9560*/  @!P0 IMAD.IADD R17, R17, 0x1, -R6 ;  /* 0x0000000111118824 */ /* 0x000fc600078e0a06 */
[----:B------:R-:W-:Y:S01]  /*9570*/  ISETP.GE.U32.AND P0, PT, R72, 0x7fffff1a, PT ;  /* 0x7fffff1a4800780c */ /* 0x000fe20003f06070 */
[----:B------:R-:W-:Y:S02]  /*9580*/  IMAD R72, R4, 0x66, RZ ;  /* 0x0000006604487824 */ /* 0x000fe400078e02ff */
[--C-:B------:R-:W-:Y:S01]  /*9590*/  @!P2 IMAD.IADD R25, R25, 0x1, -R6.reuse ;  /* 0x000000011919a824 */ /* 0x100fe200078e0a06 */
[----:B------:R-:W-:Y:S01]  /*95a0*/  ISETP.GT.U32.AND P2, PT, R6, R20, PT ;  /* 0x000000140600720c */ /* 0x000fe20003f44070 */
[--C-:B------:R-:W-:Y:S01]  /*95b0*/  @!P5 IMAD.IADD R24, R24, 0x1, -R6.reuse ;  /* 0x000000011818d824 */ /* 0x100fe200078e0a06 */
[C---:B------:R-:W-:Y:S01]  /*95c0*/  ISETP.GT.U32.AND P5, PT, R6.reuse, R19, PT ;  /* 0x000000130600720c */ /* 0x040fe20003fa4070 */
[--C-:B------:R-:W-:Y:S01]  /*95d0*/  @!P4 IMAD.IADD R23, R23, 0x1, -R6.reuse ;  /* 0x000000011717c824 */ /* 0x100fe200078e0a06 */
[----:B------:R-:W-:Y:S02]  /*95e0*/  ISETP.GT.U32.AND P4, PT, R6, R18, PT ;  /* 0x000000120600720c */ /* 0x000fe40003f84070 */
[----:B------:R-:W-:Y:S01]  /*95f0*/  IADD3 R73, P6, PT, R72, R0, RZ ;  /* 0x0000000048497210 */ /* 0x000fe20007fde0ff */
[----:B------:R-:W-:Y:S01]  /*9600*/  @!P1 IMAD.IADD R21, R21, 0x1, -R6 ;  /* 0x0000000115159824 */ /* 0x000fe200078e0a06 */
[----:B------:R-:W-:-:S02]  /*9610*/  ISETP.GT.U32.AND P1, PT, R6, R16, PT ;  /* 0x000000100600720c */ /* 0x000fc40003f24070 */
[----:B------:R-:W-:Y:S01]  /*9620*/  LEA.HI.X.SX32 R77, R72, R2, 0x1, P6 ;  /* 0x00000002484d7211 */ /* 0x000fe200030f0eff */
[----:B------:R0:W-:Y:S01]  /*9630*/  STL [R1+0x488], R73 ;  /* 0x0004884901007387 */ /* 0x0001e20000100800 */
[----:B------:R-:W-:Y:S01]  /*9640*/  PRMT R74, RZ, 0x7610, R74 ;  /* 0x00007610ff4a7816 */ /* 0x000fe2000000004a */
[----:B------:R-:W-:Y:S02]  /*9650*/  @!P0 IMAD.MOV.U32 R72, RZ, RZ, R73 ;  /* 0x000000ffff488224 */ /* 0x000fe400078e0049 */
[--C-:B------:R-:W-:Y:S01]  /*9660*/  @!P2 IMAD.IADD R20, R20, 0x1, -R6.reuse ;  /* 0x000000011414a824 */ /* 0x100fe200078e0a06 */
[C---:B------:R-:W-:Y:S01]  /*9670*/  ISETP.GT.U32.AND P2, PT, R6.reuse, R15, PT ;  /* 0x0000000f0600720c */ /* 0x040fe20003f44070 */
[--C-:B------:R-:W-:Y:S02]  /*9680*/  @!P5 IMAD.IADD R19, R19, 0x1, -R6.reuse ;  /* 0x000000011313d824 */ /* 0x100fe400078e0a06 */
[----:B0-----:R-:W-:Y:S01]  /*9690*/  @!P0 IMAD.MOV.U32 R73, RZ, RZ, R77 ;  /* 0x000000ffff498224 */ /* 0x001fe200078e004d */
[----:B------:R-:W-:Y:S01]  /*96a0*/  ISETP.GT.U32.AND P5, PT, R6, R14, PT ;  /* 0x0000000e0600720c */ /* 0x000fe20003fa4070 */
[--C-:B------:R-:W-:Y:S01]  /*96b0*/  @!P4 IMAD.IADD R18, R18, 0x1, -R6.reuse ;  /* 0x000000011212c824 */ /* 0x100fe200078e0a06 */
[----:B------:R-:W-:Y:S01]  /*96c0*/  ISETP.GT.U32.AND P4, PT, R6, R13, PT ;  /* 0x0000000d0600720c */ /* 0x000fe20003f84070 */
[----:B------:R0:W-:Y:S01]  /*96d0*/  STL [R1+0x484], R77 ;  /* 0x0004844d01007387 */ /* 0x0001e20000100800 */
[----:B------:R-:W-:-:S03]  /*96e0*/  @!P1 IMAD.IADD R16, R16, 0x1, -R6 ;  /* 0x0000000110109824 */ /* 0x000fc600078e0a06 */
[----:B------:R1:W4:Y:S01]  /*96f0*/  @!P0 LDG.E.U8 R74, desc[UR18][R72.64] ;  /* 0x00000012484a8981 */ /* 0x000322000c1e1100 */
[C---:B------:R-:W-:Y:S01]  /*9700*/  ISETP.GT.U32.AND P1, PT, R6.reuse, R12, PT ;  /* 0x0000000c0600720c */ /* 0x040fe20003f24070 */
[--C-:B------:R-:W-:Y:S01]  /*9710*/  @!P2 IMAD.IADD R15, R15, 0x1, -R6.reuse ;  /* 0x000000010f0fa824 */ /* 0x100fe200078e0a06 */
[----:B------:R-:W-:Y:S01]  /*9720*/  ISETP.GT.U32.AND P6, PT, R6, R7, PT ;  /* 0x000000070600720c */ /* 0x000fe20003fc4070 */
[----:B------:R-:W4:Y:S02]  /*9730*/  LDL R78, [R1+0x760] ;  /* 0x00076000014e7983 */ /* 0x000f240000100800 */
[--C-:B------:R-:W-:Y:S02]  /*9740*/  @!P5 IMAD.IADD R14, R14, 0x1, -R6.reuse ;  /* 0x000000010e0ed824 */ /* 0x100fe400078e0a06 */
[----:B------:R-:W-:Y:S01]  /*9750*/  @!P4 IMAD.IADD R13, R13, 0x1, -R6 ;  /* 0x000000010d0dc824 */ /* 0x000fe200078e0a06 */
[----:B0-----:R-:W4:Y:S04]  /*9760*/  LDL R77, [R1+0x75c] ;  /* 0x00075c00014d7983 */ /* 0x001f280000100800 */
[----:B------:R-:W4:Y:S04]  /*9770*/  LDL R72, [R1+0x748] ;  /* 0x0007480001487983 */ /* 0x000f280000100800 */
[----:B------:R-:W4:Y:S01]  /*9780*/  LDL R73, [R1+0x74c] ;  /* 0x00074c0001497983 */ /* 0x000f220000100800 */
[----:B------:R-:W-:-:S02]  /*9790*/  ISETP.GT.U32.AND P2, PT, R6, R11, PT ;  /* 0x0000000b0600720c */ /* 0x000fc40003f44070 */
[C---:B------:R-:W-:Y:S01]  /*97a0*/  ISETP.GT.U32.AND P4, PT, R6.reuse, R10, PT ;  /* 0x0000000a0600720c */ /* 0x040fe20003f84070 */
[----:B------:R-:W4:Y:S01]  /*97b0*/  LDL R81, [R1+0x764] ;  /* 0x0007640001517983 */ /* 0x000f220000100800 */
[----:B------:R-:W-:Y:S01]  /*97c0*/  ISETP.GT.U32.AND P5, PT, R6, R9, PT ;  /* 0x000000090600720c */ /* 0x000fe20003fa4070 */
[--C-:B------:R-:W-:Y:S01]  /*97d0*/  @!P1 IMAD.IADD R12, R12, 0x1, -R6.reuse ;  /* 0x000000010c0c9824 */ /* 0x100fe200078e0a06 */
[----:B------:R-:W-:Y:S02]  /*97e0*/  ISETP.GE.AND P0, PT, R68, RZ, PT ;  /* 0x000000ff4400720c */ /* 0x000fe40003f06270 */
[----:B--2---:R-:W-:Y:S01]  /*97f0*/  ISETP.GE.AND P1, PT, R80, RZ, PT ;  /* 0x000000ff5000720c */ /* 0x004fe20003f26270 */
[----:B------:R-:W-:-:S04]  /*9800*/  @!P6 IMAD.IADD R7, R7, 0x1, -R6 ;  /* 0x000000010707e824 */ /* 0x000fc800078e0a06 */
[--C-:B------:R-:W-:Y:S02]  /*9810*/  @!P2 IMAD.IADD R11, R11, 0x1, -R6.reuse ;  /* 0x000000010b0ba824 */ /* 0x100fe400078e0a06 */
[--C-:B------:R-:W-:Y:S02]  /*9820*/  @!P4 IMAD.IADD R10, R10, 0x1, -R6.reuse ;  /* 0x000000010a0ac824 */ /* 0x100fe400078e0a06 */
[----:B------:R-:W-:Y:S02]  /*9830*/  @!P5 IMAD.IADD R9, R9, 0x1, -R6 ;  /* 0x000000010909d824 */ /* 0x000fe400078e0a06 */
[----:B------:R-:W2:Y:S01]  /*9840*/  LDL R6, [R1+0x744] ;  /* 0x0007440001067983 */ /* 0x000ea20000100800 */
[----:B---3--:R-:W-:Y:S01]  /*9850*/  ISETP.GE.AND P5, PT, R75, RZ, PT ;  /* 0x000000ff4b00720c */ /* 0x008fe20003fa6270 */
[----:B------:R-:W-:Y:S02]  /*9860*/  @!P0 IMAD.MOV R71, RZ, RZ, -R71 ;  /* 0x000000ffff478224 */ /* 0x000fe400078e0a47 */
[----:B------:R0:W-:Y:S01]  /*9870*/  STL [R1+0x804], R68 ;  /* 0x0008044401007387 */ /* 0x0001e20000100800 */
[----:B----4-:R-:W-:Y:S01]  /*9880*/  ISETP.GE.AND P0, PT, R76, RZ, PT ;  /* 0x000000ff4c00720c */ /* 0x010fe20003f06270 */
[----:B------:R-:W-:-:S02]  /*9890*/  @!P1 IMAD.MOV R69, RZ, RZ, -R69 ;  /* 0x000000ffff459224 */ /* 0x000fc400078e0a45 */
[----:B------:R-:W3:Y:S01]  /*98a0*/  LDL R80, [R1+0x76c] ;  /* 0x00076c0001507983 */ /* 0x000ee20000100800 */
[----:B------:R-:W-:-:S03]  /*98b0*/  ISETP.GE.AND P1, PT, R79, RZ, PT ;  /* 0x000000ff4f00720c */ /* 0x000fc60003f26270 */
[----:B------:R-:W4:Y:S04]  /*98c0*/  LDL R75, [R1+0x77c] ;  /* 0x00077c00014b7983 */ /* 0x000f280000100800 */
[----:B------:R-:W2:Y:S04]  /*98d0*/  LDL R76, [R1+0x774] ;  /* 0x00077400014c7983 */ /* 0x000ea80000100800 */
[----:B------:R-:W2:Y:S01]  /*98e0*/  LDL R79, [R1+0x770] ;  /* 0x00077000014f7983 */ /* 0x000ea20000100800 */
[----:B------:R-:W-:Y:S02]  /*98f0*/  @!P5 IMAD.MOV R66, RZ, RZ, -R66 ;  /* 0x000000ffff42d224 */ /* 0x000fe400078e0a42 */
[----:B------:R-:W-:Y:S01]  /*9900*/  @!P0 IMAD.MOV R64, RZ, RZ, -R64 ;  /* 0x000000ffff408224 */ /* 0x000fe200078e0a40 */
[----:B0-----:R-:W2:Y:S01]  /*9910*/  LDL R68, [R1+0x7a0] ;  /* 0x0007a00001447983 */ /* 0x001ea20000100800 */
[----:B------:R-:W-:Y:S01]  /*9920*/  @!P1 IMAD.MOV R63, RZ, RZ, -R63 ;  /* 0x000000ffff3f9224 */ /* 0x000fe200078e0a3f */
[----:B------:R-:W-:-:S02]  /*9930*/  ISETP.GE.AND P2, PT, R72, RZ, PT ;  /* 0x000000ff4800720c */ /* 0x000fc40003f46270 */
[----:B------:R-:W-:Y:S01]  /*9940*/  ISETP.GE.AND P4, PT, R73, RZ, PT ;  /* 0x000000ff4900720c */ /* 0x000fe20003f86270 */
[----:B------:R-:W2:Y:S04]  /*9950*/  LDL R72, [R1+0x798] ;  /* 0x0007980001487983 */ /* 0x000ea80000100800 */
[----:B------:R-:W2:Y:S01]  /*9960*/  LDL R73, [R1+0x778] ;  /* 0x0007780001497983 */ /* 0x000ea20000100800 */
[----:B------:R-:W-:-:S05]  /*9970*/  ISETP.GE.AND P5, PT, R78, RZ, PT ;  /* 0x000000ff4e00720c */ /* 0x000fca0003fa6270 */
[----:B------:R-:W-:Y:S01]  /*9980*/  @!P2 IMAD.MOV R67, RZ, RZ, -R67 ;  /* 0x000000ffff43a224 */ /* 0x000fe200078e0a43 */
[----:B------:R-:W-:Y:S01]  /*9990*/  ISETP.GE.AND P2, PT, R77, RZ, PT ;  /* 0x000000ff4d00720c */ /* 0x000fe20003f46270 */
[----:B------:R-:W2:Y:S01]  /*99a0*/  LDL R78, [R1+0x780] ;  /* 0x00078000014e7983 */ /* 0x000ea20000100800 */
[----:B------:R-:W-:-:S03]  /*99b0*/  @!P4 IMAD.MOV R65, RZ, RZ, -R65 ;  /* 0x000000ffff41c224 */ /* 0x000fc600078e0a41 */
[----:B------:R-:W2:Y:S01]  /*99c0*/  LDL R77, [R1+0x768] ;  /* 0x00076800014d7983 */ /* 0x000ea20000100800 */
[----:B------:R-:W-:-:S03]  /*99d0*/  ISETP.GE.AND P4, PT, R81, RZ, PT ;  /* 0x000000ff5100720c */ /* 0x000fc60003f86270 */
[----:B------:R-:W2:Y:S01]  /*99e0*/  LDL R81, [R1+0x790] ;  /* 0x0007900001517983 */ /* 0x000ea20000100800 */
[----:B------:R-:W-:Y:S01]  /*99f0*/  @!P5 IMAD.MOV R61, RZ, RZ, -R61 ;  /* 0x000000ffff3dd224 */ /* 0x000fe200078e0a3d */
[----:B---3--:R-:W-:-:S08]  /*9a00*/  ISETP.GE.AND P0, PT, R80, RZ, PT ;  /* 0x000000ff5000720c */ /* 0x008fd00003f06270 */
[----:B------:R-:W-:Y:S01]  /*9a10*/  @!P4 IMAD.MOV R60, RZ, RZ, -R60 ;  /* 0x000000ffff3cc224 */ /* 0x000fe200078e0a3c */
[----:B------:R-:W3:Y:S01]  /*9a20*/  LDL R80, [R1+0x78c] ;  /* 0x00078c0001507983 */ /* 0x000ee20000100800 */
[----:B----4-:R-:W-:-:S03]  /*9a30*/  ISETP.GE.AND P1, PT, R75, RZ, PT ;  /* 0x000000ff4b00720c */ /* 0x010fc60003f26270 */
[----:B------:R-:W4:Y:S01]  /*9a40*/  LDL R75, [R1+0x794] ;  /* 0x00079400014b7983 */ /* 0x000f220000100800 */
[----:B--2---:R-:W-:-:S03]  /*9a50*/  ISETP.GE.AND P5, PT, R76, RZ, PT ;  /* 0x000000ff4c00720c */ /* 0x004fc60003fa6270 */
[----:B------:R-:W2:Y:S01]  /*9a60*/  LDL R76, [R1+0x7a8] ;  /* 0x0007a800014c7983 */ /* 0x000ea20000100800 */
[----:B------:R-:W-:-:S03]  /*9a70*/  ISETP.GE.AND P4, PT, R79, RZ, PT ;  /* 0x000000ff4f00720c */ /* 0x000fc60003f86270 */
[----:B------:R-:W2:Y:S01]  /*9a80*/  LDL R79, [R1+0x7a4] ;  /* 0x0007a400014f7983 */ /* 0x000ea20000100800 */
[----:B------:R-:W-:Y:S02]  /*9a90*/  @!P2 IMAD.MOV R62, RZ, RZ, -R62 ;  /* 0x000000ffff3ea224 */ /* 0x000fe400078e0a3e */
[----:B------:R-:W-:Y:S02]  /*9aa0*/  @!P0 IMAD.MOV R59, RZ, RZ, -R59 ;  /* 0x000000ffff3b8224 */ /* 0x000fe400078e0a3b */
[----:B------:R-:W-:Y:S02]  /*9ab0*/  @!P1 IMAD.MOV R58, RZ, RZ, -R58 ;  /* 0x000000ffff3a9224 */ /* 0x000fe400078e0a3a */
[----:B------:R-:W-:-:S03]  /*9ac0*/  @!P5 IMAD.MOV R56, RZ, RZ, -R56 ;  /* 0x000000ffff38d224 */ /* 0x000fc600078e0a38 */
[----:B------:R-:W-:Y:S01]  /*9ad0*/  @!P4 IMAD.MOV R55, RZ, RZ, -R55 ;  /* 0x000000ffff37c224 */ /* 0x000fe200078e0a37 */
[----:B------:R-:W-:Y:S02]  /*9ae0*/  ISETP.GE.AND P2, PT, R73, RZ, PT ;  /* 0x000000ff4900720c */ /* 0x000fe40003f46270 */
[----:B------:R-:W2:Y:S01]  /*9af0*/  LDL R73, [R1+0x7c0] ;  /* 0x0007c00001497983 */ /* 0x000ea20000100800 */
[----:B------:R-:W-:-:S03]  /*9b00*/  ISETP.GE.AND P1, PT, R78, RZ, PT ;  /* 0x000000ff4e00720c */ /* 0x000fc60003f26270 */
[----:B------:R-:W2:Y:S01]  /*9b10*/  LDL R78, [R1+0x7b0] ;  /* 0x0007b000014e7983 */ /* 0x000ea20000100800 */
[----:B------:R-:W-:-:S03]  /*9b20*/  ISETP.GE.AND P0, PT, R77, RZ, PT ;  /* 0x000000ff4d00720c */ /* 0x000fc60003f06270 */
[----:B------:R-:W2:Y:S03]  /*9b30*/  LDL R77, [R1+0x7ac] ;  /* 0x0007ac00014d7983 */ /* 0x000ea60000100800 */
[----:B------:R-:W-:Y:S01]  /*9b40*/  @!P2 IMAD.MOV R57, RZ, RZ, -R57 ;  /* 0x000000ffff39a224 */ /* 0x000fe200078e0a39 */
[----:B------:R-:W-:Y:S02]  /*9b50*/  ISETP.GE.AND P2, PT, R81, RZ, PT ;  /* 0x000000ff5100720c */ /* 0x000fe40003f46270 */
[----:B------:R-:W2:Y:S01]  /*9b60*/  LDL R81, [R1+0x7bc] ;  /* 0x0007bc0001517983 */ /* 0x000ea20000100800 */
[----:B------:R-:W-:Y:S01]  /*9b70*/  @!P1 IMAD.MOV R53, RZ, RZ, -R53 ;  /* 0x000000ffff359224 */ /* 0x000fe200078e0a35 */
[----:B---3--:R-:W-:Y:S02]  /*9b80*/  ISETP.GE.AND P5, PT, R80, RZ, PT ;  /* 0x000000ff5000720c */ /* 0x008fe40003fa6270 */
[----:B------:R-:W3:Y:S07]  /*9b90*/  LDL R80, [R1+0x7c4] ;  /* 0x0007c40001507983 */ /* 0x000eee0000100800 */
[----:B------:R-:W-:Y:S01]  /*9ba0*/  @!P2 IMAD.MOV R52, RZ, RZ, -R52 ;  /* 0x000000ffff34a224 */ /* 0x000fe200078e0a34 */
[----:B----4-:R-:W-:-:S02]  /*9bb0*/  ISETP.GE.AND P4, PT, R75, RZ, PT ;  /* 0x000000ff4b00720c */ /* 0x010fc40003f86270 */
[----:B------:R-:W4:Y:S01]  /*9bc0*/  LDL R75, [R1+0x7c8] ;  /* 0x0007c800014b7983 */ /* 0x000f220000100800 */
[----:B--2---:R-:W-:-:S03]  /*9bd0*/  ISETP.GE.AND P1, PT, R76, RZ, PT ;  /* 0x000000ff4c00720c */ /* 0x004fc60003f26270 */
[----:B------:R-:W2:Y:S01]  /*9be0*/  LDL R76, [R1+0x7d8] ;  /* 0x0007d800014c7983 */ /* 0x000ea20000100800 */
[----:B------:R-:W-:-:S03]  /*9bf0*/  ISETP.GE.AND P2, PT, R79, RZ, PT ;  /* 0x000000ff4f00720c */ /* 0x000fc60003f46270 */
[----:B------:R-:W2:Y:S01]  /*9c00*/  LDL R79, [R1+0x7d4] ;  /* 0x0007d400014f7983 */ /* 0x000ea20000100800 */
[----:B------:R-:W-:Y:S01]  /*9c10*/  @!P0 IMAD.MOV R54, RZ, RZ, -R54 ;  /* 0x000000ffff368224 */ /* 0x000fe200078e0a36 */
[----:B------:R-:W-:Y:S01]  /*9c20*/  ISETP.GE.AND P0, PT, R72, RZ, PT ;  /* 0x000000ff4800720c */ /* 0x000fe20003f06270 */
[----:B------:R-:W-:Y:S01]  /*9c30*/  @!P5 IMAD.MOV R51, RZ, RZ, -R51 ;  /* 0x000000ffff33d224 */ /* 0x000fe200078e0a33 */
[----:B------:R-:W2:Y:S01]  /*9c40*/  LDL R72, [R1+0x7f0] ;  /* 0x0007f00001487983 */ /* 0x000ea20000100800 */
[----:B------:R-:W-:-:S10]  /*9c50*/  @!P4 IMAD.MOV R50, RZ, RZ, -R50 ;  /* 0x000000ffff32c224 */ /* 0x000fd400078e0a32 */
[----:B------:R-:W-:Y:S02]  /*9c60*/  @!P0 IMAD.MOV R49, RZ, RZ, -R49 ;  /* 0x000000ffff318224 */ /* 0x000fe400078e0a31 */
[----:B------:R-:W-:Y:S02]  /*9c70*/  @!P1 IMAD.MOV R48, RZ, RZ, -R48 ;  /* 0x000000ffff309224 */ /* 0x000fe400078e0a30 */
[----:B------:R-:W-:Y:S01]  /*9c80*/  @!P2 IMAD.MOV R47, RZ, RZ, -R47 ;  /* 0x000000ffff2fa224 */ /* 0x000fe200078e0a2f */
[----:B------:R-:W-:Y:S02]  /*9c90*/  ISETP.GE.AND P0, PT, R73, RZ, PT ;  /* 0x000000ff4900720c */ /* 0x000fe40003f06270 */
[----:B------:R-:W2:Y:S01]  /*9ca0*/  LDL R73, [R1+0x7ec] ;  /* 0x0007ec0001497983 */ /* 0x000ea20000100800 */
[----:B------:R-:W-:-:S03]  /*9cb0*/  ISETP.GE.AND P4, PT, R78, RZ, PT ;  /* 0x000000ff4e00720c */ /* 0x000fc60003f86270 */
[----:B------:R-:W2:Y:S01]  /*9cc0*/  LDL R78, [R1+0x7e0] ;  /* 0x0007e000014e7983 */ /* 0x000ea20000100800 */
[----:B------:R-:W-:-:S03]  /*9cd0*/  ISETP.GE.AND P5, PT, R77, RZ, PT ;  /* 0x000000ff4d00720c */ /* 0x000fc60003fa6270 */
[----:B------:R-:W2:Y:S01]  /*9ce0*/  LDL R77, [R1+0x7dc] ;  /* 0x0007dc00014d7983 */ /* 0x000ea20000100800 */
[----:B------:R-:W-:-:S03]  /*9cf0*/  ISETP.GE.AND P1, PT, R81, RZ, PT ;  /* 0x000000ff5100720c */ /* 0x000fc60003f26270 */
[----:B------:R-:W2:Y:S01]  /*9d00*/  LDL R81, [R1+0x7f4] ;  /* 0x0007f40001517983 */ /* 0x000ea20000100800 */
[----:B------:R-:W-:Y:S02]  /*9d10*/  @!P0 IMAD.MOV R44, RZ, RZ, -R44 ;  /* 0x000000ffff2c8224 */ /* 0x000fe400078e0a2c */
[----:B------:R-:W-:-:S03]  /*9d20*/  @!P4 IMAD.MOV R45, RZ, RZ, -R45 ;  /* 0x000000ffff2dc224 */ /* 0x000fc600078e0a2d */
[----:B------:R-:W-:Y:S01]  /*9d30*/  @!P5 IMAD.MOV R46, RZ, RZ, -R46 ;  /* 0x000000ffff2ed224 */ /* 0x000fe200078e0a2e */
[----:B---3--:R-:W-:Y:S02]  /*9d40*/  ISETP.GE.AND P2, PT, R80, RZ, PT ;  /* 0x000000ff5000720c */ /* 0x008fe40003f46270 */
        /* <DEDUP_REMOVED lines=9> */
[----:B------:R-:W-:Y:S01]  /*9de0*/  @!P5 IMAD.MOV R41, RZ, RZ, -R41 ;  /* 0x000000ffff29d224 */ /* 0x000fe200078e0a29 */
[----:B------:R-:W-:Y:S01]  /*9df0*/  ISETP.GE.AND P5, PT, R72, RZ, PT ;  /* 0x000000ff4800720c */ /* 0x000fe20003fa6270 */
[----:B------:R-:W-:Y:S01]  /*9e00*/  @!P4 IMAD.MOV R40, RZ, RZ, -R40 ;  /* 0x000000ffff28c224 */ /* 0x000fe200078e0a28 */
[----:B------:R-:W-:Y:S01]  /*9e10*/  ISETP.GE.AND P6, PT, R6, RZ, PT ;  /* 0x000000ff0600720c */ /* 0x000fe20003fc6270 */
[----:B------:R-:W2:Y:S04]  /*9e20*/  LDL R72, [R1+0x788] ;  /* 0x0007880001487983 */ /* 0x000ea80000100800 */
[----:B------:R-:W2:Y:S01]  /*9e30*/  LDL R6, [R1+0x79c] ;  /* 0x00079c0001067983 */ /* 0x000ea20000100800 */
[----:B------:R-:W-:-:S05]  /*9e40*/  @!P0 IMAD.MOV R39, RZ, RZ, -R39 ;  /* 0x000000ffff278224 */ /* 0x000fca00078e0a27 */
        /* <DEDUP_REMOVED lines=8> */
[----:B------:R-:W2:Y:S01]  /*9ed0*/  LDL.LU R81, [R1+0x8d8] ;  /* 0x0008d80001517983 */ /* 0x000ea20000300800 */
[----:B------:R-:W-:Y:S02]  /*9ee0*/  @!P4 IMAD.MOV R35, RZ, RZ, -R35 ;  /* 0x000000ffff23c224 */ /* 0x000fe400078e0a23 */
[----:B------:R-:W-:-:S03]  /*9ef0*/  @!P2 IMAD.MOV R37, RZ, RZ, -R37 ;  /* 0x000000ffff25a224 */ /* 0x000fc600078e0a25 */
[----:B------:R-:W-:Y:S01]  /*9f00*/  @!P1 IMAD.MOV R38, RZ, RZ, -R38 ;  /* 0x000000ffff269224 */ /* 0x000fe200078e0a26 */
[----:B---3--:R-:W-:Y:S02]  /*9f10*/  ISETP.GE.AND P1, PT, R80, RZ, PT ;  /* 0x000000ff5000720c */ /* 0x008fe40003f26270 */
[----:B------:R-:W3:Y:S01]  /*9f20*/  LDL.LU R80, [R1+0x8d4] ;  /* 0x0008d40001507983 */ /* 0x000ee20000300800 */
[----:B----4-:R-:W-:-:S03]  /*9f30*/  ISETP.GE.AND P2, PT, R75, RZ, PT ;  /* 0x000000ff4b00720c */ /* 0x010fc60003f46270 */
[----:B------:R-:W4:Y:S01]  /*9f40*/  LDL.LU R75, [R1+0x8d0] ;  /* 0x0008d000014b7983 */ /* 0x000f220000300800 */
[----:B--2---:R-:W-:-:S03]  /*9f50*/  ISETP.GE.AND P5, PT, R76, RZ, PT ;  /* 0x000000ff4c00720c */ /* 0x004fc60003fa6270 */
[----:B------:R-:W2:Y:S01]  /*9f60*/  LDL.LU R76, [R1+0x8cc] ;  /* 0x0008cc00014c7983 */ /* 0x000ea20000300800 */
[----:B------:R-:W-:-:S03]  /*9f70*/  ISETP.GE.AND P4, PT, R79, RZ, PT ;  /* 0x000000ff4f00720c */ /* 0x000fc60003f86270 */
[----:B------:R-:W2:Y:S01]  /*9f80*/  LDL.LU R79, [R1+0x8c8] ;  /* 0x0008c800014f7983 */ /* 0x000ea20000300800 */
[----:B------:R-:W-:Y:S02]  /*9f90*/  @!P0 IMAD.MOV R34, RZ, RZ, -R34 ;  /* 0x000000ffff228224 */ /* 0x000fe400078e0a22 */
[----:B------:R-:W-:Y:S02]  /*9fa0*/  @!P1 IMAD.MOV R33, RZ, RZ, -R33 ;  /* 0x000000ffff219224 */ /* 0x000fe400078e0a21 */
[----:B------:R-:W-:Y:S01]  /*9fb0*/  @!P2 IMAD.MOV R32, RZ, RZ, -R32 ;  /* 0x000000ffff20a224 */ /* 0x000fe200078e0a20 */
[----:B------:R-:W-:Y:S01]  /*9fc0*/  ISETP.GE.AND P2, PT, R68, RZ, PT ;  /* 0x000000ff4400720c */ /* 0x000fe20003f46270 */
[----:B------:R-:W-:Y:S01]  /*9fd0*/  @!P5 IMAD.MOV R31, RZ, RZ, -R31 ;  /* 0x000000ffff1fd224 */ /* 0x000fe200078e0a1f */
[----:B------:R-:W-:Y:S02]  /*9fe0*/  ISETP.GE.AND P5, PT, R6, RZ, PT ;  /* 0x000000ff0600720c */ /* 0x000fe40003fa6270 */
[----:B------:R-:W-:Y:S01]  /*9ff0*/  @!P4 IMAD.MOV R30, RZ, RZ, -R30 ;  /* 0x000000ffff1ec224 */ /* 0x000fe200078e0a1e */
[----:B------:R-:W-:-:S08]  /*a000*/  ISETP.GE.AND P4, PT, R72, RZ, PT ;  /* 0x000000ff4800720c */ /* 0x000fd00003f86270 */
[----:B------:R-:W-:Y:S02]  /*a010*/  @!P2 IMAD.MOV R27, RZ, RZ, -R27 ;  /* 0x000000ffff1ba224 */ /* 0x000fe400078e0a1b */
[----:B------:R-:W-:-:S03]  /*a020*/  @!P5 IMAD.MOV R26, RZ, RZ, -R26 ;  /* 0x000000ffff1ad224 */ /* 0x000fc600078e0a1a */
[----:B------:R-:W-:Y:S01]  /*a030*/  @!P4 IMAD.MOV R25, RZ, RZ, -R25 ;  /* 0x000000ffff19c224 */ /* 0x000fe200078e0a19 */
[----:B------:R-:W-:-:S13]  /*a040*/  ISETP.GE.AND P4, PT, R83, RZ, PT ;  /* 0x000000ff5300720c */ /* 0x000fda0003f86270 */
[----:B------:R-:W-:Y:S01]  /*a050*/  @!P4 IMAD.MOV R20, RZ, RZ, -R20 ;  /* 0x000000ffff14c224 */ /* 0x000fe200078e0a14 */
[----:B------:R-:W-:-:S13]  /*a060*/  ISETP.GE.AND P4, PT, R89, RZ, PT ;  /* 0x000000ff5900720c */ /* 0x000fda0003f86270 */
[----:B------:R-:W-:Y:S01]  /*a070*/  @!P4 IMAD.MOV R15, RZ, RZ, -R15 ;  /* 0x000000ffff0fc224 */ /* 0x000fe200078e0a0f */
[----:B------:R-:W-:Y:S02]  /*a080*/  ISETP.GE.AND P4, PT, R3, RZ, PT ;  /* 0x000000ff0300720c */ /* 0x000fe40003f86270 */
[----:B------:R-:W-:Y:S02]  /*a090*/  ISETP.GE.AND P1, PT, R78, RZ, PT ;  /* 0x000000ff4e00720c */ /* 0x000fe40003f26270 */
[----:B------:R-:W-:Y:S02]  /*a0a0*/  ISETP.GE.AND P0, PT, R77, RZ, PT ;  /* 0x000000ff4d00720c */ /* 0x000fe40003f06270 */
[----:B------:R-:W4:Y:S01]  /*a0b0*/  LDL.LU R77, [R1+0x8c4] ;  /* 0x0008c400014d7983 */ /* 0x000f220000300800 */
[----:B------:R-:W-:-:S03]  /*a0c0*/  ISETP.GE.AND P5, PT, R81, RZ, PT ;  /* 0x000000ff5100720c */ /* 0x000fc60003fa6270 */
[----:B------:R-:W4:Y:S05]  /*a0d0*/  LDL.LU R78, [R1+0x8c0] ;  /* 0x0008c000014e7983 */ /* 0x000f2a0000300800 */
[----:B------:R-:W-:Y:S02]  /*a0e0*/  @!P1 IMAD.MOV R28, RZ, RZ, -R28 ;  /* 0x000000ffff1c9224 */ /* 0x000fe400078e0a1c */
[----:B------:R-:W-:Y:S01]  /*a0f0*/  @!P0 IMAD.MOV R29, RZ, RZ, -R29 ;  /* 0x000000ffff1d8224 */ /* 0x000fe200078e0a1d */
[----:B------:R-:W-:Y:S02]  /*a100*/  ISETP.GE.AND P0, PT, R73, RZ, PT ;  /* 0x000000ff4900720c */ /* 0x000fe40003f06270 */
[----:B---3--:R-:W-:-:S02]  /*a110*/  ISETP.GE.AND P2, PT, R80, RZ, PT ;  /* 0x000000ff5000720c */ /* 0x008fc40003f46270 */
[----:B--2---:R-:W-:-:S09]  /*a120*/  ISETP.GE.AND P1, PT, R79, RZ, PT ;  /* 0x000000ff4f00720c */ /* 0x004fd20003f26270 */
[----:B------:R-:W-:Y:S01]  /*a130*/  @!P0 IMAD.MOV R24, RZ, RZ, -R24 ;  /* 0x000000ffff188224 */ /* 0x000fe200078e0a18 */
[----:B------:R-:W-:Y:S01]  /*a140*/  ISETP.GE.AND P0, PT, R85, RZ, PT ;  /* 0x000000ff5500720c */ /* 0x000fe20003f06270 */
[----:B------:R-:W-:Y:S01]  /*a150*/  @!P2 IMAD.MOV R22, RZ, RZ, -R22 ;  /* 0x000000ffff16a224 */ /* 0x000fe200078e0a16 */
[----:B------:R-:W-:Y:S01]  /*a160*/  ISETP.GE.AND P2, PT, R88, RZ, PT ;  /* 0x000000ff5800720c */ /* 0x000fe20003f46270 */
[----:B------:R-:W-:Y:S01]  /*a170*/  @!P5 IMAD.MOV R21, RZ, RZ, -R21 ;  /* 0x000000ffff15d224 */ /* 0x000fe200078e0a15 */
[----:B------:R-:W-:Y:S01]  /*a180*/  ISETP.GE.AND P5, PT, R90, RZ, PT ;  /* 0x000000ff5a00720c */ /* 0x000fe20003fa6270 */
[----:B------:R-:W2:Y:S04]  /*a190*/  LDL.LU R79, [R1+0x8bc] ;  /* 0x0008bc00014f7983 */ /* 0x000ea80000300800 */
[----:B------:R-:W3:Y:S01]  /*a1a0*/  LDL.LU R80, [R1+0x8b8] ;  /* 0x0008b80001507983 */ /* 0x000ee20000300800 */
[----:B------:R-:W-:Y:S01]  /*a1b0*/  @!P1 IMAD.MOV R23, RZ, RZ, -R23 ;  /* 0x000000ffff179224 */ /* 0x000fe200078e0a17 */
[----:B------:R-:W-:-:S02]  /*a1c0*/  ISETP.GE.AND P1, PT, R87, RZ, PT ;  /* 0x000000ff5700720c */ /* 0x000fc40003f26270 */
[----:B------:R-:W2:Y:S04]  /*a1d0*/  LDL.LU R81, [R1+0x8b4] ;  /* 0x0008b40001517983 */ /* 0x000ea80000300800 */
[----:B------:R-:W2:Y:S01]  /*a1e0*/  LDL.LU R83, [R1+0x8b0] ;  /* 0x0008b00001537983 */ /* 0x000ea20000300800 */
[----:B------:R-:W-:-:S03]  /*a1f0*/  @!P0 IMAD.MOV R19, RZ, RZ, -R19 ;  /* 0x000000ffff138224 */ /* 0x000fc600078e0a13 */
[----:B------:R-:W2:Y:S01]  /*a200*/  LDL.LU R85, [R1+0x8ac] ;  /* 0x0008ac0001557983 */ /* 0x000ea20000300800 */
[----:B------:R-:W-:-:S03]  /*a210*/  ISETP.GE.AND P0, PT, R91, RZ, PT ;  /* 0x000000ff5b00720c */ /* 0x000fc60003f06270 */
[----:B------:R-:W2:Y:S01]  /*a220*/  LDL.LU R87, [R1+0x8a8] ;  /* 0x0008a80001577983 */ /* 0x000ea20000300800 */
[----:B------:R-:W-:-:S03]  /*a230*/  @!P1 IMAD.MOV R18, RZ, RZ, -R18 ;  /* 0x000000ffff129224 */ /* 0x000fc600078e0a12 */
[----:B------:R-:W2:Y:S01]  /*a240*/  LDL.LU R88, [R1+0x8a4] ;  /* 0x0008a40001587983 */ /* 0x000ea20000300800 */
[----:B------:R-:W-:Y:S01]  /*a250*/  ISETP.GE.AND P1, PT, R92, RZ, PT ;  /* 0x000000ff5c00720c */ /* 0x000fe20003f26270 */
[----:B------:R-:W-:Y:S02]  /*a260*/  @!P2 IMAD.MOV R17, RZ, RZ, -R17 ;  /* 0x000000ffff11a224 */ /* 0x000fe400078e0a11 */
[----:B------:R-:W2:Y:S01]  /*a270*/  LDL.LU R90, [R1+0x8a0] ;  /* 0x0008a000015a7983 */ /* 0x000ea20000300800 */
[----:B------:R-:W-:Y:S01]  /*a280*/  ISETP.GE.AND P2, PT, R93, RZ, PT ;  /* 0x000000ff5d00720c */ /* 0x000fe20003f46270 */
[----:B------:R-:W-:Y:S02]  /*a290*/  @!P5 IMAD.MOV R16, RZ, RZ, -R16 ;  /* 0x000000ffff10d224 */ /* 0x000fe400078e0a10 */
[----:B------:R-:W2:Y:S01]  /*a2a0*/  LDL.LU R89, [R1+0x89c] ;  /* 0x00089c0001597983 */ /* 0x000ea20000300800 */
[----:B------:R-:W-:-:S03]  /*a2b0*/  ISETP.GE.AND P5, PT, R5, RZ, PT ;  /* 0x000000ff0500720c */ /* 0x000fc60003fa6270 */
[----:B------:R-:W2:Y:S04]  /*a2c0*/  LDL.LU R91, [R1+0x898] ;  /* 0x00089800015b7983 */ /* 0x000ea80000300800 */
[----:B------:R-:W2:Y:S04]  /*a2d0*/  LDL.LU R92, [R1+0x894] ;  /* 0x00089400015c7983 */ /* 0x000ea80000300800 */
[----:B------:R-:W2:Y:S04]  /*a2e0*/  LDL.LU R93, [R1+0x890] ;  /* 0x00089000015d7983 */ /* 0x000ea80000300800 */
[----:B------:R-:W2:Y:S04]  /*a2f0*/  LDL.LU R5, [R1+0x88c] ;  /* 0x00088c0001057983 */ /* 0x000ea80000300800 */
[----:B------:R-:W2:Y:S01]  /*a300*/  LDL.LU R3, [R1+0x888] ;  /* 0x0008880001037983 */ /* 0x000ea20000300800 */
[----:B------:R-:W-:-:S02]  /*a310*/  @!P2 IMAD.MOV R12, RZ, RZ, -R12 ;  /* 0x000000ffff0ca224 */ /* 0x000fc400078e0a0c */
[----:B------:R-:W-:Y:S01]  /*a320*/  @!P6 IMAD.MOV R70, RZ, RZ, -R70 ;  /* 0x000000ffff46e224 */ /* 0x000fe200078e0a46 */
[----:B--2---:R-:W-:Y:S02]  /*a330*/  ISETP.NE.AND P2, PT, R3, RZ, PT ;  /* 0x000000ff0300720c */ /* 0x004fe40003f45270 */
[----:B------:R-:W-:-:S04]  /*a340*/  LOP3.LUT R3, RZ, R3, RZ, 0x33, !PT ;  /* 0x00000003ff037212 */ /* 0x000fc800078e33ff */
[C---:B------:R-:W-:Y:S02]  /*a350*/  SEL R6, R3.reuse, R71, !P2 ;  /* 0x0000004703067207 */ /* 0x040fe40005000000 */
[----:B------:R-:W-:-:S03]  /*a360*/  SEL R68, R3, R70, !P2 ;  /* 0x0000004603447207 */ /* 0x000fc60005000000 */
[----:B------:R0:W-:Y:S01]  /*a370*/  STL [R1+0x210], R6 ;  /* 0x0002100601007387 */ /* 0x0001e20000100800 */
[C---:B------:R-:W-:Y:S02]  /*a380*/  SEL R67, R3.reuse, R67, !P2 ;  /* 0x0000004303437207 */ /* 0x040fe40005000000 */
[C---:B------:R-:W-:Y:S01]  /*a390*/  SEL R66, R3.reuse, R66, !P2 ;  /* 0x0000004203427207 */ /* 0x040fe20005000000 */
[----:B------:R-:W-:Y:S01]  /*a3a0*/  STL [R1+0x20c], R68 ;  /* 0x00020c4401007387 */ /* 0x000fe20000100800 */
[----:B0-----:R-:W-:-:S05]  /*a3b0*/  SEL R6, R3, R69, !P2 ;  /* 0x0000004503067207 */ /* 0x001fca0005000000 */
[----:B------:R0:W-:Y:S01]  /*a3c0*/  STL [R1+0x208], R6 ;  /* 0x0002080601007387 */ /* 0x0001e20000100800 */
[----:B------:R-:W-:-:S03]  /*a3d0*/  SEL R64, R3, R64, !P2 ;  /* 0x0000004003407207 */ /* 0x000fc60005000000 */
[----:B------:R-:W-:Y:S01]  /*a3e0*/  STL [R1+0x204], R67 ;  /* 0x0002044301007387 */ /* 0x000fe20000100800 */
[C---:B------:R-:W-:Y:S02]  /*a3f0*/  SEL R63, R3.reuse, R63, !P2 ;  /* 0x0000003f033f7207 */ /* 0x040fe40005000000 */
[C---:B0-----:R-:W-:Y:S01]  /*a400*/  SEL R6, R3.reuse, R65, !P2 ;  /* 0x0000004103067207 */ /* 0x041fe20005000000 */
[----:B------:R-:W-:Y:S04]  /*a410*/  STL [R1+0x200], R66 ;  /* 0x0002004201007387 */ /* 0x000fe80000100800 */
        /* <DEDUP_REMOVED lines=30> */
[----:B------:R0:W-:Y:S04]  /*a600*/  STL [R1+0xe0], R6 ;  /* 0x0000e00601007387 */ /* 0x0001e80000100800 */
[----:B------:R-:W-:Y:S01]  /*a610*/  STL [R1+0xdc], R49 ;  /* 0x0000dc3101007387 */ /* 0x000fe20000100800 */
[----:B0-----:R-:W-:-:S03]  /*a620*/  SEL R6, R3, R47, !P2 ;  /* 0x0000002f03067207 */ /* 0x001fc60005000000 */
[----:B------:R-:W-:Y:S04]  /*a630*/  STL [R1+0xd8], R48 ;  /* 0x0000d83001007387 */ /* 0x000fe80000100800 */
[----:B------:R0:W-:Y:S04]  /*a640*/  STL [R1+0xc8], R6 ;  /* 0x0000c80601007387 */ /* 0x0001e80000100800 */
[----:B0-----:R-:W2:Y:S01]  /*a650*/  LDL.LU R6, [R1+0x1a8] ;  /* 0x0001a80001067983 */ /* 0x001ea20000300800 */
[C---:B-1----:R-:W-:Y:S02]  /*a660*/  SEL R72, R3.reuse, R42, !P2 ;  /* 0x0000002a03487207 */ /* 0x042fe40005000000 */
[----:B------:R-:W-:-:S02]  /*a670*/  SEL R42, R3, R41, !P2 ;  /* 0x00000029032a7207 */ /* 0x000fc40005000000 */
[----:B------:R-:W0:Y:S01]  /*a680*/  S2R R41, SR_TID.X ;  /* 0x0000000000297919 */ /* 0x000e220000002100 */
[C---:B------:R-:W-:Y:S02]  /*a690*/  SEL R73, R3.reuse, R43, !P2 ;  /* 0x0000002b03497207 */ /* 0x040fe40005000000 */
[----:B------:R-:W-:Y:S02]  /*a6a0*/  SEL R43, R3, R40, !P2 ;  /* 0x00000028032b7207 */ /* 0x000fe40005000000 */
[----:B------:R-:W1:Y:S01]  /*a6b0*/  LDC R40, c[0x0][0x3a0] ;  /* 0x0000e800ff287b82 */ /* 0x000e620000000800 */
[----:B------:R-:W-:Y:S01]  /*a6c0*/  @!P0 IMAD.MOV R14, RZ, RZ, -R14 ;  /* 0x000000ffff0e8224 */ /* 0x000fe200078e0a0e */
[----:B------:R-:W-:Y:S01]  /*a6d0*/  ISETP.GE.AND P0, PT, R86, RZ, PT ;  /* 0x000000ff5600720c */ /* 0x000fe20003f06270 */
[----:B------:R-:W-:Y:S01]  /*a6e0*/  @!P1 IMAD.MOV R13, RZ, RZ, -R13 ;  /* 0x000000ffff0d9224 */ /* 0x000fe200078e0a0d */
[----:B------:R-:W-:Y:S02]  /*a6f0*/  ISETP.GE.AND P1, PT, R84, RZ, PT ;  /* 0x000000ff5400720c */ /* 0x000fe40003f26270 */
[----:B------:R-:W-:-:S02]  /*a700*/  ISETP.GE.AND P6, PT, R82, RZ, PT ;  /* 0x000000ff5200720c */ /* 0x000fc40003fc6270 */
[C---:B------:R-:W-:Y:S02]  /*a710*/  SEL R46, R3.reuse, R46, !P2 ;  /* 0x0000002e032e7207 */ /* 0x040fe40005000000 */
[C---:B------:R-:W-:Y:S02]  /*a720*/  SEL R45, R3.reuse, R45, !P2 ;  /* 0x0000002d032d7207 */ /* 0x040fe40005000000 */
[C---:B------:R-:W-:Y:S01]  /*a730*/  SEL R48, R3.reuse, R36, !P2 ;  /* 0x0000002403307207 */ /* 0x040fe20005000000 */
[----:B------:R0:W-:Y:S01]  /*a740*/  STL [R1+0xc4], R46 ;  /* 0x0000c42e01007387 */ /* 0x0001e20000100800 */
[----:B------:R-:W-:-:S03]  /*a750*/  SEL R49, R3, R35, !P2 ;  /* 0x0000002303317207 */ /* 0x000fc60005000000 */
[----:B------:R0:W-:Y:S01]  /*a760*/  STL [R1+0xc0], R45 ;  /* 0x0000c02d01007387 */ /* 0x0001e20000100800 */
[----:B------:R-:W-:-:S03]  /*a770*/  SEL R54, R3, R32, !P2 ;  /* 0x0000002003367207 */ /* 0x000fc60005000000 */
[----:B------:R-:W3:Y:S01]  /*a780*/  LDL.LU R36, [R1+0x1c8] ;  /* 0x0001c80001247983 */ /* 0x000ee20000300800 */
[----:B------:R-:W-:-:S03]  /*a790*/  SEL R55, R3, R31, !P2 ;  /* 0x0000001f03377207 */ /* 0x000fc60005000000 */
[----:B------:R-:W3:Y:S01]  /*a7a0*/  LDL.LU R35, [R1+0x1cc] ;  /* 0x0001cc0001237983 */ /* 0x000ee20000300800 */
[----:B------:R-:W-:-:S03]  /*a7b0*/  SEL R57, R3, R30, !P2 ;  /* 0x0000001e03397207 */ /* 0x000fc60005000000 */
[----:B------:R-:W3:Y:S01]  /*a7c0*/  LDL.LU R32, [R1+0x27c] ;  /* 0x00027c0001207983 */ /* 0x000ee20000300800 */
[----:B------:R-:W-:Y:S01]  /*a7d0*/  SEL R64, R3, R27, !P2 ;  /* 0x0000001b03407207 */ /* 0x000fe20005000000 */
[----:B------:R-:W-:Y:S02]  /*a7e0*/  @!P5 IMAD.MOV R11, RZ, RZ, -R11 ;  /* 0x000000ffff0bd224 */ /* 0x000fe400078e0a0b */
[----:B------:R-:W3:Y:S01]  /*a7f0*/  LDL.LU R31, [R1+0x1b8] ;  /* 0x0001b800011f7983 */ /* 0x000ee20000300800 */
[----:B------:R-:W-:Y:S02]  /*a800*/  @!P4 IMAD.MOV R10, RZ, RZ, -R10 ;  /* 0x000000ffff0ac224 */ /* 0x000fe400078e0a0a */
[----:B------:R-:W-:Y:S01]  /*a810*/  @!P0 IMAD.MOV R9, RZ, RZ, -R9 ;  /* 0x000000ffff098224 */ /* 0x000fe200078e0a09 */
[----:B------:R-:W3:Y:S01]  /*a820*/  LDL.LU R30, [R1+0x1bc] ;  /* 0x0001bc00011e7983 */ /* 0x000ee20000300800 */
[----:B------:R-:W-:Y:S02]  /*a830*/  @!P1 IMAD.MOV R7, RZ, RZ, -R7 ;  /* 0x000000ffff079224 */ /* 0x000fe400078e0a07 */
[----:B------:R-:W-:Y:S01]  /*a840*/  @!P6 IMAD.MOV R8, RZ, RZ, -R8 ;  /* 0x000000ffff08e224 */ /* 0x000fe200078e0a08 */
[----:B------:R-:W3:Y:S01]  /*a850*/  LDL.LU R27, [R1+0x280] ;  /* 0x00028000011b7983 */ /* 0x000ee20000300800 */
[----:B------:R-:W-:-:S04]  /*a860*/  @!UP1 UIADD3 UR4, UPT, UPT, -UR7, 0x100000, URZ ;  /* 0x0010000007049890 */ /* 0x000fc8000fffe1ff */
[----:B------:R-:W-:Y:S02]  /*a870*/  @!UP1 USHF.L.U32 UR5, UR4, 0xb, URZ ;  /* 0x0000000b04059899 */ /* 0x000fe400080006ff */
[----:B------:R-:W-:Y:S01]  /*a880*/  @!UP1 USHF.L.U32 UR4, UR4, 0x1, URZ ;  /* 0x0000000104049899 */ /* 0x000fe200080006ff */
[----:B------:R-:W-:Y:S01]  /*a890*/  VOTEU.ALL UP2, P3 ;  /* 0x0000000000ff7886 */ /* 0x000fe20001840000 */
[C---:B------:R-:W-:Y:S01]  /*a8a0*/  SEL R86, R3.reuse, R44, !P2 ;  /* 0x0000002c03567207 */ /* 0x040fe20005000000 */
[----:B------:R-:W1:Y:S01]  /*a8b0*/  LDCU UR7, c[0x0][0x3b0] ;  /* 0x00007600ff0777ac */ /* 0x000e620008000800 */
[C---:B0-----:R-:W-:Y:S02]  /*a8c0*/  SEL R46, R3.reuse, R37, !P2 ;  /* 0x00000025032e7207 */ /* 0x041fe40005000000 */
[C---:B------:R-:W-:Y:S02]  /*a8d0*/  SEL R51, R3.reuse, R34, !P2 ;  /* 0x0000002203337207 */ /* 0x040fe40005000000 */
[----:B------:R-:W-:-:S02]  /*a8e0*/  SEL R53, R3, R33, !P2 ;  /* 0x0000002103357207 */ /* 0x000fc40005000000 */
[C---:B------:R-:W-:Y:S02]  /*a8f0*/  SEL R44, R3.reuse, R39, !P2 ;  /* 0x00000027032c7207 */ /* 0x040fe40005000000 */
[C---:B------:R-:W-:Y:S01]  /*a900*/  SEL R45, R3.reuse, R38, !P2 ;  /* 0x00000026032d7207 */ /* 0x040fe20005000000 */
[----:B------:R0:W1:Y:S01]  /*a910*/  @!UP2 SYNCS.EXCH.64 URZ, [UR9+0xc008], UR4 ;  /* 0x00c0080409ffa5b2 */ /* 0x0000620008000100 */
[C---:B------:R-:W-:Y:S02]  /*a920*/  SEL R60, R3.reuse, R29, !P2 ;  /* 0x0000001d033c7207 */ /* 0x040fe40005000000 */
[C---:B------:R-:W-:Y:S02]  /*a930*/  SEL R61, R3.reuse, R28, !P2 ;  /* 0x0000001c033d7207 */ /* 0x040fe40005000000 */
[C---:B------:R-:W-:Y:S02]  /*a940*/  SEL R65, R3.reuse, R26, !P2 ;  /* 0x0000001a03417207 */ /* 0x040fe40005000000 */
[----:B------:R-:W-:-:S02]  /*a950*/  SEL R67, R3, R25, !P2 ;  /* 0x0000001903437207 */ /* 0x000fc40005000000 */
[C---:B------:R-:W-:Y:S02]  /*a960*/  SEL R71, R3.reuse, R24, !P2 ;  /* 0x0000001803477207 */ /* 0x040fe40005000000 */
[C---:B------:R-:W-:Y:S01]  /*a970*/  SEL R70, R3.reuse, R23, !P2 ;  /* 0x0000001703467207 */ /* 0x040fe20005000000 */
[----:B0-----:R-:W0:Y:S01]  /*a980*/  LDCU UR4, c[0x0][0x3b0] ;  /* 0x00007600ff0477ac */ /* 0x001e220008000800 */
[C---:B------:R-:W-:Y:S02]  /*a990*/  SEL R69, R3.reuse, R22, !P2 ;  /* 0x0000001603457207 */ /* 0x040fe40005000000 */
[C---:B------:R-:W-:Y:S01]  /*a9a0*/  SEL R66, R3.reuse, R21, !P2 ;  /* 0x0000001503427207 */ /* 0x040fe20005000000 */
[----:B------:R-:W0:Y:S01]  /*a9b0*/  LDCU UR5, c[0x0][0x3b0] ;  /* 0x00007600ff0577ac */ /* 0x000e220008000800 */
[C---:B------:R-:W-:Y:S02]  /*a9c0*/  SEL R63, R3.reuse, R20, !P2 ;  /* 0x00000014033f7207 */ /* 0x040fe40005000000 */
[----:B------:R-:W-:-:S02]  /*a9d0*/  SEL R62, R3, R19, !P2 ;  /* 0x00000013033e7207 */ /* 0x000fc40005000000 */
[C---:B------:R-:W-:Y:S02]  /*a9e0*/  SEL R59, R3.reuse, R18, !P2 ;  /* 0x00000012033b7207 */ /* 0x040fe40005000000 */
[C---:B------:R-:W-:Y:S02]  /*a9f0*/  SEL R58, R3.reuse, R17, !P2 ;  /* 0x00000011033a7207 */ /* 0x040fe40005000000 */
[C---:B------:R-:W-:Y:S02]  /*aa00*/  SEL R56, R3.reuse, R16, !P2 ;  /* 0x0000001003387207 */ /* 0x040fe40005000000 */
[C---:B------:R-:W-:Y:S02]  /*aa10*/  SEL R52, R3.reuse, R15, !P2 ;  /* 0x0000000f03347207 */ /* 0x040fe40005000000 */
[C---:B------:R-:W-:Y:S02]  /*aa20*/  SEL R50, R3.reuse, R14, !P2 ;  /* 0x0000000e03327207 */ /* 0x040fe40005000000 */
[----:B------:R-:W-:-:S02]  /*aa30*/  SEL R47, R3, R13, !P2 ;  /* 0x0000000d032f7207 */ /* 0x000fc40005000000 */
[C---:B------:R-:W-:Y:S02]  /*aa40*/  SEL R37, R3.reuse, R12, !P2 ;  /* 0x0000000c03257207 */ /* 0x040fe40005000000 */
[C---:B------:R-:W-:Y:S02]  /*aa50*/  SEL R34, R3.reuse, R11, !P2 ;  /* 0x0000000b03227207 */ /* 0x040fe40005000000 */
[C---:B------:R-:W-:Y:S02]  /*aa60*/  SEL R33, R3.reuse, R10, !P2 ;  /* 0x0000000a03217207 */ /* 0x040fe40005000000 */
[C---:B------:R-:W-:Y:S02]  /*aa70*/  SEL R84, R3.reuse, R9, !P2 ;  /* 0x0000000903547207 */ /* 0x040fe40005000000 */
[C---:B------:R-:W-:Y:S02]  /*aa80*/  SEL R82, R3.reuse, R7, !P2 ;  /* 0x0000000703527207 */ /* 0x040fe40005000000 */
[----:B------:R-:W-:Y:S01]  /*aa90*/  SEL R68, R3, R8, !P2 ;  /* 0x0000000803447207 */ /* 0x000fe20005000000 */
[----:B-1----:R-:W-:Y:S01]  /*aaa0*/  VIADD R3, R40, 0xffffff91 ;  /* 0xffffff9128037836 */ /* 0x002fe20000000000 */
[----:B------:R-:W-:-:S04]  /*aab0*/  LOP3.LUT R41, R41, 0x7f, RZ, 0xc0, !PT ;  /* 0x0000007f29297812 */ /* 0x000fc800078ec0ff */
[----:B------:R-:W-:Y:S01]  /*aac0*/  ISETP.GE.U32.AND P0, PT, R3, 0x7fffff12, PT ;  /* 0x7fffff120300780c */ /* 0x000fe20003f06070 */
[----:B------:R-:W-:Y:S01]  /*aad0*/  IMAD R3, R4, 0x6e, RZ ;  /* 0x0000006e04037824 */ /* 0x000fe200078e02ff */
[----:B--2---:R1:W-:Y:S04]  /*aae0*/  STS.U8 [R41+UR9], R6 ;  /* 0x0000000629007988 */ /* 0x0043e80008000009 */
[----:B-1----:R-:W-:-:S04]  /*aaf0*/  IADD3 R6, P1, PT, R3, R0, RZ ;  /* 0x0000000003067210 */ /* 0x002fc80007f3e0ff */
[----:B------:R-:W-:Y:S01]  /*ab00*/  LEA.HI.X.SX32 R7, R3, R2, 0x1, P1 ;  /* 0x0000000203077211 */ /* 0x000fe200008f0eff */
[----:B------:R1:W-:Y:S04]  /*ab10*/  STL [R1+0x1ac], R6 ;  /* 0x0001ac0601007387 */ /* 0x0003e80000100800 */
[----:B------:R2:W-:Y:S04]  /*ab20*/  STL [R1+0x1a8], R7 ;  /* 0x0001a80701007387 */ /* 0x0005e80000100800 */
[----:B------:R-:W4:Y:S04]  /*ab30*/  LDL.LU R38, [R1+0x274] ;  /* 0x0002740001267983 */ /* 0x000f280000300800 */
[----:B------:R-:W4:Y:S04]  /*ab40*/  LDL.LU R29, [R1+0x60] ;  /* 0x00006000011d7983 */ /* 0x000f280000300800 */
[----:B------:R-:W4:Y:S01]  /*ab50*/  LDL.LU R39, [R1+0x58] ;  /* 0x0000580001277983 */ /* 0x000f220000300800 */
[----:B------:R-:W-:Y:S01]  /*ab60*/  PRMT R9, RZ, 0x7610, R9 ;  /* 0x00007610ff097816 */ /* 0x000fe20000000009 */
[----:B------:R-:W-:-:S05]  /*ab70*/  VIADD R3, R40, 0xffffff89 ;  /* 0xffffff8928037836 */ /* 0x000fca0000000000 */
[----:B------:R1:W4:Y:S01]  /*ab80*/  @!P0 LDG.E.U8 R9, desc[UR18][R6.64] ;  /* 0x0000001206098981 */ /* 0x000322000c1e1100 */
[----:B------:R-:W-:Y:S01]  /*ab90*/  ISETP.GE.U32.AND P0, PT, R3, 0x7fffff0a, PT ;  /* 0x7fffff0a0300780c */ /* 0x000fe20003f06070 */
[----:B------:R-:W-:Y:S01]  /*aba0*/  IMAD R3, R4, 0x76, RZ ;  /* 0x0000007604037824 */ /* 0x000fe200078e02ff */
[----:B------:R-:W-:-:S04]  /*abb0*/  PRMT R8, RZ, 0x7610, R8 ;  /* 0x00007610ff087816 */ /* 0x000fc80000000008 */
[C---:B-1----:R-:W-:Y:S01]  /*abc0*/  IADD3 R6, P1, PT, R3.reuse, R0, RZ ;  /* 0x0000000003067210 */ /* 0x042fe20007f3e0ff */
[----:B---3--:R-:W-:Y:S03]  /*abd0*/  STS.U8 [R41+UR9+0x400], R27 ;  /* 0x0004001b29007988 */ /* 0x008fe60008000009 */
[----:B--2---:R-:W-:Y:S01]  /*abe0*/  LEA.HI.X.SX32 R7, R3, R2, 0x1, P1 ;  /* 0x0000000203077211 */ /* 0x004fe200008f0eff */
[----:B------:R1:W-:Y:S01]  /*abf0*/  STS.U8 [R41+UR9+0x800], R30 ;  /* 0x0008001e29007988 */ /* 0x0003e20008000009 */
[----:B------:R-:W-:-:S03]  /*ac00*/  VIADD R3, R40, 0xffffff81 ;  /* 0xffffff8128037836 */ /* 0x000fc60000000000 */
[----:B------:R2:W-:Y:S04]  /*ac10*/  STS.U8 [R41+UR9+0xc00], R31 ;  /* 0x000c001f29007988 */ /* 0x0005e80008000009 */
[----:B------:R3:W4:Y:S04]  /*ac20*/  @!P0 LDG.E.U8 R8, desc[UR18][R6.64] ;  /* 0x0000001206088981 */ /* 0x000728000c1e1100 */
[----:B-1----:R-:W4:Y:S04]  /*ac30*/  LDL.LU R30, [R1+0x278] ;  /* 0x00027800011e7983 */ /* 0x002f280000300800 */
[----:B--2---:R-:W2:Y:S01]  /*ac40*/  LDL.LU R31, [R1+0xf0] ;  /* 0x0000f000011f7983 */ /* 0x004ea20000300800 */
[----:B------:R-:W-:Y:S01]  /*ac50*/  ISETP.GE.U32.AND P0, PT, R3, 0x7fffff02, PT ;  /* 0x7fffff020300780c */ /* 0x000fe20003f06070 */
[----:B------:R-:W-:-:S02]  /*ac60*/  IMAD R3, R4, 0x7e, RZ ;  /* 0x0000007e04037824 */ /* 0x000fc400078e02ff */
[----:B------:R3:W-:Y:S04]  /*ac70*/  STL [R1+0x1bc], R6 ;  /* 0x0001bc0601007387 */ /* 0x0007e80000100800 */
[----:B------:R-:W-:Y:S01]  /*ac80*/  STL [R1+0x1b8], R7 ;  /* 0x0001b80701007387 */ /* 0x000fe20000100800 */
[----:B---3--:R-:W-:-:S03]  /*ac90*/  IADD3 R6, P1, PT, R3, R0, RZ ;  /* 0x0000000003067210 */ /* 0x008fc60007f3e0ff */
[----:B------:R1:W-:Y:S01]  /*aca0*/  STS.U8 [R41+UR9+0x1000], R32 ;  /* 0x0010002029007988 */ /* 0x0003e20008000009 */
[----:B------:R-:W-:-:S03]  /*acb0*/  LEA.HI.X.SX32 R10, R3, R2, 0x1, P1 ;  /* 0x00000002030a7211 */ /* 0x000fc600008f0eff */
[----:B------:R3:W-:Y:S04]  /*acc0*/  STS.U8 [R41+UR9+0x1400], R35 ;  /* 0x0014002329007988 */ /* 0x0007e80008000009 */
[----:B-1----:R-:W2:Y:S04]  /*acd0*/  LDL.LU R32, [R1+0xec] ;  /* 0x0000ec0001207983 */ /* 0x002ea80000300800 */
[----:B---3--:R-:W3:Y:S04]  /*ace0*/  LDL.LU R35, [R1+0x270] ;  /* 0x0002700001237983 */ /* 0x008ee80000300800 */
[----:B------:R-:W-:Y:S04]  /*acf0*/  STL [R1+0x1cc], R6 ;  /* 0x0001cc0601007387 */ /* 0x000fe80000100800 */
[----:B------:R1:W-:Y:S04]  /*ad00*/  STS.U8 [R41+UR9+0x1800], R36 ;  /* 0x0018002429007988 */ /* 0x0003e80008000009 */
[----:B------:R-:W-:Y:S04]  /*ad10*/  STL [R1+0x1c8], R10 ;  /* 0x0001c80a01007387 */ /* 0x000fe80000100800 */
[----:B-1----:R-:W3:Y:S04]  /*ad20*/  LDL.LU R36, [R1+0x26c] ;  /* 0x00026c0001247983 */ /* 0x002ee80000300800 */
[----:B----4-:R1:W-:Y:S04]  /*ad30*/  STS.U8 [R41+UR9+0x1c00], R38 ;  /* 0x001c002629007988 */ /* 0x0103e80008000009 */
[----:B------:R-:W-:Y:S04]  /*ad40*/  STS.U8 [R41+UR9+0x2000], R29 ;  /* 0x0020001d29007988 */ /* 0x000fe80008000009 */
[----:B-1----:R-:W4:Y:S04]  /*ad50*/  LDL.LU R38, [R1+0x150] ;  /* 0x0001500001267983 */ /* 0x002f280000300800 */
[----:B------:R1:W-:Y:S04]  /*ad60*/  STS.U8 [R41+UR9+0x2400], R39 ;  /* 0x0024002729007988 */ /* 0x0003e80008000009 */
[----:B-1----:R-:W4:Y:S01]  /*ad70*/  LDL.LU R39, [R1+0x14c] ;  /* 0x00014c0001277983 */ /* 0x002f220000300800 */
[----:B------:R-:W-:Y:S01]  /*ad80*/  PRMT R7, RZ, 0x7610, R7 ;  /* 0x00007610ff077816 */ /* 0x000fe20000000007 */
[----:B------:R-:W-:-:S02]  /*ad90*/  @!P0 IMAD.MOV.U32 R11, RZ, RZ, R10 ;  /* 0x000000ffff0b8224 */ /* 0x000fc400078e000a */
[----:B------:R-:W-:Y:S02]  /*ada0*/  @!P0 IMAD.MOV.U32 R10, RZ, RZ, R6 ;  /* 0x000000ffff0a8224 */ /* 0x000fe400078e0006 */
[----:B------:R-:W-:-:S03]  /*adb0*/  VIADD R3, R40, 0xfffffff8 ;  /* 0xfffffff828037836 */ /* 0x000fc60000000000 */
[----:B------:R1:W4:Y:S02]  /*adc0*/  @!P0 LDG.E.U8 R7, desc[UR18][R10.64] ;  /* 0x000000120a078981 */ /* 0x000324000c1e1100 */
[----:B------:R-:W-:Y:S01]  /*add0*/  ISETP.GE.U32.AND P0, PT, R3, 0x7fffff79, PT ;  /* 0x7fffff790300780c */ /* 0x000fe20003f06070 */
[----:B------:R-:W-:-:S05]  /*ade0*/  IMAD R3, R4, 0x7, RZ ;  /* 0x0000000704037824 */ /* 0x000fca00078e02ff */
[----:B------:R-:W-:-:S04]  /*adf0*/  IADD3 R6, P1, PT, R3, R0, RZ ;  /* 0x0000000003067210 */ /* 0x000fc80007f3e0ff */
[----:B-1----:R-:W-:Y:S01]  /*ae00*/  LEA.HI.X.SX32 R10, R3, R2, 0x1, P1 ;  /* 0x00000002030a7211 */ /* 0x002fe200008f0eff */
[----:B------:R-:W-:Y:S01]  /*ae10*/  STL [R1+0x60], R6 ;  /* 0x0000600601007387 */ /* 0x000fe20000100800 */
[----:B------:R-:W-:Y:S01]  /*ae20*/  PRMT R22, RZ, 0x7610, R22 ;  /* 0x00007610ff167816 */ /* 0x000fe20000000016 */
[----:B------:R-:W-:Y:S02]  /*ae30*/  VIADD R3, R40, 0xfffffff0 ;  /* 0xfffffff028037836 */ /* 0x000fe40000000000 */
[----:B------:R1:W-:Y:S01]  /*ae40*/  STL [R1+0x58], R10 ;  /* 0x0000580a01007387 */ /* 0x0003e20000100800 */
[----:B------:R-:W-:-:S03]  /*ae50*/  @!P0 IMAD.MOV.U32 R11, RZ, RZ, R10 ;  /* 0x000000ffff0b8224 */ /* 0x000fc600078e000a */
[----:B------:R0:W-:Y:S04]  /*ae60*/  STS.U8 [R41+UR9+0x2800], R30 ;  /* 0x0028001e29007988 */ /* 0x0001e80008000009 */
[----:B------:R-:W4:Y:S01]  /*ae70*/  LDL.LU R27, [R1+0x268] ;  /* 0x00026800011b7983 */ /* 0x000f220000300800 */
[----:B-1----:R-:W-:-:S03]  /*ae80*/  @!P0 IMAD.MOV.U32 R10, RZ, RZ, R6 ;  /* 0x000000ffff0a8224 */ /* 0x002fc600078e0006 */
[----:B--2---:R1:W-:Y:S04]  /*ae90*/  STS.U8 [R41+UR9+0x2c00], R31 ;  /* 0x002c001f29007988 */ /* 0x0043e80008000009 */
[----:B------:R2:W4:Y:S01]  /*aea0*/  @!P0 LDG.E.U8 R22, desc[UR18][R10.64] ;  /* 0x000000120a168981 */ /* 0x000522000c1e1100 */
[----:B------:R-:W-:Y:S01]  /*aeb0*/  ISETP.GE.U32.AND P0, PT, R3, 0x7fffff71, PT ;  /* 0x7fffff710300780c */ /* 0x000fe20003f06070 */
[----:B------:R-:W-:Y:S02]  /*aec0*/  IMAD R3, R4, 0xf, RZ ;  /* 0x0000000f04037824 */ /* 0x000fe400078e02ff */
[----:B0-----:R-:W4:Y:S03]  /*aed0*/  LDL.LU R30, [R1+0x15c] ;  /* 0x00015c00011e7983 */ /* 0x001f260000300800 */
[C---:B------:R-:W-:Y:S01]  /*aee0*/  IADD3 R6, P1, PT, R3.reuse, R0, RZ ;  /* 0x0000000003067210 */ /* 0x040fe20007f3e0ff */
[----:B-1----:R-:W4:Y:S03]  /*aef0*/  LDL.LU R31, [R1+0x158] ;  /* 0x00015800011f7983 */ /* 0x002f260000300800 */
[----:B--2---:R-:W-:Y:S01]  /*af00*/  LEA.HI.X.SX32 R10, R3, R2, 0x1, P1 ;  /* 0x00000002030a7211 */ /* 0x004fe200008f0eff */
[----:B------:R-:W-:Y:S01]  /*af10*/  STL [R1+0xf0], R6 ;  /* 0x0000f00601007387 */ /* 0x000fe20000100800 */
[----:B------:R-:W-:Y:S01]  /*af20*/  PRMT R21, RZ, 0x7610, R21 ;  /* 0x00007610ff157816 */ /* 0x000fe20000000015 */
[----:B------:R-:W-:-:S02]  /*af30*/  VIADD R3, R40, 0xffffffe8 ;  /* 0xffffffe828037836 */ /* 0x000fc40000000000 */
[----:B------:R0:W-:Y:S01]  /*af40*/  STL [R1+0xec], R10 ;  /* 0x0000ec0a01007387 */ /* 0x0001e20000100800 */
[----:B------:R-:W-:Y:S02]  /*af50*/  @!P0 IMAD.MOV.U32 R11, RZ, RZ, R10 ;  /* 0x000000ffff0b8224 */ /* 0x000fe400078e000a */
[----:B0-----:R-:W-:-:S05]  /*af60*/  @!P0 IMAD.MOV.U32 R10, RZ, RZ, R6 ;  /* 0x000000ffff0a8224 */ /* 0x001fca00078e0006 */
[----:B------:R0:W2:Y:S01]  /*af70*/  @!P0 LDG.E.U8 R21, desc[UR18][R10.64] ;  /* 0x000000120a158981 */ /* 0x0000a2000c1e1100 */
[----:B------:R-:W-:Y:S01]  /*af80*/  ISETP.GE.U32.AND P0, PT, R3, 0x7fffff69, PT ;  /* 0x7fffff690300780c */ /* 0x000fe20003f06070 */
[----:B------:R-:W-:Y:S02]  /*af90*/  IMAD R3, R4, 0x17, RZ ;  /* 0x0000001704037824 */ /* 0x000fe400078e02ff */
[----:B------:R1:W-:Y:S03]  /*afa0*/  STS.U8 [R41+UR9+0x3000], R32 ;  /* 0x0030002029007988 */ /* 0x0003e60008000009 */
[C---:B0-----:R-:W-:Y:S01]  /*afb0*/  IADD3 R10, P1, PT, R3.reuse, R0, RZ ;  /* 0x00000000030a7210 */ /* 0x041fe20007f3e0ff */
[----:B---3--:R0:W-:Y:S03]  /*afc0*/  STS.U8 [R41+UR9+0x3400], R35 ;  /* 0x0034002329007988 */ /* 0x0081e60008000009 */
[----:B------:R-:W-:Y:S01]  /*afd0*/  LEA.HI.X.SX32 R11, R3, R2, 0x1, P1 ;  /* 0x00000002030b7211 */ /* 0x000fe200008f0eff */
[----:B-1----:R-:W3:Y:S04]  /*afe0*/  LDL.LU R32, [R1+0x264] ;  /* 0x0002640001207983 */ /* 0x002ee80000300800 */
[----:B------:R1:W-:Y:S04]  /*aff0*/  STS.U8 [R41+UR9+0x3800], R36 ;  /* 0x0038002429007988 */ /* 0x0003e80008000009 */
[----:B0-----:R-:W2:Y:S01]  /*b000*/  LDL.LU R35, [R1+0x164] ;  /* 0x0001640001237983 */ /* 0x001ea20000300800 */
[----:B------:R-:W-:-:S03]  /*b010*/  LOP3.LUT R6, R41, 0x10, RZ, 0x3c, !PT ;  /* 0x0000001029067812 */ /* 0x000fc600078e3cff */
[----:B-1----:R-:W2:Y:S04]  /*b020*/  LDL.LU R36, [R1+0x160] ;  /* 0x0001600001247983 */ /* 0x002ea80000300800 */
[----:B------:R-:W-:Y:S04]  /*b030*/  STL [R1+0x150], R10 ;  /* 0x0001500a01007387 */ /* 0x000fe80000100800 */
[----:B------:R-:W-:Y:S04]  /*b040*/  STL [R1+0x14c], R11 ;  /* 0x00014c0b01007387 */ /* 0x000fe80000100800 */
[----:B----4-:R0:W-:Y:S04]  /*b050*/  STS.U8 [R41+UR9+0x3c00], R38 ;  /* 0x003c002629007988 */ /* 0x0101e80008000009 */
[----:B0-----:R-:W4:Y:S04]  /*b060*/  LDL.LU R38, [R1+0x260] ;  /* 0x0002600001267983 */ /* 0x001f280000300800 */
[----:B------:R0:W-:Y:S04]  /*b070*/  STS.U8 [R6+UR9+0x480], R39 ;  /* 0x0004802706007988 */ /* 0x0001e80008000009 */
[----:B------:R-:W4:Y:S04]  /*b080*/  LDL.LU R29, [R1+0x16c] ;  /* 0x00016c00011d7983 */ /* 0x000f280000300800 */
[----:B0-----:R-:W4:Y:S01]  /*b090*/  LDL.LU R39, [R1+0x168] ;  /* 0x0001680001277983 */ /* 0x001f220000300800 */
[----:B------:R-:W-:Y:S01]  /*b0a0*/  PRMT R20, RZ, 0x7610, R20 ;  /* 0x00007610ff147816 */ /* 0x000fe20000000014 */
[----:B------:R-:W-:-:S05]  /*b0b0*/  VIADD R3, R40, 0xffffffe0 ;  /* 0xffffffe028037836 */ /* 0x000fca0000000000 */
[----:B------:R0:W4:Y:S01]  /*b0c0*/  @!P0 LDG.E.U8 R20, desc[UR18][R10.64] ;  /* 0x000000120a148981 */ /* 0x000122000c1e1100 */
[----:B------:R-:W-:Y:S01]  /*b0d0*/  ISETP.GE.U32.AND P0, PT, R3, 0x7fffff61, PT ;  /* 0x7fffff610300780c */ /* 0x000fe20003f06070 */
[----:B------:R-:W-:Y:S01]  /*b0e0*/  IMAD R3, R4, 0x1f, RZ ;  /* 0x0000001f04037824 */ /* 0x000fe200078e02ff */
[----:B------:R-:W-:-:S04]  /*b0f0*/  PRMT R19, RZ, 0x7610, R19 ;  /* 0x00007610ff137816 */ /* 0x000fc80000000013 */
[----:B0-----:R-:W-:-:S04]  /*b100*/  IADD3 R10, P1, PT, R3, R0, RZ ;  /* 0x00000000030a7210 */ /* 0x001fc80007f3e0ff */
[----:B------:R-:W-:Y:S01]  /*b110*/  LEA.HI.X.SX32 R11, R3, R2, 0x1, P1 ;  /* 0x00000002030b7211 */ /* 0x000fe200008f0eff */
[----:B------:R-:W-:Y:S01]  /*b120*/  VIADD R3, R40, 0xffffffd8 ;  /* 0xffffffd828037836 */ /* 0x000fe20000000000 */
[----:B------:R-:W-:Y:S04]  /*b130*/  STS.U8 [R6+UR9+0x880], R27 ;  /* 0x0008801b06007988 */ /* 0x000fe80008000009 */
[----:B------:R0:W4:Y:S01]  /*b140*/  @!P0 LDG.E.U8 R19, desc[UR18][R10.64] ;  /* 0x000000120a138981 */ /* 0x000122000c1e1100 */
[----:B------:R-:W-:Y:S01]  /*b150*/  ISETP.GE.U32.AND P0, PT, R3, 0x7fffff59, PT ;  /* 0x7fffff590300780c */ /* 0x000fe20003f06070 */
[----:B------:R-:W-:Y:S02]  /*b160*/  IMAD R3, R4, 0x27, RZ ;  /* 0x0000002704037824 */ /* 0x000fe400078e02ff */
[----:B------:R1:W-:Y:S04]  /*b170*/  STS.U8 [R6+UR9+0xc80], R30 ;  /* 0x000c801e06007988 */ /* 0x0003e80008000009 */
[----:B------:R0:W-:Y:S04]  /*b180*/  STS.U8 [R6+UR9+0x1080], R31 ;  /* 0x0010801f06007988 */ /* 0x0001e80008000009 */
[----:B-1----:R-:W4:Y:S04]  /*b190*/  LDL.LU R30, [R1+0x25c] ;  /* 0x00025c00011e7983 */ /* 0x002f280000300800 */
[----:B0-----:R-:W4:Y:S04]  /*b1a0*/  LDL.LU R31, [R1+0x174] ;  /* 0x00017400011f7983 */ /* 0x001f280000300800 */
[----:B------:R0:W-:Y:S04]  /*b1b0*/  STL [R1+0x15c], R10 ;  /* 0x00015c0a01007387 */ /* 0x0001e80000100800 */
[----:B------:R1:W-:Y:S01]  /*b1c0*/  STL [R1+0x158], R11 ;  /* 0x0001580b01007387 */ /* 0x0003e20000100800 */
[----:B0-----:R-:W-:-:S04]  /*b1d0*/  IADD3 R10, P1, PT, R3, R0, RZ ;  /* 0x00000000030a7210 */ /* 0x001fc80007f3e0ff */
[----:B-1----:R-:W-:Y:S01]  /*b1e0*/  LEA.HI.X.SX32 R11, R3, R2, 0x1, P1 ;  /* 0x00000002030b7211 */ /* 0x002fe200008f0eff */
[----:B---3--:R0:W-:Y:S04]  /*b1f0*/  STS.U8 [R6+UR9+0x1480], R32 ;  /* 0x0014802006007988 */ /* 0x0081e80008000009 */
[----:B--2---:R1:W-:Y:S04]  /*b200*/  STS.U8 [R6+UR9+0x1880], R35 ;  /* 0x0018802306007988 */ /* 0x0043e80008000009 */
[----:B0-----:R-:W2:Y:S04]  /*b210*/  LDL.LU R32, [R1+0x170] ;  /* 0x0001700001207983 */ /* 0x001ea80000300800 */
[----:B-1----:R-:W3:Y:S04]  /*b220*/  LDL.LU R35, [R1+0x258] ;  /* 0x0002580001237983 */ /* 0x002ee80000300800 */
[----:B------:R-:W-:Y:S04]  /*b230*/  STL [R1+0x164], R10 ;  /* 0x0001640a01007387 */ /* 0x000fe80000100800 */
[----:B------:R0:W-:Y:S04]  /*b240*/  STS.U8 [R6+UR9+0x1c80], R36 ;  /* 0x001c802406007988 */ /* 0x0001e80008000009 */
[----:B------:R-:W-:Y:S04]  /*b250*/  STL [R1+0x160], R11 ;  /* 0x0001600b01007387 */ /* 0x000fe80000100800 */
[----:B0-----:R-:W3:Y:S04]  /*b260*/  LDL.LU R36, [R1+0x250] ;  /* 0x0002500001247983 */ /* 0x001ee80000300800 */
[----:B----4-:R0:W-:Y:S04]  /*b270*/  STS.U8 [R6+UR9+0x2080], R38 ;  /* 0x0020802606007988 */ /* 0x0101e80008000009 */
[----:B0-----:R-:W4:Y:S04]  /*b280*/  LDL.LU R38, [R1+0x17c] ;  /* 0x00017c0001267983 */ /* 0x001f280000300800 */
[----:B------:R-:W-:Y:S04]  /*b290*/  STS.U8 [R6+UR9+0x2480], R29 ;  /* 0x0024801d06007988 */ /* 0x000fe80008000009 */
[----:B------:R0:W-:Y:S04]  /*b2a0*/  STS.U8 [R6+UR9+0x2880], R39 ;  /* 0x0028802706007988 */ /* 0x0001e80008000009 */
        /* <DEDUP_REMOVED lines=9> */
[----:B------:R-:W-:-:S04]  /*b340*/  VIADD R3, R40, 0xffffffc8 ;  /* 0xffffffc828037836 */ /* 0x000fc80000000000 */
[----:B------:R0:W4:Y:S01]  /*b350*/  @!P0 LDG.E.U8 R17, desc[UR18][R10.64] ;  /* 0x000000120a118981 */ /* 0x000122000c1e1100 */
[----:B------:R-:W-:Y:S01]  /*b360*/  ISETP.GE.U32.AND P0, PT, R3, 0x7fffff49, PT ;  /* 0x7fffff490300780c */ /* 0x000fe20003f06070 */
[----:B------:R-:W-:Y:S02]  /*b370*/  IMAD R3, R4, 0x37, RZ ;  /* 0x0000003704037824 */ /* 0x000fe400078e02ff */
[----:B------:R0:W-:Y:S01]  /*b380*/  STL [R1+0x16c], R10 ;  /* 0x00016c0a01007387 */ /* 0x0001e20000100800 */
[----:B------:R-:W-:-:S03]  /*b390*/  PRMT R16, RZ, 0x7610, R16 ;  /* 0x00007610ff107816 */ /* 0x000fc60000000010 */
[----:B------:R1:W-:Y:S04]  /*b3a0*/  STL [R1+0x168], R11 ;  /* 0x0001680b01007387 */ /* 0x0003e80000100800 */
[----:B------:R1:W-:Y:S01]  /*b3b0*/  STS.U8 [R6+UR9+0x2c80], R30 ;  /* 0x002c801e06007988 */ /* 0x0003e20008000009 */
[----:B0-----:R-:W-:-:S03]  /*b3c0*/  IADD3 R10, P1, PT, R3, R0, RZ ;  /* 0x00000000030a7210 */ /* 0x001fc60007f3e0ff */
[----:B------:R-:W4:Y:S01]  /*b3d0*/  LDL.LU R27, [R1+0x254] ;  /* 0x00025400011b7983 */ /* 0x000f220000300800 */
[----:B-1----:R-:W-:Y:S01]  /*b3e0*/  LEA.HI.X.SX32 R11, R3, R2, 0x1, P1 ;  /* 0x00000002030b7211 */ /* 0x002fe200008f0eff */
[----:B------:R-:W-:Y:S02]  /*b3f0*/  VIADD R3, R40, 0xffffffc0 ;  /* 0xffffffc028037836 */ /* 0x000fe40000000000 */
[----:B------:R0:W-:Y:S04]  /*b400*/  STS.U8 [R6+UR9+0x3080], R31 ;  /* 0x0030801f06007988 */ /* 0x0001e80008000009 */
[----:B------:R-:W4:Y:S04]  /*b410*/  LDL.LU R30, [R1+0x184] ;  /* 0x00018400011e7983 */ /* 0x000f280000300800 */
[----:B------:R1:W4:Y:S04]  /*b420*/  @!P0 LDG.E.U8 R16, desc[UR18][R10.64] ;  /* 0x000000120a108981 */ /* 0x000328000c1e1100 */
[----:B0-----:R-:W4:Y:S01]  /*b430*/  LDL.LU R31, [R1+0x180] ;  /* 0x00018000011f7983 */ /* 0x001f220000300800 */
[----:B------:R-:W-:Y:S01]  /*b440*/  ISETP.GE.U32.AND P0, PT, R3, 0x7fffff41, PT ;  /* 0x7fffff410300780c */ /* 0x000fe20003f06070 */
[----:B------:R-:W-:-:S02]  /*b450*/  IMAD R3, R4, 0x3f, RZ ;  /* 0x0000003f04037824 */ /* 0x000fc400078e02ff */
[----:B------:R1:W-:Y:S04]  /*b460*/  STL [R1+0x174], R10 ;  /* 0x0001740a01007387 */ /* 0x0003e80000100800 */
[----:B------:R0:W-:Y:S01]  /*b470*/  STL [R1+0x170], R11 ;  /* 0x0001700b01007387 */ /* 0x0001e20000100800 */
[----:B-1----:R-:W-:-:S03]  /*b480*/  IADD3 R10, P1, PT, R3, R0, RZ ;  /* 0x00000000030a7210 */ /* 0x002fc60007f3e0ff */
[----:B--2---:R-:W-:Y:S04]  /*b490*/  STS.U8 [R6+UR9+0x3480], R32 ;  /* 0x0034802006007988 */ /* 0x004fe80008000009 */
[----:B---3--:R1:W-:Y:S01]  /*b4a0*/  STS.U8 [R6+UR9+0x3880], R35 ;  /* 0x0038802306007988 */ /* 0x0083e20008000009 */
[----:B0-----:R-:W-:-:S03]  /*b4b0*/  LEA.HI.X.SX32 R11, R3, R2, 0x1, P1 ;  /* 0x00000002030b7211 */ /* 0x001fc600008f0eff */
[----:B-1----:R-:W2:Y:S04]  /*b4c0*/  LDL.LU R35, [R1+0x24c] ;  /* 0x00024c0001237983 */ /* 0x002ea80000300800 */
[----:B------:R-:W3:Y:S04]  /*b4d0*/  LDL.LU R32, [R1+0x18c] ;  /* 0x00018c0001207983 */ /* 0x000ee80000300800 */
[----:B------:R0:W-:Y:S04]  /*b4e0*/  STS.U8 [R6+UR9+0x3c80], R36 ;  /* 0x003c802406007988 */ /* 0x0001e80008000009 */
[----:B0-----:R-:W3:Y:S04]  /*b4f0*/  LDL.LU R36, [R1+0x188] ;  /* 0x0001880001247983 */ /* 0x001ee80000300800 */
[----:B----4-:R0:W-:Y:S04]  /*b500*/  STS.U8 [R6+UR9+0x80], R38 ;  /* 0x0000802606007988 */ /* 0x0101e80008000009 */
[----:B0-----:R-:W4:Y:S01]  /*b510*/  LDL.LU R38, [R1+0x248] ;  /* 0x0002480001267983 */ /* 0x001f220000300800 */
[----:B------:R-:W-:-:S03]  /*b520*/  LOP3.LUT R6, R41, 0x20, RZ, 0x3c, !PT ;  /* 0x0000002029067812 */ /* 0x000fc600078e3cff */
[----:B------:R-:W-:Y:S04]  /*b530*/  STL [R1+0x17c], R10 ;  /* 0x00017c0a01007387 */ /* 0x000fe80000100800 */
[----:B------:R-:W-:Y:S04]  /*b540*/  STL [R1+0x178], R11 ;  /* 0x0001780b01007387 */ /* 0x000fe80000100800 */
        /* <DEDUP_REMOVED lines=15> */
[----:B------:R-:W-:Y:S04]  /*b640*/  STS.U8 [R6+UR9+0x500], R27 ;  /* 0x0005001b06007988 */ /* 0x000fe80008000009 */
        /* <DEDUP_REMOVED lines=8> */
[----:B--2---:R0:W-:Y:S04]  /*b6d0*/  STS.U8 [R6+UR9+0x1100], R35 ;  /* 0x0011002306007988 */ /* 0x0041e80008000009 */
[----:B---3--:R1:W-:Y:S04]  /*b6e0*/  STS.U8 [R6+UR9+0x1500], R32 ;  /* 0x0015002006007988 */ /* 0x0083e80008000009 */
[----:B0-----:R-:W2:Y:S04]  /*b6f0*/  LDL.LU R35, [R1+0x198] ;  /* 0x0001980001237983 */ /* 0x001ea80000300800 */
[----:B------:R-:W-:Y:S04]  /*b700*/  STL [R1+0x18c], R10 ;  /* 0x00018c0a01007387 */ /* 0x000fe80000100800 */
[----:B------:R-:W-:Y:S04]  /*b710*/  STL [R1+0x188], R11 ;  /* 0x0001880b01007387 */ /* 0x000fe80000100800 */
[----:B------:R0:W-:Y:S04]  /*b720*/  STS.U8 [R6+UR9+0x1900], R36 ;  /* 0x0019002406007988 */ /* 0x0001e80008000009 */
[----:B-1----:R-:W3:Y:S04]  /*b730*/  LDL.LU R32, [R1+0x240] ;  /* 0x0002400001207983 */ /* 0x002ee80000300800 */
[----:B0-----:R-:W3:Y:S01]  /*b740*/  LDL.LU R36, [R1+0x238] ;  /* 0x0002380001247983 */ /* 0x001ee20000300800 */
[----:B------:R-:W-:Y:S01]  /*b750*/  PRMT R13, RZ, 0x7610, R13 ;  /* 0x00007610ff0d7816 */ /* 0x000fe2000000000d */
[----:B------:R-:W-:-:S05]  /*b760*/  VIADD R3, R40, 0xffffffa8 ;  /* 0xffffffa828037836 */ /* 0x000fca0000000000 */
[----:B------:R0:W3:Y:S01]  /*b770*/  @!P0 LDG.E.U8 R13, desc[UR18][R10.64] ;  /* 0x000000120a0d8981 */ /* 0x0000e2000c1e1100 */
[----:B------:R-:W-:Y:S01]  /*b780*/  ISETP.GE.U32.AND P0, PT, R3, 0x7fffff29, PT ;  /* 0x7fffff290300780c */ /* 0x000fe20003f06070 */
[----:B------:R-:W-:-:S05]  /*b790*/  IMAD R3, R4, 0x57, RZ ;  /* 0x0000005704037824 */ /* 0x000fca00078e02ff */
[----:B0-----:R-:W-:-:S04]  /*b7a0*/  IADD3 R10, P1, PT, R3, R0, RZ ;  /* 0x00000000030a7210 */ /* 0x001fc80007f3e0ff */
[----:B------:R-:W-:Y:S01]  /*b7b0*/  LEA.HI.X.SX32 R11, R3, R2, 0x1, P1 ;  /* 0x00000002030b7211 */ /* 0x000fe200008f0eff */
[----:B----4-:R0:W-:Y:S04]  /*b7c0*/  STS.U8 [R6+UR9+0x1d00], R38 ;  /* 0x001d002606007988 */ /* 0x0101e80008000009 */
[----:B0-----:R-:W4:Y:S04]  /*b7d0*/  LDL.LU R38, [R1+0x1a4] ;  /* 0x0001a40001267983 */ /* 0x001f280000300800 */
[----:B------:R-:W-:Y:S04]  /*b7e0*/  STS.U8 [R6+UR9+0x2100], R29 ;  /* 0x0021001d06007988 */ /* 0x000fe80008000009 */
[----:B------:R0:W-:Y:S04]  /*b7f0*/  STS.U8 [R6+UR9+0x2500], R39 ;  /* 0x0025002706007988 */ /* 0x0001e80008000009 */
[----:B0-----:R-:W4:Y:S04]  /*b800*/  LDL.LU R39, [R1+0x1a0] ;  /* 0x0001a00001277983 */ /* 0x001f280000300800 */
[----:B------:R-:W-:Y:S04]  /*b810*/  STL [R1+0x194], R10 ;  /* 0x0001940a01007387 */ /* 0x000fe80000100800 */
[----:B------:R0:W-:Y:S04]  /*b820*/  STL [R1+0x190], R11 ;  /* 0x0001900b01007387 */ /* 0x0001e80000100800 */
[----:B------:R-:W4:Y:S01]  /*b830*/  LDL.LU R26, [R1+0x23c] ;  /* 0x00023c00011a7983 */ /* 0x000f220000300800 */
[----:B------:R-:W-:Y:S01]  /*b840*/  PRMT R12, RZ, 0x7610, R12 ;  /* 0x00007610ff0c7816 */ /* 0x000fe2000000000c */
[----:B------:R-:W-:-:S02]  /*b850*/  VIADD R3, R40, 0xffffffa0 ;  /* 0xffffffa028037836 */ /* 0x000fc40000000000 */
[----:B------:R-:W4:Y:S04]  /*b860*/  LDL.LU R27, [R1+0x1b4] ;  /* 0x0001b400011b7983 */ /* 0x000f280000300800 */
[----:B------:R0:W4:Y:S01]  /*b870*/  @!P0 LDG.E.U8 R12, desc[UR18][R10.64] ;  /* 0x000000120a0c8981 */ /* 0x000122000c1e1100 */
[----:B------:R-:W-:Y:S01]  /*b880*/  ISETP.GE.U32.AND P0, PT, R3, 0x7fffff21, PT ;  /* 0x7fffff210300780c */ /* 0x000fe20003f06070 */
[----:B------:R-:W-:Y:S02]  /*b890*/  IMAD R3, R4, 0x5f, RZ ;  /* 0x0000005f04037824 */ /* 0x000fe400078e02ff */
[----:B------:R-:W4:Y:S03]  /*b8a0*/  LDL.LU R29, [R1+0x1b0] ;  /* 0x0001b000011d7983 */ /* 0x000f260000300800 */
[----:B------:R-:W-:-:S02]  /*b8b0*/  IADD3 R24, P1, PT, R3, R0, RZ ;  /* 0x0000000003187210 */ /* 0x000fc40007f3e0ff */
[----:B0-----:R-:W-:Y:S02]  /*b8c0*/  PRMT R11, RZ, 0x7610, R11 ;  /* 0x00007610ff0b7816 */ /* 0x001fe4000000000b */
[----:B------:R-:W-:Y:S01]  /*b8d0*/  LEA.HI.X.SX32 R25, R3, R2, 0x1, P1 ;  /* 0x0000000203197211 */ /* 0x000fe200008f0eff */
[----:B------:R-:W-:-:S04]  /*b8e0*/  VIADD R3, R40, 0xffffff98 ;  /* 0xffffff9828037836 */ /* 0x000fc80000000000 */
[----:B------:R0:W4:Y:S01]  /*b8f0*/  @!P0 LDG.E.U8 R11, desc[UR18][R24.64] ;  /* 0x00000012180b8981 */ /* 0x000122000c1e1100 */
[----:B------:R-:W-:Y:S01]  /*b900*/  ISETP.GE.U32.AND P0, PT, R3, 0x7fffff19, PT ;  /* 0x7fffff190300780c */ /* 0x000fe20003f06070 */
[----:B------:R-:W-:Y:S02]  /*b910*/  IMAD R3, R4, 0x67, RZ ;  /* 0x0000006704037824 */ /* 0x000fe400078e02ff */
[----:B------:R1:W-:Y:S04]  /*b920*/  STS.U8 [R6+UR9+0x2900], R30 ;  /* 0x0029001e06007988 */ /* 0x0003e80008000009 */
[----:B------:R0:W-:Y:S04]  /*b930*/  STS.U8 [R6+UR9+0x2d00], R31 ;  /* 0x002d001f06007988 */ /* 0x0001e80008000009 */
[----:B------:R-:W-:Y:S04]  /*b940*/  STL [R1+0x19c], R24 ;  /* 0x00019c1801007387 */ /* 0x000fe80000100800 */
[----:B------:R-:W-:Y:S04]  /*b950*/  STL [R1+0x198], R25 ;  /* 0x0001981901007387 */ /* 0x000fe80000100800 */
[----:B-1----:R-:W4:Y:S04]  /*b960*/  LDL.LU R30, [R1+0x234] ;  /* 0x00023400011e7983 */ /* 0x002f280000300800 */
[----:B0-----:R-:W4:Y:S01]  /*b970*/  LDL.LU R31, [R1+0x1c4] ;  /* 0x0001c400011f7983 */ /* 0x001f220000300800 */
[----:B------:R-:W-:-:S03]  /*b980*/  PRMT R10, RZ, 0x7610, R10 ;  /* 0x00007610ff0a7816 */ /* 0x000fc6000000000a */
[----:B--2---:R0:W-:Y:S04]  /*b990*/  STS.U8 [R6+UR9+0x3100], R35 ;  /* 0x0031002306007988 */ /* 0x0041e80008000009 */
[----:B0-----:R-:W2:Y:S04]  /*b9a0*/  LDL.LU R35, [R1+0x1c0] ;  /* 0x0001c00001237983 */ /* 0x001ea80000300800 */
[----:B---3--:R0:W-:Y:S04]  /*b9b0*/  STS.U8 [R6+UR9+0x3500], R32 ;  /* 0x0035002006007988 */ /* 0x0081e80008000009 */
[----:B------:R1:W-:Y:S01]  /*b9c0*/  STS.U8 [R6+UR9+0x3900], R36 ;  /* 0x0039002406007988 */ /* 0x0003e20008000009 */
[----:B0-----:R-:W-:-:S03]  /*b9d0*/  LOP3.LUT R32, R41, 0x30, RZ, 0x3c, !PT ;  /* 0x0000003029207812 */ /* 0x001fc600078e3cff */
[----:B-1----:R-:W3:Y:S01]  /*b9e0*/  LDL.LU R36, [R1+0x230] ;  /* 0x0002300001247983 */ /* 0x002ee20000300800 */
[----:B------:R-:W-:-:S03]  /*b9f0*/  PRMT R28, RZ, 0x7610, R28 ;  /* 0x00007610ff1c7816 */ /* 0x000fc6000000001c */
[----:B----4-:R0:W-:Y:S02]  /*ba00*/  STS.U8 [R6+UR9+0x3d00], R38 ;  /* 0x003d002606007988 */ /* 0x0101e40008000009 */
[C---:B0-----:R-:W-:Y:S02]  /*ba10*/  IADD3 R6, P1, PT, R3.reuse, R0, RZ ;  /* 0x0000000003067210 */ /* 0x041fe40007f3e0ff */
[----:B------:R-:W4:Y:S02]  /*ba20*/  LDL.LU R38, [R1+0x1d4] ;  /* 0x0001d40001267983 */ /* 0x000f240000300800 */
[----:B------:R-:W-:Y:S01]  /*ba30*/  LEA.HI.X.SX32 R24, R3, R2, 0x1, P1 ;  /* 0x0000000203187211 */ /* 0x000fe200008f0eff */
[----:B------:R-:W-:-:S04]  /*ba40*/  VIADD R3, R40, 0xffffff90 ;  /* 0xffffff9028037836 */ /* 0x000fc80000000000 */
[----:B------:R-:W-:Y:S01]  /*ba50*/  @!P0 IMAD.MOV.U32 R25, RZ, RZ, R24 ;  /* 0x000000ffff198224 */ /* 0x000fe200078e0018 */
[----:B------:R0:W-:Y:S04]  /*ba60*/  STS.U8 [R32+UR9+0x180], R39 ;  /* 0x0001802720007988 */ /* 0x0001e80008000009 */
[----:B0-----:R-:W4:Y:S04]  /*ba70*/  LDL.LU R39, [R1+0x1d0] ;  /* 0x0001d00001277983 */ /* 0x001f280000300800 */
[----:B------:R-:W-:Y:S04]  /*ba80*/  STL [R1+0x1a4], R6 ;  /* 0x0001a40601007387 */ /* 0x000fe80000100800 */
[----:B------:R0:W-:Y:S02]  /*ba90*/  STL [R1+0x1a0], R24 ;  /* 0x0001a01801007387 */ /* 0x0001e40000100800 */
[----:B0-----:R-:W-:-:S05]  /*baa0*/  @!P0 IMAD.MOV.U32 R24, RZ, RZ, R6 ;  /* 0x000000ffff188224 */ /* 0x001fca00078e0006 */
[----:B------:R0:W4:Y:S01]  /*bab0*/  @!P0 LDG.E.U8 R10, desc[UR18][R24.64] ;  /* 0x00000012180a8981 */ /* 0x000122000c1e1100 */
[----:B------:R-:W-:Y:S01]  /*bac0*/  ISETP.GE.U32.AND P0, PT, R3, 0x7fffff11, PT ;  /* 0x7fffff110300780c */ /* 0x000fe20003f06070 */
[----:B------:R-:W-:-:S05]  /*bad0*/  IMAD R3, R4, 0x6f, RZ ;  /* 0x0000006f04037824 */ /* 0x000fca00078e02ff */
[----:B------:R-:W-:-:S04]  /*bae0*/  IADD3 R6, P1, PT, R3, R0, RZ ;  /* 0x0000000003067210 */ /* 0x000fc80007f3e0ff */
[----:B0-----:R-:W-:Y:S01]  /*baf0*/  LEA.HI.X.SX32 R24, R3, R2, 0x1, P1 ;  /* 0x0000000203187211 */ /* 0x001fe200008f0eff */
[----:B------:R-:W-:Y:S01]  /*bb00*/  STL [R1+0x1b4], R6 ;  /* 0x0001b40601007387 */ /* 0x000fe20000100800 */
[----:B------:R-:W-:-:S03]  /*bb10*/  VIADD R3, R40, 0xffffff88 ;  /* 0xffffff8828037836 */ /* 0x000fc60000000000 */
[----:B------:R0:W-:Y:S01]  /*bb20*/  STL [R1+0x1b0], R24 ;  /* 0x0001b01801007387 */ /* 0x0001e20000100800 */
[----:B------:R-:W-:Y:S02]  /*bb30*/  @!P0 IMAD.MOV.U32 R25, RZ, RZ, R24 ;  /* 0x000000ffff198224 */ /* 0x000fe400078e0018 */
[----:B0-----:R-:W-:-:S05]  /*bb40*/  @!P0 IMAD.MOV.U32 R24, RZ, RZ, R6 ;  /* 0x000000ffff188224 */ /* 0x001fca00078e0006 */
[----:B------:R0:W4:Y:S01]  /*bb50*/  @!P0 LDG.E.U8 R28, desc[UR18][R24.64] ;  /* 0x00000012181c8981 */ /* 0x000122000c1e1100 */
[----:B------:R-:W-:Y:S01]  /*bb60*/  ISETP.GE.U32.AND P0, PT, R3, 0x7fffff09, PT ;  /* 0x7fffff090300780c */ /* 0x000fe20003f06070 */
[----:B------:R-:W-:-:S05]  /*bb70*/  IMAD R3, R4, 0x77, RZ ;  /* 0x0000007704037824 */ /* 0x000fca00078e02ff */
[----:B------:R-:W-:-:S04]  /*bb80*/  IADD3 R6, P1, PT, R3, R0, RZ ;  /* 0x0000000003067210 */ /* 0x000fc80007f3e0ff */
[----:B0-----:R-:W-:Y:S01]  /*bb90*/  LEA.HI.X.SX32 R25, R3, R2, 0x1, P1 ;  /* 0x0000000203197211 */ /* 0x001fe200008f0eff */
[----:B------:R0:W-:Y:S04]  /*bba0*/  STS.U8 [R32+UR9+0x580], R26 ;  /* 0x0005801a20007988 */ /* 0x0001e80008000009 */
[----:B------:R1:W-:Y:S04]  /*bbb0*/  STL [R1+0x1c4], R6 ;  /* 0x0001c40601007387 */ /* 0x0003e80000100800 */
[----:B------:R-:W-:Y:S01]  /*bbc0*/  STL [R1+0x1c0], R25 ;  /* 0x0001c01901007387 */ /* 0x000fe20000100800 */
[----:B0-----:R-:W-:-:S03]  /*bbd0*/  @!P0 IMAD.MOV.U32 R26, RZ, RZ, R6 ;  /* 0x000000ffff1a8224 */ /* 0x001fc600078e0006 */
[----:B-1----:R-:W4:Y:S01]  /*bbe0*/  LDL.LU R6, [R1+0x22c] ;  /* 0x00022c0001067983 */ /* 0x002f220000300800 */
[----:B------:R-:W-:Y:S01]  /*bbf0*/  PRMT R24, RZ, 0x7610, R24 ;  /* 0x00007610ff187816 */ /* 0x000fe20000000018 */
[----:B------:R-:W-:Y:S02]  /*bc00*/  VIADD R3, R40, 0xffffff80 ;  /* 0xffffff8028037836 */ /* 0x000fe40000000000 */
[----:B------:R0:W-:Y:S02]  /*bc10*/  STS.U8 [R32+UR9+0x980], R27 ;  /* 0x0009801b20007988 */ /* 0x0001e40008000009 */
[----:B0-----:R-:W-:-:S05]  /*bc20*/  @!P0 IMAD.MOV.U32 R27, RZ, RZ, R25 ;  /* 0x000000ffff1b8224 */ /* 0x001fca00078e0019 */
[----:B------:R0:W4:Y:S01]  /*bc30*/  @!P0 LDG.E.U8 R24, desc[UR18][R26.64] ;  /* 0x000000121a188981 */ /* 0x000122000c1e1100 */
[----:B------:R-:W-:Y:S01]  /*bc40*/  ISETP.GE.U32.AND P0, PT, R3, 0x7fffff01, PT ;  /* 0x7fffff010300780c */ /* 0x000fe20003f06070 */
[----:B------:R-:W-:Y:S02]  /*bc50*/  IMAD R3, R4, 0x7f, RZ ;  /* 0x0000007f04037824 */ /* 0x000fe400078e02ff */
[----:B------:R1:W-:Y:S03]  /*bc60*/  STS.U8 [R32+UR9+0xd80], R29 ;  /* 0x000d801d20007988 */ /* 0x0003e60008000009 */
[C---:B------:R-:W-:Y:S01]  /*bc70*/  IADD3 R25, P1, PT, R3.reuse, R0, RZ ;  /* 0x0000000003197210 */ /* 0x040fe20007f3e0ff */
[----:B------:R2:W-:Y:S04]  /*bc80*/  STS.U8 [R32+UR9+0x1180], R30 ;  /* 0x0011801e20007988 */ /* 0x0005e80008000009 */
[----:B------:R3:W-:Y:S04]  /*bc90*/  STS.U8 [R32+UR9+0x1580], R31 ;  /* 0x0015801f20007988 */ /* 0x0007e80008000009 */
[----:B-1----:R-:W4:Y:S01]  /*bca0*/  LDL.LU R29, [R1+0x228] ;  /* 0x00022800011d7983 */ /* 0x002f220000300800 */
[----:B0-----:R-:W-:-:S03]  /*bcb0*/  LEA.HI.X.SX32 R26, R3, R2, 0x1, P1 ;  /* 0x00000002031a7211 */ /* 0x001fc600008f0eff */
[----:B--2---:R-:W2:Y:S04]  /*bcc0*/  LDL.LU R30, [R1+0x220] ;  /* 0x00022000011e7983 */ /* 0x004ea80000300800 */
[----:B------:R0:W-:Y:S04]  /*bcd0*/  STS.U8 [R32+UR9+0x1980], R35 ;  /* 0x0019802320007988 */ /* 0x0001e80008000009 */
[----:B---3--:R-:W3:Y:S04]  /*bce0*/  LDL.LU R31, [R1+0x218] ;  /* 0x00021800011f7983 */ /* 0x008ee80000300800 */
[----:B0-----:R-:W3:Y:S04]  /*bcf0*/  LDL.LU R35, [R1+0x1dc] ;  /* 0x0001dc0001237983 */ /* 0x001ee80000300800 */
[----:B------:R0:W-:Y:S04]  /*bd00*/  STL [R1+0x808], R4 ;  /* 0x0008080401007387 */ /* 0x0001e80000100800 */
[----:B------:R1:W-:Y:S04]  /*bd10*/  STS.U8 [R32+UR9+0x1d80], R36 ;  /* 0x001d802420007988 */ /* 0x0003e80008000009 */
[----:B0-----:R-:W3:Y:S04]  /*bd20*/  LDL.LU R4, [R1+0x1f4] ;  /* 0x0001f40001047983 */ /* 0x001ee80000300800 */
[----:B------:R-:W-:Y:S04]  /*bd30*/  STL [R1+0x80c], R0 ;  /* 0x00080c0001007387 */ /* 0x000fe80000100800 */
[----:B------:R-:W-:Y:S04]  /*bd40*/  STL [R1+0x810], R2 ;  /* 0x0008100201007387 */ /* 0x000fe80000100800 */
[----:B------:R-:W-:Y:S04]  /*bd50*/  STL [R1+0x1d4], R25 ;  /* 0x0001d41901007387 */ /* 0x000fe80000100800 */
[----:B------:R0:W-:Y:S04]  /*bd60*/  STL [R1+0x1d0], R26 ;  /* 0x0001d01a01007387 */ /* 0x0001e80000100800 */
[----:B-1----:R-:W3:Y:S01]  /*bd70*/  LDL.LU R36, [R1+0x1e4] ;  /* 0x0001e40001247983 */ /* 0x002ee20000300800 */
[----:B------:R-:W-:-:S02]  /*bd80*/  @!P0 IMAD.MOV.U32 R27, RZ, RZ, R26 ;  /* 0x000000ffff1b8224 */ /* 0x000fc400078e001a */
[----:B0-----:R-:W-:Y:S01]  /*bd90*/  @!P0 IMAD.MOV.U32 R26, RZ, RZ, R25 ;  /* 0x000000ffff1a8224 */ /* 0x001fe200078e0019 */
[----:B----4-:R0:W-:Y:S04]  /*bda0*/  STS.U8 [R32+UR9+0x2180], R38 ;  /* 0x0021802620007988 */ /* 0x0101e80008000009 */
[----:B0-----:R-:W4:Y:S04]  /*bdb0*/  LDL.LU R38, [R1+0xe4] ;  /* 0x0000e40001267983 */ /* 0x001f280000300800 */
[----:B------:R0:W-:Y:S04]  /*bdc0*/  STS.U8 [R32+UR9+0x2580], R39 ;  /* 0x0025802720007988 */ /* 0x0001e80008000009 */
[----:B0-----:R-:W4:Y:S04]  /*bdd0*/  LDL.LU R39, [R1+0xbc] ;  /* 0x0000bc0001277983 */ /* 0x001f280000300800 */
[----:B------:R-:W4:Y:S04]  /*bde0*/  LDL.LU R40, [R1+0xa8] ;  /* 0x0000a80001287983 */ /* 0x000f280000300800 */
[----:B------:R-:W4:Y:S04]  /*bdf0*/  LDL.LU R25, [R1+0xa4] ;  /* 0x0000a40001197983 */ /* 0x000f280000300800 */
[----:B------:R0:W-:Y:S04]  /*be00*/  STS.U8 [R32+UR9+0x2980], R6 ;  /* 0x0029800620007988 */ /* 0x0001e80008000009 */
[----:B0-----:R-:W4:Y:S01]  /*be10*/  LDL.LU R6, [R1+0x9c] ;  /* 0x00009c0001067983 */ /* 0x001f220000300800 */
[----:B------:R-:W-:-:S03]  /*be20*/  LOP3.LUT R0, R41, 0x40, RZ, 0x3c, !PT ;  /* 0x0000004029007812 */ /* 0x000fc600078e3cff */
[----:B------:R0:W-:Y:S04]  /*be30*/  STS.U8 [R32+UR9+0x2d80], R29 ;  /* 0x002d801d20007988 */ /* 0x0001e80008000009 */
[----:B--2---:R1:W-:Y:S04]  /*be40*/  STS.U8 [R32+UR9+0x3180], R30 ;  /* 0x0031801e20007988 */ /* 0x0043e80008000009 */
[----:B0-----:R-:W2:Y:S04]  /*be50*/  LDL.LU R29, [R1+0x90] ;  /* 0x00009000011d7983 */ /* 0x001ea80000300800 */
[----:B---3--:R0:W-:Y:S04]  /*be60*/  STS.U8 [R32+UR9+0x3580], R31 ;  /* 0x0035801f20007988 */ /* 0x0081e80008000009 */
[----:B-1----:R-:W3:Y:S04]  /*be70*/  LDL.LU R30, [R1+0x8c] ;  /* 0x00008c00011e7983 */ /* 0x002ee80000300800 */
[----:B0-----:R-:W3:Y:S04]  /*be80*/  LDL.LU R31, [R1+0x84] ;  /* 0x00008400011f7983 */ /* 0x001ee80000300800 */
[----:B------:R-:W-:Y:S04]  /*be90*/  STS.U8 [R32+UR9+0x3980], R4 ;  /* 0x0039800420007988 */ /* 0x000fe80008000009 */
[----:B------:R0:W-:Y:S04]  /*bea0*/  STS.U8 [R32+UR9+0x3d80], R35 ;  /* 0x003d802320007988 */ /* 0x0001e80008000009 */
[----:B0-----:R-:W3:Y:S04]  /*beb0*/  LDL.LU R32, [R1+0x80] ;  /* 0x0000800001207983 */ /* 0x001ee80000300800 */
[----:B------:R-:W3:Y:S04]  /*bec0*/  LDL.LU R35, [R1+0x7c] ;  /* 0x00007c0001237983 */ /* 0x000ee80000300800 */
[----:B------:R0:W-:Y:S04]  /*bed0*/  STS.U8 [R0+UR9+0x200], R36 ;  /* 0x0002002400007988 */ /* 0x0001e80008000009 */
[----:B0-----:R-:W3:Y:S04]  /*bee0*/  LDL.LU R36, [R1+0x70] ;  /* 0x0000700001247983 */ /* 0x001ee80000300800 */
[----:B----4-:R0:W-:Y:S04]  /*bef0*/  STS.U8 [R0+UR9+0x600], R38 ;  /* 0x0006002600007988 */ /* 0x0101e80008000009 */
[----:B0-----:R-:W4:Y:S04]  /*bf00*/  LDL.LU R38, [R1+0x6c] ;  /* 0x00006c0001267983 */ /* 0x001f280000300800 */
[----:B------:R0:W-:Y:S04]  /*bf10*/  STS.U8 [R0+UR9+0xa00], R39 ;  /* 0x000a002700007988 */ /* 0x0001e80008000009 */
[----:B------:R1:W-:Y:S04]  /*bf20*/  STS.U8 [R0+UR9+0xe00], R40 ;  /* 0x000e002800007988 */ /* 0x0003e80008000009 */
[----:B0-----:R-:W4:Y:S04]  /*bf30*/  LDL.LU R39, [R1+0x68] ;  /* 0x0000680001277983 */ /* 0x001f280000300800 */
[----:B-1----:R-:W4:Y:S04]  /*bf40*/  LDL.LU R40, [R1+0x5c] ;  /* 0x00005c0001287983 */ /* 0x002f280000300800 */
[----:B------:R0:W-:Y:S04]  /*bf50*/  STS.U8 [R0+UR9+0x1200], R25 ;  /* 0x0012001900007988 */ /* 0x0001e80008000009 */
[----:B------:R-:W4:Y:S04]  /*bf60*/  LDL.LU R4, [R1+0x50] ;  /* 0x0000500001047983 */ /* 0x000f280000300800 */
[----:B0-----:R-:W4:Y:S04]  /*bf70*/  LDL.LU R25, [R1+0x54] ;  /* 0x0000540001197983 */ /* 0x001f280000300800 */
[----:B------:R0:W-:Y:S04]  /*bf80*/  STS.U8 [R0+UR9+0x1600], R6 ;  /* 0x0016000600007988 */ /* 0x0001e80008000009 */
[----:B0-----:R-:W4:Y:S01]  /*bf90*/  LDL.LU R6, [R1+0x4c] ;  /* 0x00004c0001067983 */ /* 0x001f220000300800 */
[----:B------:R-:W-:-:S03]  /*bfa0*/  LOP3.LUT R2, R41, 0x50, RZ, 0x3c, !PT ;  /* 0x0000005029027812 */ /* 0x000fc600078e3cff */
[----:B--2---:R0:W-:Y:S04]  /*bfb0*/  STS.U8 [R0+UR9+0x1a00], R29 ;  /* 0x001a001d00007988 */ /* 0x0041e80008000009 */
[----:B---3--:R1:W-:Y:S04]  /*bfc0*/  STS.U8 [R0+UR9+0x1e00], R30 ;  /* 0x001e001e00007988 */ /* 0x0083e80008000009 */
[----:B0-----:R-:W2:Y:S04]  /*bfd0*/  LDL.LU R29, [R1+0x40] ;  /* 0x00004000011d7983 */ /* 0x001ea80000300800 */
[----:B------:R0:W-:Y:S04]  /*bfe0*/  STS.U8 [R0+UR9+0x2200], R31 ;  /* 0x0022001f00007988 */ /* 0x0001e80008000009 */
[----:B-1----:R-:W3:Y:S04]  /*bff0*/  LDL.LU R30, [R1+0x34] ;  /* 0x00003400011e7983 */ /* 0x002ee80000300800 */
[----:B0-----:R-:W3:Y:S04]  /*c000*/  LDL.LU R31, [R1+0x2c] ;  /* 0x00002c00011f7983 */ /* 0x001ee80000300800 */
[----:B------:R0:W-:Y:S04]  /*c010*/  STS.U8 [R0+UR9+0x2600], R32 ;  /* 0x0026002000007988 */ /* 0x0001e80008000009 */
[----:B------:R1:W-:Y:S04]  /*c020*/  STS.U8 [R0+UR9+0x2a00], R35 ;  /* 0x002a002300007988 */ /* 0x0003e80008000009 */
[----:B0-----:R-:W3:Y:S04]  /*c030*/  LDL.LU R32, [R1+0x28] ;  /* 0x0000280001207983 */ /* 0x001ee80000300800 */
[----:B-1----:R-:W3:Y:S04]  /*c040*/  LDL.LU R35, [R1+0x20] ;  /* 0x0000200001237983 */ /* 0x002ee80000300800 */
        /* <DEDUP_REMOVED lines=8> */
[----:B------:R-:W-:Y:S04]  /*c0d0*/  STS.U8 [R0+UR9+0x3e00], R4 ;  /* 0x003e000400007988 */ /* 0x000fe80008000009 */
[----:B------:R-:W-:Y:S04]  /*c0e0*/  STS.U8 [R2+UR9+0x280], R25 ;  /* 0x0002801902007988 */ /* 0x000fe80008000009 */
[----:B------:R-:W-:Y:S04]  /*c0f0*/  STS.U8 [R2+UR9+0x680], R6 ;  /* 0x0006800602007988 */ /* 0x000fe80008000009 */
[----:B------:R0:W-:Y:S04]  /*c100*/  STS.U8 [R2+UR9+0xa80], R5 ;  /* 0x000a800502007988 */ /* 0x0001e80008000009 */
[----:B0-----:R-:W4:Y:S01]  /*c110*/  LDL.LU R5, [R1+0x884] ;  /* 0x0008840001057983 */ /* 0x001f220000300800 */
[----:B------:R-:W-:-:S03]  /*c120*/  LOP3.LUT R0, R41, 0x60, RZ, 0x3c, !PT ;  /* 0x0000006029007812 */ /* 0x000fc600078e3cff */
[----:B--2---:R-:W-:Y:S04]  /*c130*/  STS.U8 [R2+UR9+0xe80], R29 ;  /* 0x000e801d02007988 */ /* 0x004fe80008000009 */
[----:B---3--:R-:W-:Y:S04]  /*c140*/  STS.U8 [R2+UR9+0x1280], R30 ;  /* 0x0012801e02007988 */ /* 0x008fe80008000009 */
[----:B------:R-:W-:Y:S01]  /*c150*/  STS.U8 [R2+UR9+0x1680], R31 ;  /* 0x0016801f02007988 */ /* 0x000fe20008000009 */
[----:B------:R-:W-:-:S06]  /*c160*/  PRMT R23, RZ, 0x7610, R23 ;  /* 0x00007610ff177816 */ /* 0x000fcc0000000017 */
[----:B------:R0:W2:Y:S04]  /*c170*/  @!P0 LDG.E.U8 R23, desc[UR18][R26.64] ;  /* 0x000000121a178981 */ /* 0x0000a8000c1e1100 */
[----:B------:R-:W-:Y:S04]  /*c180*/  STS.U8 [R2+UR9+0x1a80], R32 ;  /* 0x001a802002007988 */ /* 0x000fe80008000009 */
[----:B------:R-:W-:Y:S04]  /*c190*/  STS.U8 [R2+UR9+0x1e80], R35 ;  /* 0x001e802302007988 */ /* 0x000fe80008000009 */
[----:B------:R-:W-:Y:S04]  /*c1a0*/  STS.U8 [R2+UR9+0x2280], R36 ;  /* 0x0022802402007988 */ /* 0x000fe80008000009 */
[----:B----4-:R-:W-:Y:S04]  /*c1b0*/  STS.U8 [R2+UR9+0x2680], R38 ;  /* 0x0026802602007988 */ /* 0x010fe80008000009 */
[----:B------:R-:W-:Y:S04]  /*c1c0*/  STS.U8 [R2+UR9+0x2a80], R39 ;  /* 0x002a802702007988 */ /* 0x000fe80008000009 */
        /* <DEDUP_REMOVED lines=10> */
[----:B------:R1:W-:Y:S04]  /*c270*/  STS.U8 [R0+UR9+0x1700], R81 ;  /* 0x0017005100007988 */ /* 0x0003e80008000009 */
[----:B------:R-:W-:Y:S04]  /*c280*/  STS.U8 [R0+UR9+0x1b00], R80 ;  /* 0x001b005000007988 */ /* 0x000fe80008000009 */
[----:B------:R-:W-:Y:S04]  /*c290*/  STS.U8 [R0+UR9+0x1f00], R79 ;  /* 0x001f004f00007988 */ /* 0x000fe80008000009 */
[----:B------:R-:W-:Y:S04]  /*c2a0*/  STS.U8 [R0+UR9+0x2300], R78 ;  /* 0x0023004e00007988 */ /* 0x000fe80008000009 */
[----:B------:R-:W-:Y:S04]  /*c2b0*/  STS.U8 [R0+UR9+0x2700], R77 ;  /* 0x0027004d00007988 */ /* 0x000fe80008000009 */
[----:B------:R-:W-:Y:S04]  /*c2c0*/  STS.U8 [R0+UR9+0x2b00], R76 ;  /* 0x002b004c00007988 */ /* 0x000fe80008000009 */
[----:B------:R-:W-:Y:S04]  /*c2d0*/  STS.U8 [R0+UR9+0x2f00], R75 ;  /* 0x002f004b00007988 */ /* 0x000fe80008000009 */
[----:B------:R-:W-:Y:S04]  /*c2e0*/  STS.U8 [R0+UR9+0x3300], R74 ;  /* 0x0033004a00007988 */ /* 0x000fe80008000009 */
[----:B------:R3:W-:Y:S04]  /*c2f0*/  STL [R1+0x814], R5 ;  /* 0x0008140501007387 */ /* 0x0007e80000100800 */
[----:B-1----:R-:W4:Y:S04]  /*c300*/  LDL.LU R81, [R1+0x210] ;  /* 0x0002100001517983 */ /* 0x002f280000300800 */
[----:B------:R-:W2:Y:S04]  /*c310*/  LDL.LU R83, [R1+0x20c] ;  /* 0x00020c0001537983 */ /* 0x000ea80000300800 */
[----:B------:R-:W2:Y:S04]  /*c320*/  LDL.LU R85, [R1+0x208] ;  /* 0x0002080001557983 */ /* 0x000ea80000300800 */
[----:B------:R-:W2:Y:S04]  /*c330*/  LDL.LU R87, [R1+0x204] ;  /* 0x0002040001577983 */ /* 0x000ea80000300800 */
[----:B------:R-:W2:Y:S01]  /*c340*/  LDL.LU R88, [R1+0x200] ;  /* 0x0002000001587983 */ /* 0x000ea20000300800 */
[----:B------:R-:W-:-:S03]  /*c350*/  IMAD R3, R41, R5, RZ ;  /* 0x0000000529037224 */ /* 0x000fc600078e02ff */
[----:B------:R-:W2:Y:S04]  /*c360*/  LDL.LU R90, [R1+0x1fc] ;  /* 0x0001fc00015a7983 */ /* 0x000ea80000300800 */
[----:B------:R-:W2:Y:S04]  /*c370*/  LDL.LU R89, [R1+0x1f8] ;  /* 0x0001f80001597983 */ /* 0x000ea80000300800 */
[----:B------:R-:W2:Y:S04]  /*c380*/  LDL.LU R91, [R1+0x1f0] ;  /* 0x0001f000015b7983 */ /* 0x000ea80000300800 */
[----:B------:R-:W2:Y:S04]  /*c390*/  LDL.LU R92, [R1+0x1ec] ;  /* 0x0001ec00015c7983 */ /* 0x000ea80000300800 */
[----:B---3--:R-:W3:Y:S04]  /*c3a0*/  LDL.LU R5, [R1+0x1e8] ;  /* 0x0001e80001057983 */ /* 0x008ee80000300800 */
[----:B------:R-:W-:Y:S04]  /*c3b0*/  STS.U8 [R0+UR9+0x3700], R9 ;  /* 0x0037000900007988 */ /* 0x000fe80008000009 */
[----:B------:R-:W3:Y:S04]  /*c3c0*/  LDL.LU R26, [R1+0x1e0] ;  /* 0x0001e000011a7983 */ /* 0x000ee80000300800 */
[----:B------:R-:W-:Y:S04]  /*c3d0*/  STS.U8 [R0+UR9+0x3b00], R8 ;  /* 0x003b000800007988 */ /* 0x000fe80008000009 */
[----:B------:R-:W3:Y:S04]  /*c3e0*/  LDL.LU R27, [R1+0x1d8] ;  /* 0x0001d800011b7983 */ /* 0x000ee80000300800 */
[----:B------:R1:W-:Y:S04]  /*c3f0*/  STS.U8 [R0+UR9+0x3f00], R7 ;  /* 0x003f000700007988 */ /* 0x0003e80008000009 */
[----:B------:R-:W3:Y:S04]  /*c400*/  LDL.LU R2, [R1+0x11c] ;  /* 0x00011c0001027983 */ /* 0x000ee80000300800 */
[----:B-1----:R-:W3:Y:S04]  /*c410*/  LDL.LU R0, [R1+0x118] ;  /* 0x0001180001007983 */ /* 0x002ee80000300800 */
[----:B------:R-:W3:Y:S04]  /*c420*/  LDL.LU R4, [R1+0x114] ;  /* 0x0001140001047983 */ /* 0x000ee80000300800 */
[----:B------:R-:W3:Y:S04]  /*c430*/  LDL.LU R25, [R1+0x110] ;  /* 0x0001100001197983 */ /* 0x000ee80000300800 */
[----:B------:R-:W3:Y:S04]  /*c440*/  LDL.LU R29, [R1+0x100] ;  /* 0x00010000011d7983 */ /* 0x000ee80000300800 */
[----:B------:R-:W0:Y:S04]  /*c450*/  LDL.LU R30, [R1+0xfc] ;  /* 0x0000fc00011e7983 */ /* 0x000e280000300800 */
[----:B------:R-:W3:Y:S04]  /*c460*/  LDL.LU R31, [R1+0xf8] ;  /* 0x0000f800011f7983 */ /* 0x000ee80000300800 */
[----:B------:R-:W3:Y:S04]  /*c470*/  LDL.LU R32, [R1+0xf4] ;  /* 0x0000f40001207983 */ /* 0x000ee80000300800 */
[----:B------:R-:W3:Y:S04]  /*c480*/  LDL.LU R35, [R1+0xe0] ;  /* 0x0000e00001237983 */ /* 0x000ee80000300800 */
[----:B------:R-:W3:Y:S04]  /*c490*/  LDL.LU R36, [R1+0xdc] ;  /* 0x0000dc0001247983 */ /* 0x000ee80000300800 */
[----:B------:R-:W3:Y:S04]  /*c4a0*/  LDL.LU R38, [R1+0xd8] ;  /* 0x0000d80001267983 */ /* 0x000ee80000300800 */
[----:B------:R-:W3:Y:S04]  /*c4b0*/  LDL.LU R39, [R1+0xc8] ;  /* 0x0000c80001277983 */ /* 0x000ee80000300800 */
[----:B------:R-:W3:Y:S01]  /*c4c0*/  LDL.LU R40, [R1+0xc4] ;  /* 0x0000c40001287983 */ /* 0x000ee20000300800 */
[----:B------:R-:W-:-:S03]  /*c4d0*/  LOP3.LUT R93, R41, 0x70, RZ, 0x3c, !PT ;  /* 0x00000070295d7812 */ /* 0x000fc600078e3cff */
[----:B------:R-:W3:Y:S01]  /*c4e0*/  LDL.LU R41, [R1+0xc0] ;  /* 0x0000c00001297983 */ /* 0x000ee20000300800 */
[C---:B------:R-:W-:Y:S01]  /*c4f0*/  IADD3 R6, P0, PT, R3.reuse, UR14, RZ ;  /* 0x0000000e03067c10 */ /* 0x040fe2000ff1e0ff */
[----:B------:R-:W-:Y:S01]  /*c500*/  IMAD R74, R68, UR61, RZ ;  /* 0x0000003d444a7c24 */ /* 0x000fe2000f8e02ff */
[----:B------:R-:W1:Y:S01]  /*c510*/  LDCU UR14, c[0x0][0x3b0] ;  /* 0x00007600ff0e77ac */ /* 0x000e620008000800 */
[----:B------:R-:W-:Y:S04]  /*c520*/  STS.U8 [R93+UR9+0x380], R22 ;  /* 0x000380165d007988 */ /* 0x000fe80008000009 */
[----:B------:R-:W-:Y:S04]  /*c530*/  STS.U8 [R93+UR9+0x780], R21 ;  /* 0x000780155d007988 */ /* 0x000fe80008000009 */
[----:B------:R-:W-:Y:S04]  /*c540*/  STS.U8 [R93+UR9+0xb80], R20 ;  /* 0x000b80145d007988 */ /* 0x000fe80008000009 */
[----:B------:R-:W-:Y:S01]  /*c550*/  STS.U8 [R93+UR9+0xf80], R19 ;  /* 0x000f80135d007988 */ /* 0x000fe20008000009 */
[----:B------:R-:W-:Y:S01]  /*c560*/  LEA.HI.X.SX32 R3, R3, UR15, 0x1, P0 ;  /* 0x0000000f03037c11 */ /* 0x000fe200080f0eff */
[----:B------:R-:W-:Y:S01]  /*c570*/  IMAD R42, R42, UR29, RZ ;  /* 0x0000001d2a2a7c24 */ /* 0x000fe2000f8e02ff */
[----:B------:R-:W0:Y:S01]  /*c580*/  LDCU UR15, c[0x0][0x3b0] ;  /* 0x00007600ff0f77ac */ /* 0x000e220008000800 */
        /* <DEDUP_REMOVED lines=8> */
[----:B------:R1:W-:Y:S01]  /*c610*/  STS.U8 [R93+UR9+0x3380], R10 ;  /* 0x0033800a5d007988 */ /* 0x0003e20008000009 */
[----:B------:R-:W-:-:S02]  /*c620*/  IMAD R43, R43, UR30, RZ ;  /* 0x0000001e2b2b7c24 */ /* 0x000fc4000f8e02ff */
[----:B------:R-:W-:Y:S02]  /*c630*/  IMAD R44, R44, UR31, RZ ;  /* 0x0000001f2c2c7c24 */ /* 0x000fe4000f8e02ff */
[----:B------:R-:W-:Y:S02]  /*c640*/  IMAD R45, R45, UR32, RZ ;  /* 0x000000202d2d7c24 */ /* 0x000fe4000f8e02ff */
[----:B----4-:R-:W-:Y:S02]  /*c650*/  IMAD R7, R81, UR4, RZ ;  /* 0x0000000451077c24 */ /* 0x010fe4000f8e02ff */
[----:B--2---:R-:W-:Y:S02]  /*c660*/  IMAD R8, R83, UR4, RZ ;  /* 0x0000000453087c24 */ /* 0x004fe4000f8e02ff */
[----:B------:R-:W-:Y:S02]  /*c670*/  IMAD R9, R85, UR4, RZ ;  /* 0x0000000455097c24 */ /* 0x000fe4000f8e02ff */
[----:B-1----:R-:W-:-:S02]  /*c680*/  IMAD R10, R87, UR4, RZ ;  /* 0x00000004570a7c24 */ /* 0x002fc4000f8e02ff */
[----:B------:R-:W-:Y:S02]  /*c690*/  IMAD R11, R88, UR4, RZ ;  /* 0x00000004580b7c24 */ /* 0x000fe4000f8e02ff */
[----:B------:R-:W-:Y:S02]  /*c6a0*/  IMAD R12, R90, UR4, RZ ;  /* 0x000000045a0c7c24 */ /* 0x000fe4000f8e02ff */
[----:B------:R-:W-:Y:S02]  /*c6b0*/  IMAD R13, R89, UR4, RZ ;  /* 0x00000004590d7c24 */ /* 0x000fe4000f8e02ff */
[----:B------:R-:W-:Y:S02]  /*c6c0*/  IMAD R14, R91, UR4, RZ ;  /* 0x000000045b0e7c24 */ /* 0x000fe4000f8e02ff */
[----:B------:R-:W-:Y:S02]  /*c6d0*/  IMAD R15, R92, UR4, RZ ;  /* 0x000000045c0f7c24 */ /* 0x000fe4000f8e02ff */
[----:B---3--:R-:W-:-:S02]  /*c6e0*/  IMAD R17, R26, UR4, RZ ;  /* 0x000000041a117c24 */ /* 0x008fc4000f8e02ff */
[----:B------:R-:W-:Y:S02]  /*c6f0*/  IMAD R19, R2, UR4, RZ ;  /* 0x0000000402137c24 */ /* 0x000fe4000f8e02ff */
[----:B------:R-:W-:Y:S01]  /*c700*/  IMAD R20, R0, UR4, RZ ;  /* 0x0000000400147c24 */ /* 0x000fe2000f8e02ff */
[----:B------:R-:W-:Y:S01]  /*c710*/  IADD3 R0, P0, PT, R7, R6, RZ ;  /* 0x0000000607007210 */ /* 0x000fe20007f1e0ff */
[----:B------:R-:W-:-:S03]  /*c720*/  IMAD R21, R4, UR5, RZ ;  /* 0x0000000504157c24 */ /* 0x000fc6000f8e02ff */
[----:B------:R-:W-:Y:S02]  /*c730*/  LEA.HI.X.SX32 R4, R7, R3, 0x1, P0 ;  /* 0x0000000307047211 */ /* 0x000fe400000f0eff */
[-C--:B------:R-:W-:Y:S01]  /*c740*/  IADD3 R2, P2, PT, R8, R6.reuse, RZ ;  /* 0x0000000608027210 */ /* 0x080fe20007f5e0ff */
[----:B------:R1:W-:Y:S04]  /*c750*/  STL [R1+0x1dc], R0 ;  /* 0x0001dc0001007387 */ /* 0x0003e80000100800 */
[----:B------:R2:W-:Y:S04]  /*c760*/  STL [R1+0x1d8], R4 ;  /* 0x0001d80401007387 */ /* 0x0005e80000100800 */
[----:B------:R3:W-:Y:S01]  /*c770*/  STL [R1+0x1e4], R2 ;  /* 0x0001e40201007387 */ /* 0x0007e20000100800 */
[----:B-1----:R-:W-:-:S02]  /*c780*/  IADD3 R0, P6, PT, R9, R6, RZ ;  /* 0x0000000609007210 */ /* 0x002fc40007fde0ff */
[----:B--2---:R-:W-:-:S03]  /*c790*/  IADD3 R4, P5, PT, R10, R6, RZ ;  /* 0x000000060a047210 */ /* 0x004fc60007fbe0ff */
[----:B------:R1:W-:Y:S01]  /*c7a0*/  STL [R1+0x1ec], R0 ;  /* 0x0001ec0001007387 */ /* 0x0003e20000100800 */
[-C--:B---3--:R-:W-:Y:S01]  /*c7b0*/  IADD3 R2, P1, PT, R11, R6.reuse, RZ ;  /* 0x000000060b027210 */ /* 0x088fe20007f3e0ff */
[----:B0-----:R-:W-:Y:S02]  /*c7c0*/  IMAD R26, R30, UR13, RZ ;  /* 0x0000000d1e1a7c24 */ /* 0x001fe4000f8e02ff */
[----:B------:R-:W-:Y:S01]  /*c7d0*/  STL [R1+0x210], R4 ;  /* 0x0002100401007387 */ /* 0x000fe20000100800 */
[----:B------:R-:W-:Y:S01]  /*c7e0*/  IMAD R30, R35, UR20, RZ ;  /* 0x00000014231e7c24 */ /* 0x000fe2000f8e02ff */
[-C--:B-1----:R-:W-:Y:S02]  /*c7f0*/  IADD3 R0, P0, PT, R12, R6.reuse, RZ ;  /* 0x000000060c007210 */ /* 0x082fe40007f1e0ff */
[----:B------:R0:W-:Y:S01]  /*c800*/  STL [R1+0x218], R2 ;  /* 0x0002180201007387 */ /* 0x0001e20000100800 */
[----:B------:R-:W-:Y:S02]  /*c810*/  IMAD R35, R39, UR23, RZ ;  /* 0x0000001727237c24 */ /* 0x000fe4000f8e02ff */
[----:B------:R-:W-:Y:S01]  /*c820*/  IMAD R39, R86, UR26, RZ ;  /* 0x0000001a56277c24 */ /* 0x000fe2000f8e02ff */
[----:B------:R-:W-:-:S02]  /*c830*/  IADD3 R86, P4, PT, R13, R6, RZ ;  /* 0x000000060d567210 */ /* 0x000fc40007f9e0ff */
[-C--:B0-----:R-:W-:Y:S01]  /*c840*/  LEA.HI.X.SX32 R2, R8, R3.reuse, 0x1, P2 ;  /* 0x0000000308027211 */ /* 0x081fe200010f0eff */
[----:B------:R0:W-:Y:S01]  /*c850*/  STL [R1+0x220], R0 ;  /* 0x0002200001007387 */ /* 0x0001e20000100800 */
[----:B------:R-:W-:Y:S01]  /*c860*/  IADD3 R91, P2, PT, R14, R6, RZ ;  /* 0x000000060e5b7210 */ /* 0x000fe20007f5e0ff */
[----:B------:R-:W-:Y:S02]  /*c870*/  IMAD R16, R5, UR4, RZ ;  /* 0x0000000405107c24 */ /* 0x000fe4000f8e02ff */
[----:B------:R1:W-:Y:S01]  /*c880*/  STL [R1+0x1e0], R2 ;  /* 0x0001e00201007387 */ /* 0x0003e20000100800 */
[----:B0-----:R-:W-:-:S03]  /*c890*/  LEA.HI.X.SX32 R0, R9, R3, 0x1, P6 ;  /* 0x0000000309007211 */ /* 0x001fc600030f0eff */
[----:B------:R-:W-:Y:S01]  /*c8a0*/  STL [R1+0x228], R86 ;  /* 0x0002285601007387 */ /* 0x000fe20000100800 */
[----:B-1----:R-:W-:-:S03]  /*c8b0*/  IADD3 R2, P6, PT, R15, R6, RZ ;  /* 0x000000060f027210 */ /* 0x002fc60007fde0ff */
[----:B------:R-:W-:Y:S04]  /*c8c0*/  STL [R1+0x818], R86 ;  /* 0x0008185601007387 */ /* 0x000fe80000100800 */
[----:B------:R0:W-:Y:S01]  /*c8d0*/  STL [R1+0x1e8], R0 ;  /* 0x0001e80001007387 */ /* 0x0001e20000100800 */
[----:B------:R-:W-:-:S03]  /*c8e0*/  IMAD R18, R27, UR4, RZ ;  /* 0x000000041b127c24 */ /* 0x000fc6000f8e02ff */
[----:B------:R-:W-:Y:S04]  /*c8f0*/  STL [R1+0x230], R91 ;  /* 0x0002305b01007387 */ /* 0x000fe80000100800 */
[----:B------:R1:W-:Y:S01]  /*c900*/  STL [R1+0x238], R2 ;  /* 0x0002380201007387 */ /* 0x0003e20000100800 */
[-C--:B0-----:R-:W-:Y:S02]  /*c910*/  LEA.HI.X.SX32 R0, R10, R3.reuse, 0x1, P5 ;  /* 0x000000030a007211 */ /* 0x081fe400028f0eff */
[----:B------:R-:W-:Y:S01]  /*c920*/  IADD3 R4, P5, PT, R16, R6, RZ ;  /* 0x0000000610047210 */ /* 0x000fe20007fbe0ff */
[----:B------:R0:W-:Y:S01]  /*c930*/  STL [R1+0x81c], R91 ;  /* 0x00081c5b01007387 */ /* 0x0001e20000100800 */
[----:B-1----:R-:W-:-:S03]  /*c940*/  LEA.HI.X.SX32 R2, R11, R3, 0x1, P1 ;  /* 0x000000030b027211 */ /* 0x002fc600008f0eff */
[----:B------:R1:W-:Y:S04]  /*c950*/  STL [R1+0x1f0], R0 ;  /* 0x0001f00001007387 */ /* 0x0003e80000100800 */
[----:B------:R-:W-:Y:S01]  /*c960*/  STL [R1+0x240], R4 ;  /* 0x0002400401007387 */ /* 0x000fe20000100800 */
[----:B0-----:R-:W-:-:S03]  /*c970*/  LEA.HI.X.SX32 R91, R12, R3, 0x1, P0 ;  /* 0x000000030c5b7211 */ /* 0x001fc600000f0eff */
[----:B------:R0:W-:Y:S01]  /*c980*/  STL [R1+0x214], R2 ;  /* 0x0002140201007387 */ /* 0x0001e20000100800 */
[----:B-1----:R-:W-:Y:S02]  /*c990*/  IADD3 R0, P1, PT, R17, R6, RZ ;  /* 0x0000000611007210 */ /* 0x002fe40007f3e0ff */
[----:B------:R-:W-:-:S03]  /*c9a0*/  LEA.HI.X.SX32 R68, R13, R3, 0x1, P4 ;  /* 0x000000030d447211 */ /* 0x000fc600020f0eff */
[----:B------:R1:W-:Y:S01]  /*c9b0*/  STL [R1+0x248], R0 ;  /* 0x0002480001007387 */ /* 0x0003e20000100800 */
[----:B0-----:R-:W-:Y:S02]  /*c9c0*/  IADD3 R2, P0, PT, R18, R6, RZ ;  /* 0x0000000612027210 */ /* 0x001fe40007f1e0ff */
[----:B------:R-:W-:-:S03]  /*c9d0*/  LEA.HI.X.SX32 R92, R14, R3, 0x1, P2 ;  /* 0x000000030e5c7211 */ /* 0x000fc600010f0eff */
[----:B------:R-:W-:Y:S01]  /*c9e0*/  STL [R1+0x250], R2 ;  /* 0x0002500201007387 */ /* 0x000fe20000100800 */
[----:B-1----:R-:W-:-:S03]  /*c9f0*/  IADD3 R0, P4, PT, R19, R6, RZ ;  /* 0x0000000613007210 */ /* 0x002fc60007f9e0ff */
[----:B------:R-:W-:Y:S01]  /*ca00*/  STL [R1+0x21c], R91 ;  /* 0x00021c5b01007387 */ /* 0x000fe20000100800 */
[----:B------:R-:W-:Y:S01]  /*ca10*/  IADD3 R5, P2, PT, R20, R6, RZ ;  /* 0x0000000614057210 */ /* 0x000fe20007f5e0ff */
[----:B------:R-:W-:Y:S02]  /*ca20*/  IMAD R27, R31, UR16, RZ ;  /* 0x000000101f1b7c24 */ /* 0x000fe4000f8e02ff */
[----:B------:R-:W-:Y:S01]  /*ca30*/  STL [R1+0x820], R91 ;  /* 0x0008205b01007387 */ /* 0x000fe20000100800 */
[----:B------:R-:W-:-:S03]  /*ca40*/  IMAD R31, R36, UR21, RZ ;  /* 0x00000015241f7c24 */ /* 0x000fc6000f8e02ff */
[----:B------:R0:W-:Y:S01]  /*ca50*/  STL [R1+0x258], R0 ;  /* 0x0002580001007387 */ /* 0x0001e20000100800 */
[----:B------:R-:W-:Y:S02]  /*ca60*/  IMAD R36, R40, UR24, RZ ;  /* 0x0000001828247c24 */ /* 0x000fe4000f8e02ff */
[----:B------:R-:W-:Y:S01]  /*ca70*/  IMAD R40, R73, UR27, RZ ;  /* 0x0000001b49287c24 */ /* 0x000fe2000f8e02ff */
[----:B------:R-:W-:Y:S01]  /*ca80*/  STL [R1+0x224], R68 ;  /* 0x0002244401007387 */ /* 0x000fe20000100800 */
[----:B------:R-:W-:Y:S01]  /*ca90*/  IMAD R22, R25, UR7, RZ ;  /* 0x0000000719167c24 */ /* 0x000fe2000f8e02ff */
[-C--:B0-----:R-:W-:Y:S02]  /*caa0*/  LEA.HI.X.SX32 R0, R15, R3.reuse, 0x1, P6 ;  /* 0x000000030f007211 */ /* 0x081fe400030f0eff */
[----:B------:R-:W-:Y:S01]  /*cab0*/  STL [R1+0x824], R68 ;  /* 0x0008244401007387 */ /* 0x000fe20000100800 */
[----:B------:R-:W-:Y:S01]  /*cac0*/  IMAD R73, R82, UR60, RZ ;  /* 0x0000003c52497c24 */ /* 0x000fe2000f8e02ff */
[----:B------:R-:W-:Y:S01]  /*cad0*/  IADD3 R82, P6, PT, R21, R6, RZ ;  /* 0x0000000615527210 */ /* 0x000fe20007fde0ff */
[----:B------:R-:W-:Y:S01]  /*cae0*/  IMAD R25, R29, UR12, RZ ;  /* 0x0000000c1d197c24 */ /* 0x000fe2000f8e02ff */
[----:B------:R-:W-:Y:S01]  /*caf0*/  STL [R1+0x260], R5 ;  /* 0x0002600501007387 */ /* 0x000fe20000100800 */
[----:B------:R-:W-:-:S03]  /*cb00*/  LEA.HI.X.SX32 R4, R17, R3, 0x1, P1 ;  /* 0x0000000311047211 */ /* 0x000fc600008f0eff */
[----:B------:R0:W-:Y:S01]  /*cb10*/  STL [R1+0x234], R0 ;  /* 0x0002340001007387 */ /* 0x0001e20000100800 */
[----:B------:R-:W-:-:S03]  /*cb20*/  IADD3 R2, P1, PT, R25, R6, RZ ;  /* 0x0000000619027210 */ /* 0x000fc60007f3e0ff */
[----:B------:R-:W-:Y:S04]  /*cb30*/  STL [R1+0x828], R5 ;  /* 0x0008280501007387 */ /* 0x000fe80000100800 */
[----:B------:R-:W-:Y:S01]  /*cb40*/  STL [R1+0x22c], R92 ;  /* 0x00022c5c01007387 */ /* 0x000fe20000100800 */
[----:B0-----:R-:W-:-:S03]  /*cb50*/  LEA.HI.X.SX32 R0, R16, R3, 0x1, P5 ;  /* 0x0000000310007211 */ /* 0x001fc600028f0eff */
[----:B------:R-:W-:Y:S01]  /*cb60*/  STL [R1+0x82c], R92 ;  /* 0x00082c5c01007387 */ /* 0x000fe20000100800 */
[----:B------:R-:W-:-:S03]  /*cb70*/  IADD3 R89, P5, PT, R22, R6, RZ ;  /* 0x0000000616597210 */ /* 0x000fc60007fbe0ff */
[----:B------:R-:W-:Y:S04]  /*cb80*/  STL [R1+0x268], R82 ;  /* 0x0002685201007387 */ /* 0x000fe80000100800 */
[----:B------:R0:W-:Y:S04]  /*cb90*/  STL [R1+0x23c], R0 ;  /* 0x00023c0001007387 */ /* 0x0001e80000100800 */
[----:B------:R1:W-:Y:S04]  /*cba0*/  STL [R1+0x830], R82 ;  /* 0x0008305201007387 */ /* 0x0003e80000100800 */
[----:B------:R-:W-:Y:S01]  /*cbb0*/  STL [R1+0x244], R4 ;  /* 0x0002440401007387 */ /* 0x000fe20000100800 */
[----:B0-----:R-:W-:-:S03]  /*cbc0*/  LEA.HI.X.SX32 R0, R18, R3, 0x1, P0 ;  /* 0x0000000312007211 */ /* 0x001fc600000f0eff */
[----:B------:R-:W-:Y:S04]  /*cbd0*/  STL [R1+0x270], R89 ;  /* 0x0002705901007387 */ /* 0x000fe80000100800 */
[----:B------:R0:W-:Y:S01]  /*cbe0*/  STL [R1+0x278], R2 ;  /* 0x0002780201007387 */ /* 0x0001e20000100800 */
[----:B------:R-:W-:-:S03]  /*cbf0*/  IMAD R29, R32, UR17, RZ ;  /* 0x00000011201d7c24 */ /* 0x000fc6000f8e02ff */
[----:B------:R-:W-:Y:S01]  /*cc00*/  STL [R1+0x834], R89 ;  /* 0x0008345901007387 */ /* 0x000fe20000100800 */
[----:B-1----:R-:W-:-:S03]  /*cc10*/  LEA.HI.X.SX32 R82, R19, R3, 0x1, P4 ;  /* 0x0000000313527211 */ /* 0x002fc600020f0eff */
[----:B------:R1:W-:Y:S01]  /*cc20*/  STL [R1+0x24c], R0 ;  /* 0x00024c0001007387 */ /* 0x0003e20000100800 */
[----:B------:R-:W-:Y:S01]  /*cc30*/  IMAD R32, R38, UR22, RZ ;  /* 0x0000001626207c24 */ /* 0x000fe2000f8e02ff */
[-C--:B0-----:R-:W-:Y:S01]  /*cc40*/  IADD3 R2, P4, PT, R27, R6.reuse, RZ ;  /* 0x000000061b027210 */ /* 0x081fe20007f9e0ff */
[----:B------:R-:W-:Y:S01]  /*cc50*/  IMAD R38, R41, UR25, RZ ;  /* 0x0000001929267c24 */ /* 0x000fe2000f8e02ff */
[-C--:B------:R-:W-:Y:S02]  /*cc60*/  LEA.HI.X.SX32 R86, R20, R3.reuse, 0x1, P2 ;  /* 0x0000000314567211 */ /* 0x080fe400010f0eff */
[----:B-1----:R-:W-:Y:S01]  /*cc70*/  IADD3 R0, P0, PT, R26, R6, RZ ;  /* 0x000000061a007210 */ /* 0x002fe20007f1e0ff */
[----:B------:R-:W-:Y:S02]  /*cc80*/  IMAD R41, R72, UR28, RZ ;  /* 0x0000001c48297c24 */ /* 0x000fe4000f8e02ff */
[----:B------:R-:W-:Y:S02]  /*cc90*/  IMAD R72, R84, UR59, RZ ;  /* 0x0000003b54487c24 */ /* 0x000fe4000f8e02ff */
[----:B------:R0:W-:Y:S01]  /*cca0*/  STL [R1+0x280], R0 ;  /* 0x0002800001007387 */ /* 0x0001e20000100800 */
[----:B------:R-:W-:-:S02]  /*ccb0*/  LEA.HI.X.SX32 R84, R21, R3, 0x1, P6 ;  /* 0x0000000315547211 */ /* 0x000fc400030f0eff */
[-C--:B------:R-:W-:Y:S01]  /*ccc0*/  IADD3 R5, P6, PT, R30, R6.reuse, RZ ;  /* 0x000000061e057210 */ /* 0x080fe20007fde0ff */
[----:B------:R1:W-:Y:S01]  /*ccd0*/  STL [R1+0x288], R2 ;  /* 0x0002880201007387 */ /* 0x0003e20000100800 */
[----:B0-----:R-:W-:-:S03]  /*cce0*/  IADD3 R0, P2, PT, R29, R6, RZ ;  /* 0x000000061d007210 */ /* 0x001fc60007f5e0ff */
[----:B------:R-:W-:Y:S01]  /*ccf0*/  STL [R1+0x254], R82 ;  /* 0x0002545201007387 */ /* 0x000fe20000100800 */
[----:B------:R-:W-:-:S03]  /*cd00*/  LEA.HI.X.SX32 R90, R22, R3, 0x1, P5 ;  /* 0x00000003165a7211 */ /* 0x000fc600028f0eff */
[----:B------:R-:W-:Y:S01]  /*cd10*/  STL [R1+0x838], R82 ;  /* 0x0008385201007387 */ /* 0x000fe20000100800 */
[----:B-1----:R-:W-:-:S03]  /*cd20*/  LEA.HI.X.SX32 R2, R25, R3, 0x1, P1 ;  /* 0x0000000319027211 */ /* 0x002fc600008f0eff */
[----:B------:R0:W-:Y:S04]  /*cd30*/  STL [R1+0x290], R0 ;  /* 0x0002900001007387 */ /* 0x0001e80000100800 */
[----:B------:R-:W-:Y:S04]  /*cd40*/  STL [R1+0x25c], R86 ;  /* 0x00025c5601007387 */ /* 0x000fe80000100800 */
[----:B------:R-:W-:Y:S01]  /*cd50*/  STL [R1+0x83c], R86 ;  /* 0x00083c5601007387 */ /* 0x000fe20000100800 */
[----:B0-----:R-:W-:-:S03]  /*cd60*/  IADD3 R0, P5, PT, R31, R6, RZ ;  /* 0x000000061f007210 */ /* 0x001fc60007fbe0ff */
[----:B------:R-:W-:Y:S04]  /*cd70*/  STL [R1+0x298], R5 ;  /* 0x0002980501007387 */ /* 0x000fe80000100800 */
[----:B------:R-:W-:Y:S04]  /*cd80*/  STL [R1+0x840], R5 ;  /* 0x0008400501007387 */ /* 0x000fe80000100800 */
[----:B------:R-:W-:Y:S01]  /*cd90*/  STL [R1+0x264], R84 ;  /* 0x0002645401007387 */ /* 0x000fe20000100800 */
[----:B------:R-:W-:-:S03]  /*cda0*/  IADD3 R21, P1, PT, R32, R6, RZ ;  /* 0x0000000620157210 */ /* 0x000fc60007f3e0ff */
[----:B------:R-:W-:Y:S04]  /*cdb0*/  STL [R1+0x844], R84 ;  /* 0x0008445401007387 */ /* 0x000fe80000100800 */
[----:B------:R-:W-:Y:S04]  /*cdc0*/  STL [R1+0x2a0], R0 ;  /* 0x0002a00001007387 */ /* 0x000fe80000100800 */
[----:B------:R0:W-:Y:S04]  /*cdd0*/  STL [R1+0x274], R2 ;  /* 0x0002740201007387 */ /* 0x0001e80000100800 */
[----:B------:R1:W-:Y:S04]  /*cde0*/  STL [R1+0x848], R0 ;  /* 0x0008480001007387 */ /* 0x0003e80000100800 */
[----:B------:R-:W-:Y:S01]  /*cdf0*/  STL [R1+0x26c], R90 ;  /* 0x00026c5a01007387 */ /* 0x000fe20000100800 */
[----:B0-----:R-:W-:-:S02]  /*ce00*/  LEA.HI.X.SX32 R2, R27, R3, 0x1, P4 ;  /* 0x000000031b027211 */ /* 0x001fc400020f0eff */
[----:B-1----:R-:W-:Y:S01]  /*ce10*/  LEA.HI.X.SX32 R0, R26, R3, 0x1, P0 ;  /* 0x000000031a007211 */ /* 0x002fe200000f0eff */
[----:B------:R-:W-:Y:S01]  /*ce20*/  STL [R1+0x84c], R90 ;  /* 0x00084c5a01007387 */ /* 0x000fe20000100800 */
[----:B------:R-:W-:-:S03]  /*ce30*/  IADD3 R87, P0, PT, R35, R6, RZ ;  /* 0x0000000623577210 */ /* 0x000fc60007f1e0ff */
[----:B------:R-:W-:Y:S04]  /*ce40*/  STL [R1+0x2a8], R21 ;  /* 0x0002a81501007387 */ /* 0x000fe80000100800 */
[----:B------:R0:W-:Y:S01]  /*ce50*/  STL [R1+0x27c], R0 ;  /* 0x00027c0001007387 */ /* 0x0001e20000100800 */
[----:B------:R-:W-:-:S03]  /*ce60*/  LEA.HI.X.SX32 R84, R29, R3, 0x1, P2 ;  /* 0x000000031d547211 */ /* 0x000fc600010f0eff */
[----:B------:R-:W-:Y:S01]  /*ce70*/  STL [R1+0x850], R21 ;  /* 0x0008501501007387 */ /* 0x000fe20000100800 */
[----:B0-----:R-:W-:-:S03]  /*ce80*/  IADD3 R0, P4, PT, R36, R6, RZ ;  /* 0x0000000624007210 */ /* 0x001fc60007f9e0ff */
[----:B------:R-:W-:Y:S04]  /*ce90*/  STL [R1+0x284], R2 ;  /* 0x0002840201007387 */ /* 0x000fe80000100800 */
[----:B------:R-:W-:Y:S04]  /*cea0*/  STL [R1+0x2b0], R87 ;  /* 0x0002b05701007387 */ /* 0x000fe80000100800 */
[----:B------:R0:W-:Y:S01]  /*ceb0*/  STL [R1+0x2b8], R0 ;  /* 0x0002b80001007387 */ /* 0x0001e20000100800 */
[----:B------:R-:W-:-:S03]  /*cec0*/  LEA.HI.X.SX32 R92, R30, R3, 0x1, P6 ;  /* 0x000000031e5c7211 */ /* 0x000fc600030f0eff */
[----:B------:R-:W-:Y:S01]  /*ced0*/  STL [R1+0x854], R87 ;  /* 0x0008545701007387 */ /* 0x000fe20000100800 */
[----:B0-----:R-:W-:-:S03]  /*cee0*/  IADD3 R0, P2, PT, R38, R6, RZ ;  /* 0x0000000626007210 */ /* 0x001fc60007f5e0ff */
[----:B------:R-:W-:Y:S01]  /*cef0*/  STL [R1+0x28c], R84 ;  /* 0x00028c5401007387 */ /* 0x000fe20000100800 */
[----:B------:R-:W-:-:S03]  /*cf00*/  LEA.HI.X.SX32 R2, R31, R3, 0x1, P5 ;  /* 0x000000031f027211 */ /* 0x000fc600028f0eff */
[----:B------:R0:W-:Y:S01]  /*cf10*/  STL [R1+0x2c0], R0 ;  /* 0x0002c00001007387 */ /* 0x0001e20000100800 */
[----:B------:R-:W-:-:S03]  /*cf20*/  IADD3 R86, P5, PT, R40, R6, RZ ;  /* 0x0000000628567210 */ /* 0x000fc60007fbe0ff */
[----:B------:R-:W-:Y:S01]  /*cf30*/  STL [R1+0x858], R84 ;  /* 0x0008585401007387 */ /* 0x000fe20000100800 */
[----:B0-----:R-:W-:Y:S02]  /*cf40*/  IADD3 R0, P6, PT, R39, R6, RZ ;  /* 0x0000000627007210 */ /* 0x001fe40007fde0ff */
[----:B------:R-:W-:-:S03]  /*cf50*/  LEA.HI.X.SX32 R22, R32, R3, 0x1, P1 ;  /* 0x0000000320167211 */ /* 0x000fc600008f0eff */
[----:B------:R0:W-:Y:S01]  /*cf60*/  STL [R1+0x2c8], R0 ;  /* 0x0002c80001007387 */ /* 0x0001e20000100800 */
[----:B------:R-:W-:-:S03]  /*cf70*/  IADD3 R91, P1, PT, R41, R6, RZ ;  /* 0x00000006295b7210 */ /* 0x000fc60007f3e0ff */
[----:B------:R-:W-:Y:S01]  /*cf80*/  STL [R1+0x294], R92 ;  /* 0x0002945c01007387 */ /* 0x000fe20000100800 */
[----:B------:R-:W-:-:S03]  /*cf90*/  LEA.HI.X.SX32 R88, R35, R3, 0x1, P0 ;  /* 0x0000000323587211 */ /* 0x000fc600000f0eff */
[----:B------:R-:W-:Y:S01]  /*cfa0*/  STL [R1+0x85c], R92 ;  /* 0x00085c5c01007387 */ /* 0x000fe20000100800 */
[----:B------:R-:W-:-:S03]  /*cfb0*/  IADD3 R4, P0, PT, R42, R6, RZ ;  /* 0x000000062a047210 */ /* 0x000fc60007f1e0ff */
[----:B------:R-:W-:Y:S01]  /*cfc0*/  STL [R1+0x2d0], R86 ;  /* 0x0002d05601007387 */ /* 0x000fe20000100800 */
[----:B0-----:R-:W-:-:S03]  /*cfd0*/  LEA.HI.X.SX32 R0, R36, R3, 0x1, P4 ;  /* 0x0000000324007211 */ /* 0x001fc600020f0eff */
[----:B------:R-:W-:Y:S04]  /*cfe0*/  STL [R1+0x860], R86 ;  /* 0x0008605601007387 */ /* 0x000fe80000100800 */
[----:B------:R-:W-:Y:S04]  /*cff0*/  STL [R1+0x29c], R2 ;  /* 0x00029c0201007387 */ /* 0x000fe80000100800 */
[----:B------:R-:W-:Y:S04]  /*d000*/  STL [R1+0x864], R2 ;  /* 0x0008640201007387 */ /* 0x000fe80000100800 */
[----:B------:R-:W-:Y:S04]  /*d010*/  STL [R1+0x2d8], R91 ;  /* 0x0002d85b01007387 */ /* 0x000fe80000100800 */
[----:B------:R-:W-:Y:S01]  /*d020*/  STL [R1+0x868], R91 ;  /* 0x0008685b01007387 */ /* 0x000fe20000100800 */
[----:B------:R-:W-:-:S03]  /*d030*/  IADD3 R19, P4, PT, R43, R6, RZ ;  /* 0x000000062b137210 */ /* 0x000fc60007f9e0ff */
[----:B------:R-:W-:Y:S04]  /*d040*/  STL [R1+0x2a4], R22 ;  /* 0x0002a41601007387 */ /* 0x000fe80000100800 */
[----:B------:R-:W-:Y:S04]  /*d050*/  STL [R1+0x86c], R22 ;  /* 0x00086c1601007387 */ /* 0x000fe80000100800 */
[----:B------:R-:W-:Y:S04]  /*d060*/  STL [R1+0x2e0], R4 ;  /* 0x0002e00401007387 */ /* 0x000fe80000100800 */
[----:B------:R0:W-:Y:S04]  /*d070*/  STL [R1+0x2b4], R0 ;  /* 0x0002b40001007387 */ /* 0x0001e80000100800 */
[----:B------:R-:W-:Y:S01]  /*d080*/  STL [R1+0x870], R4 ;  /* 0x0008700401007387 */ /* 0x000fe20000100800 */
[----:B------:R-:W-:-:S03]  /*d090*/  LEA.HI.X.SX32 R84, R39, R3, 0x1, P6 ;  /* 0x0000000327547211 */ /* 0x000fc600030f0eff */
[----:B------:R-:W-:Y:S01]  /*d0a0*/  STL [R1+0x2ac], R88 ;  /* 0x0002ac5801007387 */ /* 0x000fe20000100800 */
[----:B0-----:R-:W-:-:S03]  /*d0b0*/  LEA.HI.X.SX32 R0, R38, R3, 0x1, P2 ;  /* 0x0000000326007211 */ /* 0x001fc600010f0eff */
[----:B------:R-:W-:Y:S01]  /*d0c0*/  STL [R1+0x874], R88 ;  /* 0x0008745801007387 */ /* 0x000fe20000100800 */
[----:B------:R-:W-:-:S03]  /*d0d0*/  IADD3 R83, P2, PT, R44, R6, RZ ;  /* 0x000000062c537210 */ /* 0x000fc60007f5e0ff */
[----:B------:R-:W-:Y:S01]  /*d0e0*/  STL [R1+0x2e8], R19 ;  /* 0x0002e81301007387 */ /* 0x000fe20000100800 */
[----:B------:R-:W-:-:S03]  /*d0f0*/  IMAD R46, R46, UR33, RZ ;  /* 0x000000212e2e7c24 */ /* 0x000fc6000f8e02ff */
[----:B------:R0:W-:Y:S01]  /*d100*/  STL [R1+0x2bc], R0 ;  /* 0x0002bc0001007387 */ /* 0x0001e20000100800 */
[----:B------:R-:W-:-:S03]  /*d110*/  LEA.HI.X.SX32 R5, R40, R3, 0x1, P5 ;  /* 0x0000000328057211 */ /* 0x000fc600028f0eff */
[----:B------:R-:W-:Y:S01]  /*d120*/  STL [R1+0x878], R19 ;  /* 0x0008781301007387 */ /* 0x000fe20000100800 */
[-C--:B------:R-:W-:Y:S02]  /*d130*/  LEA.HI.X.SX32 R68, R41, R3.reuse, 0x1, P1 ;  /* 0x0000000329447211 */ /* 0x080fe400008f0eff */
[-C--:B0-----:R-:W-:Y:S01]  /*d140*/  IADD3 R0, P6, PT, R45, R6.reuse, RZ ;  /* 0x000000062d007210 */ /* 0x081fe20007fde0ff */
[----:B------:R-:W-:Y:S01]  /*d150*/  STL [R1+0x2f0], R83 ;  /* 0x0002f05301007387 */ /* 0x000fe20000100800 */
[-C--:B------:R-:W-:Y:S01]  /*d160*/  LEA.HI.X.SX32 R42, R42, R3.reuse, 0x1, P0 ;  /* 0x000000032a2a7211 */ /* 0x080fe200000f0eff */
[----:B------:R-:W-:Y:S01]  /*d170*/  IMAD R48, R48, UR34, RZ ;  /* 0x0000002230307c24 */ /* 0x000fe2000f8e02ff */
[----:B------:R-:W-:Y:S01]  /*d180*/  IADD3 R91, P0, PT, R46, R6, RZ ;  /* 0x000000062e5b7210 */ /* 0x000fe20007f1e0ff */
[----:B------:R0:W-:Y:S01]  /*d190*/  STL [R1+0x2f8], R0 ;  /* 0x0002f80001007387 */ /* 0x0001e20000100800 */
[----:B------:R-:W-:Y:S01]  /*d1a0*/  IMAD R49, R49, UR35, RZ ;  /* 0x0000002331317c24 */ /* 0x000fe2000f8e02ff */
[----:B------:R-:W-:-:S02]  /*d1b0*/  LEA.HI.X.SX32 R20, R43, R3, 0x1, P4 ;  /* 0x000000032b147211 */ /* 0x000fc400020f0eff */
[----:B------:R1:W-:Y:S01]  /*d1c0*/  STL [R1+0x87c], R83 ;  /* 0x00087c5301007387 */ /* 0x0003e20000100800 */
[----:B------:R-:W-:-:S03]  /*d1d0*/  IMAD R51, R51, UR36, RZ ;  /* 0x0000002433337c24 */ /* 0x000fc6000f8e02ff */
[----:B------:R-:W-:Y:S01]  /*d1e0*/  STL [R1+0x2c4], R84 ;  /* 0x0002c45401007387 */ /* 0x000fe20000100800 */
[-C--:B------:R-:W-:Y:S02]  /*d1f0*/  LEA.HI.X.SX32 R85, R44, R3.reuse, 0x1, P2 ;  /* 0x000000032c557211 */ /* 0x080fe400010f0eff */
[-C--:B0-----:R-:W-:Y:S01]  /*d200*/  LEA.HI.X.SX32 R0, R45, R3.reuse, 0x1, P6 ;  /* 0x000000032d007211 */ /* 0x081fe200030f0eff */
[----:B------:R-:W-:Y:S01]  /*d210*/  STL [R1+0x880], R84 ;  /* 0x0008805401007387 */ /* 0x000fe20000100800 */
[----:B------:R-:W-:-:S03]  /*d220*/  LEA.HI.X.SX32 R22, R46, R3, 0x1, P0 ;  /* 0x000000032e167211 */ /* 0x000fc600000f0eff */
[----:B------:R-:W-:Y:S01]  /*d230*/  STL [R1+0x2cc], R5 ;  /* 0x0002cc0501007387 */ /* 0x000fe20000100800 */
[----:B------:R-:W-:-:S03]  /*d240*/  IADD3 R21, P0, PT, R48, R6, RZ ;  /* 0x0000000630157210 */ /* 0x000fc60007f1e0ff */
[----:B------:R-:W-:Y:S01]  /*d250*/  STL [R1+0x2d4], R68 ;  /* 0x0002d44401007387 */ /* 0x000fe20000100800 */
[----:B------:R-:W-:Y:S01]  /*d260*/  IMAD R53, R53, UR37, RZ ;  /* 0x0000002535357c24 */ /* 0x000fe2000f8e02ff */
[-C--:B------:R-:W-:Y:S02]  /*d270*/  IADD3 R89, P1, PT, R49, R6.reuse, RZ ;  /* 0x0000000631597210 */ /* 0x080fe40007f3e0ff */
[----:B------:R-:W-:Y:S01]  /*d280*/  STL [R1+0x300], R91 ;  /* 0x0003005b01007387 */ /* 0x000fe20000100800 */
[----:B------:R-:W-:-:S03]  /*d290*/  IADD3 R46, P2, PT, R51, R6, RZ ;  /* 0x00000006332e7210 */ /* 0x000fc60007f5e0ff */
[----:B------:R-:W-:Y:S01]  /*d2a0*/  STL [R1+0x2dc], R42 ;  /* 0x0002dc2a01007387 */ /* 0x000fe20000100800 */
[----:B------:R-:W-:Y:S01]  /*d2b0*/  IMAD R54, R54, UR38, RZ ;  /* 0x0000002636367c24 */ /* 0x000fe2000f8e02ff */
[----:B------:R-:W-:Y:S02]  /*d2c0*/  LEA.HI.X.SX32 R87, R48, R3, 0x1, P0 ;  /* 0x0000000330577211 */ /* 0x000fe400000f0eff */
[----:B------:R-:W-:Y:S01]  /*d2d0*/  STL [R1+0x2e4], R20 ;  /* 0x0002e41401007387 */ /* 0x000fe20000100800 */
[----:B------:R-:W-:-:S03]  /*d2e0*/  IMAD R55, R55, UR39, RZ ;  /* 0x0000002737377c24 */ /* 0x000fc6000f8e02ff */
[----:B------:R0:W-:Y:S01]  /*d2f0*/  STL [R1+0x2f4], R0 ;  /* 0x0002f40001007387 */ /* 0x0001e20000100800 */
[----:B------:R-:W-:-:S03]  /*d300*/  LEA.HI.X.SX32 R82, R49, R3, 0x1, P1 ;  /* 0x0000000331527211 */ /* 0x000fc600008f0eff */
[----:B------:R-:W-:Y:S01]  /*d310*/  STL [R1+0x2ec], R85 ;  /* 0x0002ec5501007387 */ /* 0x000fe20000100800 */
[----:B------:R-:W-:-:S03]  /*d320*/  LEA.HI.X.SX32 R51, R51, R3, 0x1, P2 ;  /* 0x0000000333337211 */ /* 0x000fc600010f0eff */
[----:B------:R-:W-:Y:S01]  /*d330*/  STL [R1+0x2fc], R22 ;  /* 0x0002fc1601007387 */ /* 0x000fe20000100800 */
[-C--:B------:R-:W-:Y:S01]  /*d340*/  IADD3 R35, P0, PT, R53, R6.reuse, RZ ;  /* 0x0000000635237210 */ /* 0x080fe20007f1e0ff */
[----:B------:R-:W-:Y:S02]  /*d350*/  IMAD R57, R57, UR40, RZ ;  /* 0x0000002839397c24 */ /* 0x000fe4000f8e02ff */
[----:B------:R-:W-:Y:S01]  /*d360*/  STL [R1+0x308], R21 ;  /* 0x0003081501007387 */ /* 0x000fe20000100800 */
[----:B------:R-:W-:-:S03]  /*d370*/  IADD3 R17, P1, PT, R54, R6, RZ ;  /* 0x0000000636117210 */ /* 0x000fc60007f3e0ff */
[----:B------:R-:W2:Y:S01]  /*d380*/  LDL R48, [R1+0x2f8] ;  /* 0x0002f80001307983 */ /* 0x000ea20000100800 */
[----:B------:R-:W-:-:S03]  /*d390*/  IMAD R60, R60, UR41, RZ ;  /* 0x000000293c3c7c24 */ /* 0x000fc6000f8e02ff */
[----:B------:R-:W3:Y:S01]  /*d3a0*/  LDL R49, [R1+0x2b8] ;  /* 0x0002b80001317983 */ /* 0x000ee20000100800 */
[----:B------:R-:W-:-:S03]  /*d3b0*/  IADD3 R80, P2, PT, R55, R6, RZ ;  /* 0x0000000637507210 */ /* 0x000fc60007f5e0ff */
[----:B------:R-:W-:Y:S01]  /*d3c0*/  STL [R1+0x310], R89 ;  /* 0x0003105901007387 */ /* 0x000fe20000100800 */
[----:B------:R-:W-:Y:S01]  /*d3d0*/  IMAD R61, R61, UR42, RZ ;  /* 0x0000002a3d3d7c24 */ /* 0x000fe2000f8e02ff */
[-C--:B------:R-:W-:Y:S02]  /*d3e0*/  LEA.HI.X.SX32 R36, R53, R3.reuse, 0x1, P0 ;  /* 0x0000000335247211 */ /* 0x080fe400000f0eff */
[----:B------:R-:W-:Y:S01]  /*d3f0*/  STL [R1+0x304], R87 ;  /* 0x0003045701007387 */ /* 0x000fe20000100800 */
[----:B------:R-:W-:-:S03]  /*d400*/  LEA.HI.X.SX32 R18, R54, R3, 0x1, P1 ;  /* 0x0000000336127211 */ /* 0x000fc600008f0eff */
[----:B------:R-:W-:Y:S01]  /*d410*/  STL [R1+0x318], R46 ;  /* 0x0003182e01007387 */ /* 0x000fe20000100800 */
[----:B-1----:R-:W-:-:S03]  /*d420*/  IADD3 R83, P0, PT, R57, R6, RZ ;  /* 0x0000000639537210 */ /* 0x002fc60007f1e0ff */
[----:B------:R-:W-:Y:S01]  /*d430*/  STL [R1+0x30c], R82 ;  /* 0x00030c5201007387 */ /* 0x000fe20000100800 */
[----:B------:R-:W-:-:S03]  /*d440*/  LEA.HI.X.SX32 R81, R55, R3, 0x1, P2 ;  /* 0x0000000337517211 */ /* 0x000fc600010f0eff */
[----:B------:R-:W-:Y:S01]  /*d450*/  STL [R1+0x314], R51 ;  /* 0x0003143301007387 */ /* 0x000fe20000100800 */
[----:B------:R-:W-:-:S03]  /*d460*/  IADD3 R86, P1, PT, R60, R6, RZ ;  /* 0x000000063c567210 */ /* 0x000fc60007f3e0ff */
[----:B------:R-:W4:Y:S01]  /*d470*/  LDL R53, [R1+0x2b4] ;  /* 0x0002b40001357983 */ /* 0x000f220000100800 */
[----:B------:R-:W-:Y:S01]  /*d480*/  IMAD R64, R64, UR43, RZ ;  /* 0x0000002b40407c24 */ /* 0x000fe2000f8e02ff */
[----:B0-----:R-:W-:Y:S02]  /*d490*/  IADD3 R0, P2, PT, R61, R6, RZ ;  /* 0x000000063d007210 */ /* 0x001fe40007f5e0ff */
[----:B------:R-:W-:Y:S01]  /*d4a0*/  STL [R1+0x320], R35 ;  /* 0x0003202301007387 */ /* 0x000fe20000100800 */
[----:B------:R-:W-:-:S03]  /*d4b0*/  LEA.HI.X.SX32 R84, R57, R3, 0x1, P0 ;  /* 0x0000000339547211 */ /* 0x000fc600000f0eff */
[----:B------:R-:W-:Y:S01]  /*d4c0*/  STL [R1+0x328], R17 ;  /* 0x0003281101007387 */ /* 0x000fe20000100800 */
[----:B------:R-:W-:-:S03]  /*d4d0*/  IMAD R65, R65, UR44, RZ ;  /* 0x0000002c41417c24 */ /* 0x000fc6000f8e02ff */
[----:B------:R-:W-:Y:S01]  /*d4e0*/  STL [R1+0x31c], R36 ;  /* 0x00031c2401007387 */ /* 0x000fe20000100800 */
[----:B------:R-:W-:Y:S01]  /*d4f0*/  IMAD R67, R67, UR45, RZ ;  /* 0x0000002d43437c24 */ /* 0x000fe2000f8e02ff */
[-C--:B------:R-:W-:Y:S02]  /*d500*/  LEA.HI.X.SX32 R2, R60, R3.reuse, 0x1, P1 ;  /* 0x000000033c027211 */ /* 0x080fe400008f0eff */
[----:B------:R-:W-:Y:S01]  /*d510*/  STL [R1+0x330], R80 ;  /* 0x0003305001007387 */ /* 0x000fe20000100800 */
[----:B------:R-:W-:-:S03]  /*d520*/  LEA.HI.X.SX32 R90, R61, R3, 0x1, P2 ;  /* 0x000000033d5a7211 */ /* 0x000fc600010f0eff */
[----:B------:R-:W-:Y:S01]  /*d530*/  STL [R1+0x324], R18 ;  /* 0x0003241201007387 */ /* 0x000fe20000100800 */
[----:B------:R-:W-:-:S03]  /*d540*/  IADD3 R60, P0, PT, R64, R6, RZ ;  /* 0x00000006403c7210 */ /* 0x000fc60007f1e0ff */
[----:B------:R-:W-:Y:S01]  /*d550*/  STL [R1+0x32c], R81 ;  /* 0x00032c5101007387 */ /* 0x000fe20000100800 */
[----:B------:R-:W-:-:S03]  /*d560*/  IMAD R71, R71, UR46, RZ ;  /* 0x0000002e47477c24 */ /* 0x000fc6000f8e02ff */
[----:B------:R-:W-:Y:S01]  /*d570*/  STL [R1+0x338], R83 ;  /* 0x0003385301007387 */ /* 0x000fe20000100800 */
[----:B------:R-:W-:-:S03]  /*d580*/  IADD3 R44, P1, PT, R65, R6, RZ ;  /* 0x00000006412c7210 */ /* 0x000fc60007f3e0ff */
[----:B------:R-:W-:Y:S01]  /*d590*/  STL [R1+0x340], R86 ;  /* 0x0003405601007387 */ /* 0x000fe20000100800 */
[----:B------:R-:W-:Y:S01]  /*d5a0*/  IMAD R70, R70, UR47, RZ ;  /* 0x0000002f46467c24 */ /* 0x000fe2000f8e02ff */
[----:B------:R-:W-:Y:S02]  /*d5b0*/  IADD3 R31, P2, PT, R67, R6, RZ ;  /* 0x00000006431f7210 */ /* 0x000fe40007f5e0ff */
[----:B------:R-:W-:Y:S01]  /*d5c0*/  STL [R1+0x334], R84 ;  /* 0x0003345401007387 */ /* 0x000fe20000100800 */
[----:B------:R-:W-:Y:S01]  /*d5d0*/  IMAD R69, R69, UR48, RZ ;  /* 0x0000003045457c24 */ /* 0x000fe2000f8e02ff */
[-C--:B------:R-:W-:Y:S02]  /*d5e0*/  LEA.HI.X.SX32 R61, R64, R3.reuse, 0x1, P0 ;  /* 0x00000003403d7211 */ /* 0x080fe400000f0eff */
[----:B------:R-:W-:Y:S01]  /*d5f0*/  STL [R1+0x348], R0 ;  /* 0x0003480001007387 */ /* 0x000fe20000100800 */
[----:B------:R-:W-:-:S03]  /*d600*/  LEA.HI.X.SX32 R45, R65, R3, 0x1, P1 ;  /* 0x00000003412d7211 */ /* 0x000fc600008f0eff */
[----:B------:R-:W-:Y:S01]  /*d610*/  STL [R1+0x33c], R2 ;  /* 0x00033c0201007387 */ /* 0x000fe20000100800 */
[----:B------:R-:W-:-:S03]  /*d620*/  LEA.HI.X.SX32 R32, R67, R3, 0x1, P2 ;  /* 0x0000000343207211 */ /* 0x000fc600010f0eff */
[----:B------:R-:W-:Y:S01]  /*d630*/  STL [R1+0x344], R90 ;  /* 0x0003445a01007387 */ /* 0x000fe20000100800 */
[----:B------:R-:W-:-:S03]  /*d640*/  IADD3 R15, P0, PT, R71, R6, RZ ;  /* 0x00000006470f7210 */ /* 0x000fc60007f1e0ff */
[----:B------:R-:W2:Y:S01]  /*d650*/  LDL R64, [R1+0x2f4] ;  /* 0x0002f40001407983 */ /* 0x000ea20000100800 */
[----:B------:R-:W-:-:S03]  /*d660*/  IADD3 R78, P1, PT, R70, R6, RZ ;  /* 0x00000006464e7210 */ /* 0x000fc60007f3e0ff */
[----:B------:R-:W-:Y:S01]  /*d670*/  STL [R1+0x350], R60 ;  /* 0x0003503c01007387 */ /* 0x000fe20000100800 */
[----:B------:R-:W-:Y:S01]  /*d680*/  IMAD R66, R66, UR49, RZ ;  /* 0x0000003142427c24 */ /* 0x000fe2000f8e02ff */
[----:B------:R-:W-:Y:S02]  /*d690*/  IADD3 R88, P2, PT, R69, R6, RZ ;  /* 0x0000000645587210 */ /* 0x000fe40007f5e0ff */
[----:B------:R-:W2:Y:S01]  /*d6a0*/  LDL R65, [R1+0x278] ;  /* 0x0002780001417983 */ /* 0x000ea20000100800 */
[----:B------:R-:W-:-:S03]  /*d6b0*/  IMAD R63, R63, UR14, RZ ;  /* 0x0000000e3f3f7c24 */ /* 0x000fc6000f8e02ff */
[----:B------:R-:W-:Y:S01]  /*d6c0*/  STL [R1+0x358], R44 ;  /* 0x0003582c01007387 */ /* 0x000fe20000100800 */
[----:B------:R-:W-:-:S03]  /*d6d0*/  LEA.HI.X.SX32 R16, R71, R3, 0x1, P0 ;  /* 0x0000000347107211 */ /* 0x000fc600000f0eff */
        /* <DEDUP_REMOVED lines=13> */
[----:B------:R-:W-:-:S03]  /*d7b0*/  IMAD R58, R58, UR51, RZ ;  /* 0x000000333a3a7c24 */ /* 0x000fc6000f8e02ff */
[----:B------:R-:W-:Y:S01]  /*d7c0*/  STL [R1+0x370], R78 ;  /* 0x0003704e01007387 */ /* 0x000fe20000100800 */
[----:B------:R-:W-:-:S03]  /*d7d0*/  LEA.HI.X.SX32 R92, R66, R3, 0x1, P0 ;  /* 0x00000003425c7211 */ /* 0x000fc600000f0eff */
[----:B------:R-:W-:Y:S01]  /*d7e0*/  STL [R1+0x364], R16 ;  /* 0x0003641001007387 */ /* 0x000fe20000100800 */
[----:B------:R-:W-:Y:S01]  /*d7f0*/  IMAD R56, R56, UR52, RZ ;  /* 0x0000003438387c24 */ /* 0x000fe2000f8e02ff */
[----:B------:R-:W-:Y:S02]  /*d800*/  LEA.HI.X.SX32 R69, R63, R3, 0x1, P1 ;  /* 0x000000033f457211 */ /* 0x000fe400008f0eff */
[----:B------:R-:W-:Y:S01]  /*d810*/  STL [R1+0x36c], R79 ;  /* 0x00036c4f01007387 */ /* 0x000fe20000100800 */
[----:B------:R-:W-:-:S03]  /*d820*/  IADD3 R25, P0, PT, R59, R6, RZ ;  /* 0x000000063b197210 */ /* 0x000fc60007f1e0ff */
[----:B------:R-:W-:Y:S01]  /*d830*/  STL [R1+0x374], R19 ;  /* 0x0003741301007387 */ /* 0x000fe20000100800 */
[----:B------:R-:W-:-:S03]  /*d840*/  LEA.HI.X.SX32 R57, R62, R3, 0x1, P2 ;  /* 0x000000033e397211 */ /* 0x000fc600010f0eff */
[----:B------:R-:W-:Y:S01]  /*d850*/  STL [R1+0x380], R67 ;  /* 0x0003804301007387 */ /* 0x000fe20000100800 */
[----:B------:R-:W-:-:S03]  /*d860*/  IADD3 R29, P1, PT, R58, R6, RZ ;  /* 0x000000063a1d7210 */ /* 0x000fc60007f3e0ff */
[----:B------:R-:W2:Y:S04]  /*d870*/  LDL R66, [R1+0x274] ;  /* 0x0002740001427983 */ /* 0x000ea80000100800 */
[----:B------:R-:W2:Y:S01]  /*d880*/  LDL R63, [R1+0x238] ;  /* 0x00023800013f7983 */ /* 0x000ea20000100800 */
[----:B------:R-:W-:-:S03]  /*d890*/  IMAD R52, R52, UR53, RZ ;  /* 0x0000003534347c24 */ /* 0x000fc6000f8e02ff */
[----:B------:R-:W-:Y:S01]  /*d8a0*/  STL [R1+0x388], R70 ;  /* 0x0003884601007387 */ /* 0x000fe20000100800 */
[----:B------:R-:W-:-:S03]  /*d8b0*/  IADD3 R13, P2, PT, R56, R6, RZ ;  /* 0x00000006380d7210 */ /* 0x000fc60007f5e0ff */
[----:B------:R-:W2:Y:S01]  /*d8c0*/  LDL R62, [R1+0x234] ;  /* 0x00023400013e7983 */ /* 0x000ea20000100800 */
[----:B------:R-:W-:-:S03]  /*d8d0*/  LEA.HI.X.SX32 R43, R59, R3, 0x1, P0 ;  /* 0x000000033b2b7211 */ /* 0x000fc600000f0eff */
[----:B------:R-:W-:Y:S01]  /*d8e0*/  STL [R1+0x37c], R92 ;  /* 0x00037c5c01007387 */ /* 0x000fe20000100800 */
[----:B------:R-:W-:-:S03]  /*d8f0*/  LEA.HI.X.SX32 R30, R58, R3, 0x1, P1 ;  /* 0x000000033a1e7211 */ /* 0x000fc600008f0eff */
[----:B------:R-:W-:Y:S01]  /*d900*/  STL [R1+0x390], R55 ;  /* 0x0003903701007387 */ /* 0x000fe20000100800 */
[----:B------:R-:W-:-:S03]  /*d910*/  LEA.HI.X.SX32 R14, R56, R3, 0x1, P2 ;  /* 0x00000003380e7211 */ /* 0x000fc600010f0eff */
[----:B------:R-:W-:Y:S01]  /*d920*/  STL [R1+0x384], R69 ;  /* 0x0003844501007387 */ /* 0x000fe20000100800 */
[----:B------:R-:W-:-:S03]  /*d930*/  IADD3 R76, P0, PT, R52, R6, RZ ;  /* 0x00000006344c7210 */ /* 0x000fc60007f1e0ff */
[----:B------:R-:W-:Y:S04]  /*d940*/  STL [R1+0x38c], R57 ;  /* 0x00038c3901007387 */ /* 0x000fe80000100800 */
[----:B------:R-:W-:Y:S04]  /*d950*/  STL [R1+0x398], R25 ;  /* 0x0003981901007387 */ /* 0x000fe80000100800 */
[----:B------:R-:W-:Y:S04]  /*d960*/  STL [R1+0x3a0], R29 ;  /* 0x0003a01d01007387 */ /* 0x000fe80000100800 */
[----:B------:R-:W-:Y:S01]  /*d970*/  STL [R1+0x394], R43 ;  /* 0x0003942b01007387 */ /* 0x000fe20000100800 */
[----:B------:R-:W-:-:S03]  /*d980*/  LEA.HI.X.SX32 R77, R52, R3, 0x1, P0 ;  /* 0x00000003344d7211 */ /* 0x000fc600000f0eff */
[----:B------:R-:W2:Y:S04]  /*d990*/  LDL R56, [R1+0x1dc] ;  /* 0x0001dc0001387983 */ /* 0x000ea80000100800 */
[----:B------:R-:W-:Y:S04]  /*d9a0*/  STL [R1+0x3a8], R13 ;  /* 0x0003a80d01007387 */ /* 0x000fe80000100800 */
[----:B------:R-:W-:Y:S04]  /*d9b0*/  STL [R1+0x39c], R30 ;  /* 0x00039c1e01007387 */ /* 0x000fe80000100800 */
[----:B------:R-:W-:Y:S04]  /*d9c0*/  STL [R1+0x3a4], R14 ;  /* 0x0003a40e01007387 */ /* 0x000fe80000100800 */
[----:B------:R-:W3:Y:S01]  /*d9d0*/  LDL R52, [R1+0x1d8] ;  /* 0x0001d80001347983 */ /* 0x000ee20000100800 */
[----:B------:R-:W-:Y:S01]  /*d9e0*/  IMAD R47, R47, UR55, RZ ;  /* 0x000000372f2f7c24 */ /* 0x000fe2000f8e02ff */
[----:B------:R-:W0:Y:S04]  /*d9f0*/  S2R R10, SR_TID.X ;  /* 0x00000000000a7919 */ /* 0x000e280000002100 */
[----:B------:R-:W-:-:S04]  /*da00*/  IADD3 R59, P2, PT, R47, R6, RZ ;  /* 0x000000062f3b7210 */ /* 0x000fc80007f5e0ff */
[----:B------:R-:W-:Y:S02]  /*da10*/  LEA.HI.X.SX32 R58, R47, R3, 0x1, P2 ;  /* 0x000000032f3a7211 */ /* 0x000fe400010f0eff */
[----:B------:R-:W1:Y:S01]  /*da20*/  LDC R47, c[0x0][0x3a0] ;  /* 0x0000e800ff2f7b82 */ /* 0x000e620000000800 */
[----:B------:R-:W-:Y:S02]  /*da30*/  IMAD R37, R37, UR56, RZ ;  /* 0x0000003825257c24 */ /* 0x000fe4000f8e02ff */
[----:B------:R-:W-:-:S03]  /*da40*/  IMAD R50, R50, UR54, RZ ;  /* 0x0000003632327c24 */ /* 0x000fc6000f8e02ff */
[CC--:B------:R-:W-:Y:S02]  /*da50*/  IADD3 R38, P0, PT, R37.reuse, R6.reuse, RZ ;  /* 0x0000000625267210 */ /* 0x0c0fe40007f1e0ff */
[-C--:B------:R-:W-:Y:S01]  /*da60*/  IADD3 R4, P1, PT, R50, R6.reuse, RZ ;  /* 0x0000000632047210 */ /* 0x080fe20007f3e0ff */
[----:B------:R-:W-:Y:S01]  /*da70*/  IMAD R34, R34, UR57, RZ ;  /* 0x0000003922227c24 */ /* 0x000fe2000f8e02ff */
[-C--:B------:R-:W-:Y:S01]  /*da80*/  LEA.HI.X.SX32 R71, R37, R3.reuse, 0x1, P0 ;  /* 0x0000000325477211 */ /* 0x080fe200000f0eff */
[----:B------:R-:W-:Y:S01]  /*da90*/  IMAD R33, R33, UR58, RZ ;  /* 0x0000003a21217c24 */ /* 0x000fe2000f8e02ff */
[----:B------:R-:W-:Y:S01]  /*daa0*/  LEA.HI.X.SX32 R50, R50, R3, 0x1, P1 ;  /* 0x0000000332327211 */ /* 0x000fe200008f0eff */
[----:B------:R-:W-:Y:S01]  /*dab0*/  STL [R1+0x3b8], R4 ;  /* 0x0003b80401007387 */ /* 0x000fe20000100800 */
[----:B------:R-:W-:-:S03]  /*dac0*/  IADD3 R39, P1, PT, R34, R6, RZ ;  /* 0x0000000622277210 */ /* 0x000fc60007f3e0ff */
[----:B------:R-:W-:Y:S01]  /*dad0*/  STL [R1+0x3b0], R76 ;  /* 0x0003b04c01007387 */ /* 0x000fe20000100800 */
[----:B-1----:R-:W-:Y:S01]  /*dae0*/  VIADD R75, R47, 0x7f ;  /* 0x0000007f2f4b7836 */ /* 0x002fe20000000000 */
[----:B0-----:R-:W-:Y:S02]  /*daf0*/  LOP3.LUT R10, R10, 0x7f, RZ, 0xc0, !PT ;  /* 0x0000007f0a0a7812 */ /* 0x001fe400078ec0ff */
[----:B------:R-:W-:Y:S02]  /*db00*/  STL [R1+0x3c0], R59 ;  /* 0x0003c03b01007387 */ /* 0x000fe40000100800 */
[----:B------:R-:W-:Y:S02]  /*db10*/  ISETP.GT.AND P0, PT, R75, 0x7f, PT ;  /* 0x0000007f4b00780c */ /* 0x000fe40003f04270 */
[----:B------:R-:W-:Y:S01]  /*db20*/  STL [R1+0x3ac], R77 ;  /* 0x0003ac4d01007387 */ /* 0x000fe20000100800 */
[-C--:B------:R-:W-:Y:S02]  /*db30*/  IADD3 R40, P2, PT, R33, R6.reuse, RZ ;  /* 0x0000000621287210 */ /* 0x080fe40007f5e0ff */
[----:B------:R-:W-:Y:S01]  /*db40*/  ISETP.LT.AND P0, PT, R10, R47, P0 ;  /* 0x0000002f0a00720c */ /* 0x000fe20000701270 */
[----:B------:R-:W-:Y:S01]  /*db50*/  STL [R1+0x3b4], R50 ;  /* 0x0003b43201007387 */ /* 0x000fe20000100800 */
[----:B------:R-:W-:-:S02]  /*db60*/  IADD3 R26, P4, PT, R72, R6, RZ ;  /* 0x00000006481a7210 */ /* 0x000fc40007f9e0ff */
[-C--:B------:R-:W-:Y:S01]  /*db70*/  IADD3 R8, P6, PT, R74, R6.reuse, RZ ;  /* 0x000000064a087210 */ /* 0x080fe20007fde0ff */
[----:B------:R-:W-:Y:S01]  /*db80*/  STL [R1+0x3bc], R58 ;  /* 0x0003bc3a01007387 */ /* 0x000fe20000100800 */
[----:B------:R-:W-:-:S03]  /*db90*/  IADD3 R11, P5, PT, R73, R6, RZ ;  /* 0x00000006490b7210 */ /* 0x000fc60007fbe0ff */
[----:B------:R-:W-:Y:S01]  /*dba0*/  STL [R1+0x3c4], R38 ;  /* 0x0003c42601007387 */ /* 0x000fe20000100800 */
[----:B------:R-:W-:-:S03]  /*dbb0*/  LEA.HI.X.SX32 R54, R34, R3, 0x1, P1 ;  /* 0x0000000322367211 */ /* 0x000fc600008f0eff */
[----:B------:R-:W-:Y:S01]  /*dbc0*/  STL [R1+0x3c8], R39 ;  /* 0x0003c82701007387 */ /* 0x000fe20000100800 */
[----:B------:R-:W-:-:S03]  /*dbd0*/  LEA.HI.X.SX32 R41, R33, R3, 0x1, P2 ;  /* 0x0000000321297211 */ /* 0x000fc600010f0eff */
[----:B------:R-:W-:Y:S01]  /*dbe0*/  STL [R1+0x3cc], R40 ;  /* 0x0003cc2801007387 */ /* 0x000fe20000100800 */
[-C--:B------:R-:W-:Y:S02]  /*dbf0*/  LEA.HI.X.SX32 R27, R72, R3.reuse, 0x1, P4 ;  /* 0x00000003481b7211 */ /* 0x080fe400020f0eff */
[----:B------:R-:W-:Y:S01]  /*dc00*/  PRMT R7, RZ, 0x7610, R7 ;  /* 0x00007610ff077816 */ /* 0x000fe20000000007 */
[----:B------:R-:W-:Y:S01]  /*dc10*/  STL [R1+0x3d0], R26 ;  /* 0x0003d01a01007387 */ /* 0x000fe20000100800 */
[----:B------:R-:W-:-:S03]  /*dc20*/  LEA.HI.X.SX32 R9, R74, R3, 0x1, P6 ;  /* 0x000000034a097211 */ /* 0x000fc600030f0eff */
[----:B------:R2:W-:Y:S04]  /*dc30*/  STL [R1+0x20c], R8 ;  /* 0x00020c0801007387 */ /* 0x0005e80000100800 */
[----:B------:R-:W-:Y:S01]  /*dc40*/  STL [R1+0x3d4], R11 ;  /* 0x0003d40b01007387 */ /* 0x000fe20000100800 */
[----:B------:R-:W-:-:S03]  /*dc50*/  LEA.HI.X.SX32 R12, R73, R3, 0x1, P5 ;  /* 0x00000003490c7211 */ /* 0x000fc600028f0eff */
[----:B------:R-:W-:Y:S01]  /*dc60*/  STL [R1+0x1f4], R71 ;  /* 0x0001f44701007387 */ /* 0x000fe20000100800 */
[----:B------:R-:W-:-:S03]  /*dc70*/  PRMT R3, RZ, 0x7610, R3 ;  /* 0x00007610ff037816 */ /* 0x000fc60000000003 */
[----:B------:R-:W-:Y:S04]  /*dc80*/  STL [R1+0x1fc], R54 ;  /* 0x0001fc3601007387 */ /* 0x000fe80000100800 */
[----:B------:R-:W-:Y:S04]  /*dc90*/  STL [R1+0x200], R41 ;  /* 0x0002002901007387 */ /* 0x000fe80000100800 */
[----:B------:R-:W-:Y:S04]  /*dca0*/  STL [R1+0x204], R27 ;  /* 0x0002041b01007387 */ /* 0x000fe80000100800 */
[----:B------:R3:W-:Y:S04]  /*dcb0*/  STL [R1+0x1f8], R9 ;  /* 0x0001f80901007387 */ /* 0x0007e80000100800 */
[----:B------:R2:W4:Y:S02]  /*dcc0*/  @P0 LDG.E.U8 R7, desc[UR18][R8.64] ;  /* 0x0000001208070981 */ /* 0x000524000c1e1100 */
[----:B--2---:R-:W-:-:S02]  /*dcd0*/  @P0 IMAD.MOV.U32 R8, RZ, RZ, R56 ;  /* 0x000000ffff080224 */ /* 0x004fc400078e0038 */
[----:B---3--:R-:W-:-:S05]  /*dce0*/  @P0 IMAD.MOV.U32 R9, RZ, RZ, R52 ;  /* 0x000000ffff090224 */ /* 0x008fca00078e0034 */
[----:B------:R0:W2:Y:S04]  /*dcf0*/  @P0 LDG.E.U8 R3, desc[UR18][R8.64] ;  /* 0x0000001208030981 */ /* 0x0000a8000c1e1100 */
[----:B------:R-:W-:Y:S04]  /*dd00*/  STS.U8 [R93+UR9+0x3780], R28 ;  /* 0x0037801c5d007988 */ /* 0x000fe80008000009 */
[----:B------:R-:W-:Y:S04]  /*dd10*/  STS.U8 [R93+UR9+0x3b80], R24 ;  /* 0x003b80185d007988 */ /* 0x000fe80008000009 */
[----:B------:R-:W-:Y:S01]  /*dd20*/  STS.U8 [R93+UR9+0x3f80], R23 ;  /* 0x003f80175d007988 */ /* 0x000fe20008000009 */
[----:B0-----:R-:W-:-:S02]  /*dd30*/  @P0 IMAD.MOV.U32 R8, RZ, RZ, R63 ;  /* 0x000000ffff080224 */ /* 0x001fc400078e003f */
[----:B------:R-:W-:Y:S01]  /*dd40*/  @P0 IMAD.MOV.U32 R9, RZ, RZ, R62 ;  /* 0x000000ffff090224 */ /* 0x000fe200078e003e */
[----:B--2---:R0:W-:Y:S02]  /*dd50*/  STS.U8 [R10+UR9+0x8000], R3 ;  /* 0x008000030a007988 */ /* 0x0041e40008000009 */
[----:B0-----:R-:W-:-:S06]  /*dd60*/  PRMT R3, RZ, 0x7610, R3 ;  /* 0x00007610ff037816 */ /* 0x001fcc0000000003 */
[----:B------:R0:W2:Y:S02]  /*dd70*/  @P0 LDG.E.U8 R3, desc[UR18][R8.64] ;  /* 0x0000001208030981 */ /* 0x0000a4000c1e1100 */
[----:B0-----:R-:W-:Y:S02]  /*dd80*/  @P0 IMAD.MOV.U32 R8, RZ, RZ, R65 ;  /* 0x000000ffff080224 */ /* 0x001fe400078e0041 */
[----:B------:R-:W-:Y:S01]  /*dd90*/  @P0 IMAD.MOV.U32 R9, RZ, RZ, R66 ;  /* 0x000000ffff090224 */ /* 0x000fe200078e0042 */
[----:B--2---:R0:W-:Y:S02]  /*dda0*/  STS.U8 [R10+UR9+0x8400], R3 ;  /* 0x008400030a007988 */ /* 0x0041e40008000009 */
[----:B0-----:R-:W-:-:S06]  /*ddb0*/  PRMT R3, RZ, 0x7610, R3 ;  /* 0x00007610ff037816 */ /* 0x001fcc0000000003 */
[----:B------:R0:W2:Y:S02]  /*ddc0*/  @P0 LDG.E.U8 R3, desc[UR18][R8.64] ;  /* 0x0000001208030981 */ /* 0x0000a4000c1e1100 */
[----:B0-----:R-:W-:Y:S02]  /*ddd0*/  @P0 IMAD.MOV.U32 R8, RZ, RZ, R49 ;  /* 0x000000ffff080224 */ /* 0x001fe400078e0031 */
[----:B----4-:R-:W-:Y:S01]  /*dde0*/  @P0 IMAD.MOV.U32 R9, RZ, RZ, R53 ;  /* 0x000000ffff090224 */ /* 0x010fe200078e0035 */
        /* <DEDUP_REMOVED lines=17> */
[----:B------:R0:W2:Y:S04]  /*df00*/  @P0 LDG.E.U8 R3, desc[UR18][R8.64] ;  /* 0x0000001208030981 */ /* 0x0000a8000c1e1100 */
[----:B------:R-:W-:Y:S04]  /*df10*/  STL [R1+0x208], R12 ;  /* 0x0002080c01007387 */ /* 0x000fe80000100800 */
[----:B------:R-:W3:Y:S01]  /*df20*/  LDL R56, [R1+0x1e0] ;  /* 0x0001e00001387983 */ /* 0x000ee20000100800 */
[----:B0-----:R-:W-:Y:S02]  /*df30*/  @P0 IMAD.MOV.U32 R8, RZ, RZ, R4 ;  /* 0x000000ffff080224 */ /* 0x001fe400078e0004 */
[----:B------:R-:W-:Y:S01]  /*df40*/  @P0 IMAD.MOV.U32 R9, RZ, RZ, R50 ;  /* 0x000000ffff090224 */ /* 0x000fe200078e0032 */
[----:B------:R-:W4:Y:S04]  /*df50*/  LDL R63, [R1+0x1e4] ;  /* 0x0001e400013f7983 */ /* 0x000f280000100800 */
[----:B------:R-:W3:Y:S04]  /*df60*/  LDL R66, [R1+0x23c] ;  /* 0x00023c0001427983 */ /* 0x000ee80000100800 */
[----:B------:R-:W3:Y:S01]  /*df70*/  LDL R65, [R1+0x240] ;  /* 0x0002400001417983 */ /* 0x000ee20000100800 */
[----:B------:R-:W-:-:S03]  /*df80*/  PRMT R6, RZ, 0x7610, R6 ;  /* 0x00007610ff067816 */ /* 0x000fc60000000006 */
[----:B------:R-:W3:Y:S04]  /*df90*/  LDL R53, [R1+0x27c] ;  /* 0x00027c0001357983 */ /* 0x000ee80000100800 */
[----:B------:R-:W3:Y:S01]  /*dfa0*/  LDL R49, [R1+0x280] ;  /* 0x0002800001317983 */ /* 0x000ee20000100800 */
[----:B------:R-:W0:Y:S03]  /*dfb0*/  S2R R62, SR_TID.X ;  /* 0x00000000003e7919 */ /* 0x000e260000002100 */
[----:B------:R-:W3:Y:S04]  /*dfc0*/  LDL R64, [R1+0x2bc] ;  /* 0x0002bc0001407983 */ /* 0x000ee80000100800 */
[----:B------:R-:W3:Y:S04]  /*dfd0*/  LDL R48, [R1+0x2c0] ;  /* 0x0002c00001307983 */ /* 0x000ee80000100800 */
[----:B------:R-:W3:Y:S04]  /*dfe0*/  LDL.LU R84, [R1+0x880] ;  /* 0x0008800001547983 */ /* 0x000ee80000300800 */
[----:B------:R-:W3:Y:S04]  /*dff0*/  LDL.LU R83, [R1+0x87c] ;  /* 0x00087c0001537983 */ /* 0x000ee80000300800 */
[----:B------:R-:W3:Y:S04]  /*e000*/  LDL.LU R19, [R1+0x878] ;  /* 0x0008780001137983 */ /* 0x000ee80000300800 */
[----:B------:R-:W3:Y:S04]  /*e010*/  LDL.LU R88, [R1+0x874] ;  /* 0x0008740001587983 */ /* 0x000ee80000300800 */
[----:B------:R-:W3:Y:S04]  /*e020*/  LDL.LU R4, [R1+0x870] ;  /* 0x0008700001047983 */ /* 0x000ee80000300800 */
[----:B--2---:R1:W-:Y:S02]  /*e030*/  STS.U8 [R10+UR9+0x9800], R3 ;  /* 0x009800030a007988 */ /* 0x0043e40008000009 */
[----:B-1----:R-:W-:-:S06]  /*e040*/  PRMT R3, RZ, 0x7610, R3 ;  /* 0x00007610ff037816 */ /* 0x002fcc0000000003 */
[----:B------:R4:W2:Y:S02]  /*e050*/  @P0 LDG.E.U8 R3, desc[UR18][R8.64] ;  /* 0x0000001208030981 */ /* 0x0008a4000c1e1100 */
[----:B----4-:R-:W-:Y:S02]  /*e060*/  @P0 IMAD.MOV.U32 R8, RZ, RZ, R63 ;  /* 0x000000ffff080224 */ /* 0x010fe400078e003f */
[----:B---3--:R-:W-:Y:S01]  /*e070*/  @P0 IMAD.MOV.U32 R9, RZ, RZ, R56 ;  /* 0x000000ffff090224 */ /* 0x008fe200078e0038 */
[----:B0-----:R-:W-:Y:S01]  /*e080*/  LOP3.LUT R62, R62, 0x7f, RZ, 0xc0, !PT ;  /* 0x0000007f3e3e7812 */ /* 0x001fe200078ec0ff */
[----:B------:R-:W3:Y:S04]  /*e090*/  LDL R63, [R1+0x1e8] ;  /* 0x0001e800013f7983 */ /* 0x000ee80000100800 */
[----:B------:R0:W4:Y:S02]  /*e0a0*/  @P0 LDG.E.U8 R6, desc[UR18][R8.64] ;  /* 0x0000001208060981 */ /* 0x000124000c1e1100 */
[----:B0-----:R-:W-:-:S02]  /*e0b0*/  @P0 IMAD.MOV.U32 R8, RZ, RZ, R65 ;  /* 0x000000ffff080224 */ /* 0x001fc400078e0041 */
[----:B------:R-:W-:Y:S01]  /*e0c0*/  @P0 IMAD.MOV.U32 R9, RZ, RZ, R66 ;  /* 0x000000ffff090224 */ /* 0x000fe200078e0042 */
[----:B--2---:R0:W-:Y:S01]  /*e0d0*/  STS.U8 [R10+UR9+0x9c00], R3 ;  /* 0x009c00030a007988 */ /* 0x0041e20008000009 */
[----:B------:R-:W-:-:S03]  /*e0e0*/  LOP3.LUT R62, R62, 0x10, RZ, 0x3c, !PT ;  /* 0x000000103e3e7812 */ /* 0x000fc600078e3cff */
[----:B------:R-:W2:Y:S04]  /*e0f0*/  LDL R66, [R1+0x1ec] ;  /* 0x0001ec0001427983 */ /* 0x000ea80000100800 */
[----:B------:R-:W2:Y:S01]  /*e100*/  LDL R65, [R1+0x284] ;  /* 0x0002840001417983 */ /* 0x000ea20000100800 */
[----:B0-----:R-:W-:-:S06]  /*e110*/  PRMT R3, RZ, 0x7610, R3 ;  /* 0x00007610ff037816 */ /* 0x001fcc0000000003 */
[----:B------:R0:W2:Y:S04]  /*e120*/  @P0 LDG.E.U8 R3, desc[UR18][R8.64] ;  /* 0x0000001208030981 */ /* 0x0000a8000c1e1100 */
[----:B----4-:R-:W-:Y:S01]  /*e130*/  STS.U8 [R62+UR9+0x8080], R6 ;  /* 0x008080063e007988 */ /* 0x010fe20008000009 */
[----:B0-----:R-:W-:Y:S02]  /*e140*/  @P0 IMAD.MOV.U32 R8, RZ, RZ, R49 ;  /* 0x000000ffff080224 */ /* 0x001fe400078e0031 */
[----:B------:R-:W-:Y:S01]  /*e150*/  @P0 IMAD.MOV.U32 R9, RZ, RZ, R53 ;  /* 0x000000ffff090224 */ /* 0x000fe200078e0035 */
[----:B------:R-:W4:Y:S04]  /*e160*/  LDL R49, [R1+0x248] ;  /* 0x0002480001317983 */ /* 0x000f280000100800 */
[----:B------:R-:W3:Y:S04]  /*e170*/  LDL R53, [R1+0x244] ;  /* 0x0002440001357983 */ /* 0x000ee80000100800 */
[----:B--2---:R0:W-:Y:S02]  /*e180*/  STS.U8 [R62+UR9+0x8480], R3 ;  /* 0x008480033e007988 */ /* 0x0041e40008000009 */
[----:B0-----:R-:W-:-:S06]  /*e190*/  PRMT R3, RZ, 0x7610, R3 ;  /* 0x00007610ff037816 */ /* 0x001fcc0000000003 */
[----:B------:R0:W2:Y:S02]  /*e1a0*/  @P0 LDG.E.U8 R3, desc[UR18][R8.64] ;  /* 0x0000001208030981 */ /* 0x0000a4000c1e1100 */
[----:B0-----:R-:W-:Y:S02]  /*e1b0*/  @P0 IMAD.MOV.U32 R8, RZ, RZ, R48 ;  /* 0x000000ffff080224 */ /* 0x001fe400078e0030 */
[----:B------:R-:W-:Y:S01]  /*e1c0*/  @P0 IMAD.MOV.U32 R9, RZ, RZ, R64 ;  /* 0x000000ffff090224 */ /* 0x000fe200078e0040 */
[----:B------:R-:W-:Y:S01]  /*e1d0*/  PRMT R6, RZ, 0x7610, R6 ;  /* 0x00007610ff067816 */ /* 0x000fe20000000006 */
[----:B------:R-:W3:Y:S04]  /*e1e0*/  LDL R48, [R1+0x288] ;  /* 0x0002880001307983 */ /* 0x000ee80000100800 */
[----:B--2---:R0:W-:Y:S02]  /*e1f0*/  STS.U8 [R62+UR9+0x8880], R3 ;  /* 0x008880033e007988 */ /* 0x0041e40008000009 */
[----:B0-----:R-:W-:-:S06]  /*e200*/  PRMT R3, RZ, 0x7610, R3 ;  /* 0x00007610ff037816 */ /* 0x001fcc0000000003 */
[----:B------:R0:W2:Y:S02]  /*e210*/  @P0 LDG.E.U8 R3, desc[UR18][R8.64] ;  /* 0x0000001208030981 */ /* 0x0000a4000c1e1100 */
[----:B0-----:R-:W-:Y:S02]  /*e220*/  @P0 IMAD.MOV.U32 R8, RZ, RZ, R91 ;  /* 0x000000ffff080224 */ /* 0x001fe400078e005b */
[----:B------:R-:W-:Y:S02]  /*e230*/  @P0 IMAD.MOV.U32 R9, RZ, RZ, R22 ;  /* 0x000000ffff090224 */ /* 0x000fe400078e0016 */
[----:B------:R-:W3:Y:S04]  /*e240*/  LDL.LU R22, [R1+0x86c] ;  /* 0x00086c0001167983 */ /* 0x000ee80000300800 */
[----:B------:R-:W3:Y:S04]  /*e250*/  LDL.LU R91, [R1+0x868] ;  /* 0x00086800015b7983 */ /* 0x000ee80000300800 */
        /* <DEDUP_REMOVED lines=8> */
[----:B--2---:R0:W-:Y:S02]  /*e2e0*/  STS.U8 [R62+UR9+0x9080], R3 ;  /* 0x009080033e007988 */ /* 0x0041e40008000009 */
[----:B0-----:R-:W-:-:S06]  /*e2f0*/  PRMT R3, RZ, 0x7610, R3 ;  /* 0x00007610ff037816 */ /* 0x001fcc0000000003 */
[----:B------:R0:W2:Y:S02]  /*e300*/  @P0 LDG.E.U8 R3, desc[UR18][R8.64] ;  /* 0x0000001208030981 */ /* 0x0000a4000c1e1100 */
[----:B0-----:R-:W-:Y:S02]  /*e310*/  @P0 IMAD.MOV.U32 R8, RZ, RZ, R67 ;  /* 0x000000ffff080224 */ /* 0x001fe400078e0043 */
[----:B------:R-:W-:Y:S01]  /*e320*/  @P0 IMAD.MOV.U32 R9, RZ, RZ, R92 ;  /* 0x000000ffff090224 */ /* 0x000fe200078e005c */
[----:B--2---:R0:W-:Y:S01]  /*e330*/  STS.U8 [R62+UR9+0x9480], R3 ;  /* 0x009480033e007988 */ /* 0x0041e20008000009 */
[----:B------:R-:W1:Y:S03]  /*e340*/  S2R R67, SR_TID.X ;  /* 0x0000000000437919 */ /* 0x000e660000002100 */
[----:B------:R-:W2:Y:S01]  /*e350*/  LDL.LU R92, [R1+0x85c] ;  /* 0x00085c00015c7983 */ /* 0x000ea20000300800 */
        /* <DEDUP_REMOVED lines=8> */
[----:B---3--:R-:W-:-:S05]  /*e3e0*/  @P0 IMAD.MOV.U32 R9, RZ, RZ, R63 ;  /* 0x000000ffff090224 */ /* 0x008fca00078e003f */
[----:B------:R4:W3:Y:S02]  /*e3f0*/  @P0 LDG.E.U8 R6, desc[UR18][R8.64] ;  /* 0x0000001208060981 */ /* 0x0008e4000c1e1100 */
[----:B----4-:R-:W-:Y:S02]  /*e400*/  @P0 IMAD.MOV.U32 R8, RZ, RZ, R49 ;  /* 0x000000ffff080224 */ /* 0x010fe400078e0031 */
[----:B------:R-:W-:Y:S01]  /*e410*/  @P0 IMAD.MOV.U32 R9, RZ, RZ, R53 ;  /* 0x000000ffff090224 */ /* 0x000fe200078e0035 */
[----:B-1----:R-:W-:Y:S01]  /*e420*/  LOP3.LUT R67, R67, 0x7f, RZ, 0xc0, !PT ;  /* 0x0000007f43437812 */ /* 0x002fe200078ec0ff */
[----:B------:R-:W4:Y:S04]  /*e430*/  LDL R53, [R1+0x1f0] ;  /* 0x0001f00001357983 */ /* 0x000f280000100800 */
[----:B--2---:R0:W-:Y:S04]  /*e440*/  STS.U8 [R62+UR9+0x9c80], R3 ;  /* 0x009c80033e007988 */ /* 0x0041e80008000009 */
[----:B------:R-:W2:Y:S01]  /*e450*/  LDL R49, [R1+0x210] ;  /* 0x0002100001317983 */ /* 0x000ea20000100800 */
[----:B0-----:R-:W-:-:S06]  /*e460*/  PRMT R3, RZ, 0x7610, R3 ;  /* 0x00007610ff037816 */ /* 0x001fcc0000000003 */
[----:B------:R0:W2:Y:S01]  /*e470*/  @P0 LDG.E.U8 R3, desc[UR18][R8.64] ;  /* 0x0000001208030981 */ /* 0x0000a2000c1e1100 */
[----:B------:R-:W-:-:S05]  /*e480*/  LOP3.LUT R67, R67, 0x20, RZ, 0x3c, !PT ;  /* 0x0000002043437812 */ /* 0x000fca00078e3cff */
[----:B---3--:R-:W-:Y:S01]  /*e490*/  STS.U8 [R67+UR9+0x8100], R6 ;  /* 0x0081000643007988 */ /* 0x008fe20008000009 */
[----:B0-----:R-:W-:Y:S02]  /*e4a0*/  @P0 IMAD.MOV.U32 R8, RZ, RZ, R48 ;  /* 0x000000ffff080224 */ /* 0x001fe400078e0030 */
[----:B------:R-:W-:Y:S01]  /*e4b0*/  @P0 IMAD.MOV.U32 R9, RZ, RZ, R65 ;  /* 0x000000ffff090224 */ /* 0x000fe200078e0041 */
[----:B------:R-:W3:Y:S04]  /*e4c0*/  LDL R48, [R1+0x250] ;  /* 0x0002500001307983 */ /* 0x000ee80000100800 */
[----:B------:R-:W3:Y:S04]  /*e4d0*/  LDL R65, [R1+0x24c] ;  /* 0x00024c0001417983 */ /* 0x000ee80000100800 */
[----:B--2---:R0:W-:Y:S02]  /*e4e0*/  STS.U8 [R67+UR9+0x8500], R3 ;  /* 0x0085000343007988 */ /* 0x0041e40008000009 */
[----:B0-----:R-:W-:-:S06]  /*e4f0*/  PRMT R3, RZ, 0x7610, R3 ;  /* 0x00007610ff037816 */ /* 0x001fcc0000000003 */
[----:B------:R0:W2:Y:S02]  /*e500*/  @P0 LDG.E.U8 R3, desc[UR18][R8.64] ;  /* 0x0000001208030981 */ /* 0x0000a4000c1e1100 */
[----:B0-----:R-:W-:Y:S02]  /*e510*/  @P0 IMAD.MOV.U32 R8, RZ, RZ, R64 ;  /* 0x000000ffff080224 */ /* 0x001fe400078e0040 */
[----:B------:R-:W-:Y:S01]  /*e520*/  @P0 IMAD.MOV.U32 R9, RZ, RZ, R84 ;  /* 0x000000ffff090224 */ /* 0x000fe200078e0054 */
[----:B------:R-:W-:Y:S01]  /*e530*/  PRMT R6, RZ, 0x7610, R6 ;  /* 0x00007610ff067816 */ /* 0x000fe20000000006 */
        /* <DEDUP_REMOVED lines=31> */
[----:B------:R-:W0:Y:S04]  /*e730*/  S2R R38, SR_TID.X ;  /* 0x0000000000267919 */ /* 0x000e280000002100 */
[----:B------:R3:W4:Y:S04]  /*e740*/  @P0 LDG.E.U8 R6, desc[UR18][R8.64] ;  /* 0x0000001208060981 */ /* 0x000728000c1e1100 */
[----:B------:R-:W4:Y:S01]  /*e750*/  LDL R49, [R1+0x214] ;  /* 0x0002140001317983 */ /* 0x000f220000100800 */
[----:B---3--:R-:W-:-:S02]  /*e760*/  @P0 IMAD.MOV.U32 R8, RZ, RZ, R48 ;  /* 0x000000ffff080224 */ /* 0x008fc400078e0030 */
[----:B------:R-:W-:Y:S01]  /*e770*/  @P0 IMAD.MOV.U32 R9, RZ, RZ, R65 ;  /* 0x000000ffff090224 */ /* 0x000fe200078e0041 */
[----:B------:R-:W3:Y:S04]  /*e780*/  LDL R48, [R1+0x258] ;  /* 0x0002580001307983 */ /* 0x000ee80000100800 */
[----:B--2---:R1:W-:Y:S02]  /*e790*/  STS.U8 [R67+UR9+0x9d00], R3 ;  /* 0x009d000343007988 */ /* 0x0043e40008000009 */
[----:B-1----:R-:W-:-:S06]  /*e7a0*/  PRMT R3, RZ, 0x7610, R3 ;  /* 0x00007610ff037816 */ /* 0x002fcc0000000003 */
[----:B------:R1:W2:Y:S01]  /*e7b0*/  @P0 LDG.E.U8 R3, desc[UR18][R8.64] ;  /* 0x0000001208030981 */ /* 0x0002a2000c1e1100 */
[----:B0-----:R-:W-:-:S04]  /*e7c0*/  LOP3.LUT R38, R38, 0x7f, RZ, 0xc0, !PT ;  /* 0x0000007f26267812 */ /* 0x001fc800078ec0ff */
[----:B------:R-:W-:Y:S02]  /*e7d0*/  LOP3.LUT R53, R38, 0x30, RZ, 0x3c, !PT ;  /* 0x0000003026357812 */ /* 0x000fe400078e3cff */
[----:B------:R-:W3:Y:S04]  /*e7e0*/  LDL R38, [R1+0x218] ;  /* 0x0002180001267983 */ /* 0x000ee80000100800 */
[----:B----4-:R-:W-:Y:S01]  /*e7f0*/  STS.U8 [R53+UR9+0x8180], R6 ;  /* 0x0081800635007988 */ /* 0x010fe20008000009 */
[----:B-1----:R-:W-:Y:S02]  /*e800*/  @P0 IMAD.MOV.U32 R8, RZ, RZ, R64 ;  /* 0x000000ffff080224 */ /* 0x002fe400078e0040 */
[----:B------:R-:W-:Y:S02]  /*e810*/  @P0 IMAD.MOV.U32 R9, RZ, RZ, R84 ;  /* 0x000000ffff090224 */ /* 0x000fe400078e0054 */
[----:B------:R-:W4:Y:S04]  /*e820*/  LDL.LU R84, [R1+0x844] ;  /* 0x0008440001547983 */ /* 0x000f280000300800 */
        /* <DEDUP_REMOVED lines=12> */
[----:B------:R-:W3:Y:S01]  /*e8f0*/  LDL.LU R82, [R1+0x838] ;  /* 0x0008380001527983 */ /* 0x000ee20000300800 */
[----:B------:R-:W-:-:S03]  /*e900*/  PRMT R6, RZ, 0x7610, R6 ;  /* 0x00007610ff067816 */ /* 0x000fc60000000006 */
        /* <DEDUP_REMOVED lines=19> */
[----:B---3--:R-:W-:Y:S02]  /*ea40*/  @P0 IMAD.MOV.U32 R8, RZ, RZ, R38 ;  /* 0x000000ffff080224 */ /* 0x008fe400078e0026 */
[----:B------:R-:W-:Y:S01]  /*ea50*/  @P0 IMAD.MOV.U32 R9, RZ, RZ, R49 ;  /* 0x000000ffff090224 */ /* 0x000fe200078e0031 */
[----:B------:R-:W0:Y:S04]  /*ea60*/  S2R R39, SR_TID.X ;  /* 0x0000000000277919 */ /* 0x000e280000002100 */
[----:B------:R1:W3:Y:S04]  /*ea70*/  @P0 LDG.E.U8 R6, desc[UR18][R8.64] ;  /* 0x0000001208060981 */ /* 0x0002e8000c1e1100 */
[----:B------:R-:W3:Y:S01]  /*ea80*/  LDL R38, [R1+0x220] ;  /* 0x0002200001267983 */ /* 0x000ee20000100800 */
[----:B-1----:R-:W-:-:S02]  /*ea90*/  @P0 IMAD.MOV.U32 R8, RZ, RZ, R48 ;  /* 0x000000ffff080224 */ /* 0x002fc400078e0030 */
[----:B------:R-:W-:Y:S02]  /*eaa0*/  @P0 IMAD.MOV.U32 R9, RZ, RZ, R82 ;  /* 0x000000ffff090224 */ /* 0x000fe400078e0052 */
[----:B------:R-:W4:Y:S04]  /*eab0*/  LDL.LU R82, [R1+0x830] ;  /* 0x0008300001527983 */ /* 0x000f280000300800 */
[----:B--2---:R1:W-:Y:S02]  /*eac0*/  STS.U8 [R53+UR9+0x9d80], R3 ;  /* 0x009d800335007988 */ /* 0x0043e40008000009 */
[----:B-1----:R-:W-:-:S06]  /*ead0*/  PRMT R3, RZ, 0x7610, R3 ;  /* 0x00007610ff037816 */ /* 0x002fcc0000000003 */
[----:B------:R1:W2:Y:S01]  /*eae0*/  @P0 LDG.E.U8 R3, desc[UR18][R8.64] ;  /* 0x0000001208030981 */ /* 0x0002a2000c1e1100 */
[----:B0-----:R-:W-:-:S04]  /*eaf0*/  LOP3.LUT R39, R39, 0x7f, RZ, 0xc0, !PT ;  /* 0x0000007f27277812 */ /* 0x001fc800078ec0ff */
[----:B------:R-:W-:-:S05]  /*eb00*/  LOP3.LUT R39, R39, 0x40, RZ, 0x3c, !PT ;  /* 0x0000004027277812 */ /* 0x000fca00078e3cff */
[----:B---3--:R-:W-:Y:S01]  /*eb10*/  STS.U8 [R39+UR9+0x8200], R6 ;  /* 0x0082000627007988 */ /* 0x008fe20008000009 */
[----:B-1----:R-:W-:Y:S02]  /*eb20*/  @P0 IMAD.MOV.U32 R8, RZ, RZ, R5 ;  /* 0x000000ffff080224 */ /* 0x002fe400078e0005 */
        /* <DEDUP_REMOVED lines=32> */
[----:B------:R0:W2:Y:S01]  /*ed30*/  @P0 LDG.E.U8 R3, desc[UR18][R8.64] ;  /* 0x0000001208030981 */ /* 0x0000a2000c1e1100 */
[----:B------:R-:W-:Y:S01]  /*ed40*/  PRMT R6, RZ, 0x7610, R6 ;  /* 0x00007610ff067816 */ /* 0x000fe20000000006 */
[----:B0-----:R-:W-:Y:S02]  /*ed50*/  @P0 IMAD.MOV.U32 R8, RZ, RZ, R38 ;  /* 0x000000ffff080224 */ /* 0x001fe400078e0026 */
[----:B---3--:R-:W-:Y:S01]  /*ed60*/  @P0 IMAD.MOV.U32 R9, RZ, RZ, R91 ;  /* 0x000000ffff090224 */ /* 0x008fe200078e005b */
[----:B------:R-:W0:Y:S04]  /*ed70*/  S2R R25, SR_TID.X ;  /* 0x0000000000197919 */ /* 0x000e280000002100 */
[----:B------:R1:W3:Y:S04]  /*ed80*/  @P0 LDG.E.U8 R6, desc[UR18][R8.64] ;  /* 0x0000001208060981 */ /* 0x0002e8000c1e1100 */
[----:B------:R-:W3:Y:S01]  /*ed90*/  LDL.LU R91, [R1+0x81c] ;  /* 0x00081c00015b7983 */ /* 0x000ee20000300800 */
[----:B-1----:R-:W-:-:S02]  /*eda0*/  @P0 IMAD.MOV.U32 R8, RZ, RZ, R5 ;  /* 0x000000ffff080224 */ /* 0x002fc400078e0005 */
[----:B------:R-:W-:Y:S02]  /*edb0*/  @P0 IMAD.MOV.U32 R9, RZ, RZ, R86 ;  /* 0x000000ffff090224 */ /* 0x000fe400078e0056 */
[----:B------:R-:W4:Y:S01]  /*edc0*/  LDL.LU R86, [R1+0x818] ;  /* 0x0008180001567983 */ /* 0x000f220000300800 */
[----:B------:R-:W-:-:S03]  /*edd0*/  LOP3.LUT R10, R10, 0x60, RZ, 0x3c, !PT ;  /* 0x000000600a0a7812 */ /* 0x000fc600078e3cff */
[----:B------:R-:W5:Y:S04]  /*ede0*/  LDL.LU R5, [R1+0x814] ;  /* 0x0008140001057983 */ /* 0x000f680000300800 */
        /* <DEDUP_REMOVED lines=8> */
[----:B------:R-:W5:Y:S04]  /*ee70*/  LDL.LU R2, [R1+0x810] ;  /* 0x0008100001027983 */ /* 0x000f680000300800 */
[----:B------:R-:W5:Y:S04]  /*ee80*/  LDL.LU R0, [R1+0x80c] ;  /* 0x00080c0001007983 */ /* 0x000f680000300800 */
[----:B--2---:R0:W-:Y:S02]  /*ee90*/  STS.U8 [R25+UR9+0x8680], R3 ;  /* 0x0086800319007988 */ /* 0x0041e40008000009 */
[----:B0-----:R-:W-:-:S06]  /*eea0*/  PRMT R3, RZ, 0x7610, R3 ;  /* 0x00007610ff037816 */ /* 0x001fcc0000000003 */
[----:B------:R0:W2:Y:S02]  /*eeb0*/  @P0 LDG.E.U8 R3, desc[UR18][R8.64] ;  /* 0x0000001208030981 */ /* 0x0000a4000c1e1100 */
[----:B0-----:R-:W-:Y:S02]  /*eec0*/  @P0 IMAD.MOV.U32 R8, RZ, RZ, R4 ;  /* 0x000000ffff080224 */ /* 0x001fe400078e0004 */
[----:B------:R-:W-:Y:S01]  /*eed0*/  @P0 IMAD.MOV.U32 R9, RZ, RZ, R42 ;  /* 0x000000ffff090224 */ /* 0x000fe200078e002a */
[----:B------:R-:W-:Y:S01]  /*eee0*/  PRMT R6, RZ, 0x7610, R6 ;  /* 0x00007610ff067816 */ /* 0x000fe20000000006 */
[----:B------:R-:W5:Y:S04]  /*eef0*/  LDL.LU R4, [R1+0x808] ;  /* 0x0008080001047983 */ /* 0x000f680000300800 */
        /* <DEDUP_REMOVED lines=23> */
[----:B----4-:R-:W-:Y:S02]  /*f070*/  @P0 IMAD.MOV.U32 R8, RZ, RZ, R86 ;  /* 0x000000ffff080224 */ /* 0x010fe400078e0056 */
[----:B------:R-:W-:Y:S02]  /*f080*/  @P0 IMAD.MOV.U32 R9, RZ, RZ, R68 ;  /* 0x000000ffff090224 */ /* 0x000fe400078e0044 */
[----:B------:R-:W5:Y:S04]  /*f090*/  LDL.LU R68, [R1+0x804] ;  /* 0x0008040001447983 */ /* 0x000f680000300800 */
[----:B------:R0:W3:Y:S04]  /*f0a0*/  @P0 LDG.E.U8 R6, desc[UR18][R8.64] ;  /* 0x0000001208060981 */ /* 0x0000e8000c1e1100 */
[----:B------:R-:W5:Y:S01]  /*f0b0*/  LDL.LU R86, [R1+0x800] ;  /* 0x0008000001567983 */ /* 0x000f620000300800 */
[----:B0-----:R-:W-:-:S02]  /*f0c0*/  @P0 IMAD.MOV.U32 R8, RZ, RZ, R82 ;  /* 0x000000ffff080224 */ /* 0x001fc400078e0052 */
[----:B------:R-:W-:Y:S02]  /*f0d0*/  @P0 IMAD.MOV.U32 R9, RZ, RZ, R84 ;  /* 0x000000ffff090224 */ /* 0x000fe400078e0054 */
[----:B------:R-:W5:Y:S04]  /*f0e0*/  LDL.LU R84, [R1+0x7fc] ;  /* 0x0007fc0001547983 */ /* 0x000f680000300800 */
[----:B------:R-:W5:Y:S04]  /*f0f0*/  LDL.LU R82, [R1+0x7f8] ;  /* 0x0007f80001527983 */ /* 0x000f680000300800 */
[----:B--2---:R0:W-:Y:S02]  /*f100*/  STS.U8 [R25+UR9+0x9e80], R3 ;  /* 0x009e800319007988 */ /* 0x0041e40008000009 */
[----:B0-----:R-:W-:-:S06]  /*f110*/  PRMT R3, RZ, 0x7610, R3 ;  /* 0x00007610ff037816 */ /* 0x001fcc0000000003 */
[----:B------:R0:W2:Y:S04]  /*f120*/  @P0 LDG.E.U8 R3, desc[UR18][R8.64] ;  /* 0x0000001208030981 */ /* 0x0000a8000c1e1100 */
[----:B---3--:R-:W-:Y:S01]  /*f130*/  STS.U8 [R10+UR9+0x8300], R6 ;  /* 0x008300060a007988 */ /* 0x008fe20008000009 */
        /* <DEDUP_REMOVED lines=35> */
[----:B------:R-:W-:-:S03]  /*f370*/  PRMT R6, RZ, 0x7610, R6 ;  /* 0x00007610ff067816 */ /* 0x000fc60000000006 */
[----:B------:R-:W-:Y:S01]  /*f380*/  STS.U8 [R93+UR9+0x9f80], R7 ;  /* 0x009f80075d007988 */ /* 0x000fe20008000009 */
[----:B0-----:R-:W-:Y:S02]  /*f390*/  @P0 IMAD.MOV.U32 R8, RZ, RZ, R89 ;  /* 0x000000ffff080224 */ /* 0x001fe400078e0059 */
[----:B------:R-:W-:-:S05]  /*f3a0*/  @P0 IMAD.MOV.U32 R9, RZ, RZ, R90 ;  /* 0x000000ffff090224 */ /* 0x000fca00078e005a */
[----:B------:R0:W3:Y:S02]  /*f3b0*/  @P0 LDG.E.U8 R6, desc[UR18][R8.64] ;  /* 0x0000001208060981 */ /* 0x0000e4000c1e1100 */
[----:B0-----:R-:W-:Y:S02]  /*f3c0*/  @P0 IMAD.MOV.U32 R8, RZ, RZ, R87 ;  /* 0x000000ffff080224 */ /* 0x001fe400078e0057 */
[----:B------:R-:W-:Y:S01]  /*f3d0*/  @P0 IMAD.MOV.U32 R9, RZ, RZ, R88 ;  /* 0x000000ffff090224 */ /* 0x000fe200078e0058 */
[----:B--2---:R0:W-:Y:S02]  /*f3e0*/  STS.U8 [R93+UR9+0x8380], R3 ;  /* 0x008380035d007988 */ /* 0x0041e40008000009 */
[----:B0-----:R-:W-:-:S06]  /*f3f0*/  PRMT R3, RZ, 0x7610, R3 ;  /* 0x00007610ff037816 */ /* 0x001fcc0000000003 */
[----:B------:R0:W2:Y:S04]  /*f400*/  @P0 LDG.E.U8 R3, desc[UR18][R8.64] ;  /* 0x0000001208030981 */ /* 0x0000a8000c1e1100 */
[----:B---3--:R1:W-:Y:S01]  /*f410*/  STS.U8 [R93+UR9+0x8780], R6 ;  /* 0x008780065d007988 */ /* 0x0083e20008000009 */
[----:B0-----:R-:W-:Y:S02]  /*f420*/  @P0 IMAD.MOV.U32 R8, RZ, RZ, R83 ;  /* 0x000000ffff080224 */ /* 0x001fe400078e0053 */
[----:B------:R-:W-:Y:S01]  /*f430*/  @P0 IMAD.MOV.U32 R9, RZ, RZ, R85 ;  /* 0x000000ffff090224 */ /* 0x000fe200078e0055 */
[----:B-1----:R-:W-:-:S06]  /*f440*/  PRMT R6, RZ, 0x7610, R6 ;  /* 0x00007610ff067816 */ /* 0x002fcc0000000006 */
        /* <DEDUP_REMOVED lines=15> */
[----:B------:R-:W2:Y:S04]  /*f540*/  @P0 LDG.E.U8 R3, desc[UR18][R8.64] ;  /* 0x0000001208030981 */ /* 0x000ea8000c1e1100 */
[----:B---3--:R0:W-:Y:S01]  /*f550*/  STS.U8 [R93+UR9+0x9780], R6 ;  /* 0x009780065d007988 */ /* 0x0081e20008000009 */
[----:B------:R-:W-:-:S04]  /*f560*/  ISETP.NE.U32.AND P0, PT, RZ, UR11, PT ;  /* 0x0000000bff007c0c */ /* 0x000fc8000bf05070 */
[C---:B------:R-:W-:Y:S02]  /*f570*/  ISETP.LT.OR P1, PT, R75.reuse, 0x80, P0 ;  /* 0x000000804b00780c */ /* 0x040fe40000721670 */
[----:B------:R-:W-:Y:S01]  /*f580*/  ISETP.GE.AND P2, PT, R75, 0x100, PT ;  /* 0x000001004b00780c */ /* 0x000fe20003f46270 */
[----:B--2---:R0:W-:Y:S01]  /*f590*/  STS.U8 [R93+UR9+0x9b80], R3 ;  /* 0x009b80035d007988 */ /* 0x0041e20008000009 */
[----:B------:R1:W-:Y:S06]  /*f5a0*/  MEMBAR.ALL.CTA ;  /* 0x0000000000007992 */ /* 0x0003ec0000008000 */
[----:B-1----:R-:W1:Y:S02]  /*f5b0*/  FENCE.VIEW.ASYNC.S ;  /* 0x00000000000073c6 */ /* 0x002e640000000000 */
[----:B-1----:R-:W-:Y:S06]  /*f5c0*/  BAR.SYNC.DEFER_BLOCKING 0x0 ;  /* 0x0000000000007b1d */ /* 0x002fec0000010000 */
[----:B------:R-:W-:Y:S05]  /*f5d0*/  @P1 BRA `(.L_x_6) ;  /* 0x0000000000841947 */ /* 0x000fea0003800000 */
[----:B------:R-:W-:Y:S02]  /*f5e0*/  UIADD3 UR4, UPT, UPT, UR9, 0x8000, URZ ;  /* 0x0000800009047890 */ /* 0x000fe4000fffe0ff */
[----:B------:R-:W-:Y:S02]  /*f5f0*/  USHF.R.U32.HI UR12, URZ, 0x4, UR9 ;  /* 0x00000004ff0c7899 */ /* 0x000fe40008011609 */
[----:B------:R-:W-:Y:S02]  /*f600*/  USHF.R.U32.HI UR4, URZ, 0x4, UR4 ;  /* 0x00000004ff047899 */ /* 0x000fe40008011604 */
[----:B------:R-:W-:Y:S02]  /*f610*/  USGXT.U32 UR12, UR12, 0xe ;  /* 0x0000000e0c0c789a */ /* 0x000fe40008000000 */
[----:B------:R-:W-:Y:S02]  /*f620*/  USGXT.U32 UR14, UR4, 0xe ;  /* 0x0000000e040e789a */ /* 0x000fe40008000000 */
[----:B------:R-:W-:-:S02]  /*f630*/  UIADD3 UR28, UP1, UPT, UR12, 0x100, URZ ;  /* 0x000001000c1c7890 */ /* 0x000fc4000ff3e0ff */
[----:B------:R-:W-:Y:S01]  /*f640*/  UIADD3 UR26, UP2, UPT, UR14, 0x2, URZ ;  /* 0x000000020e1a7890 */ /* 0x000fe2000ff5e0ff */
[----:B------:R-:W-:Y:S01]  /*f650*/  UMOV UR4, URZ ;  /* 0x000000ff00047c82 */ /* 0x000fe20008000000 */
[----:B------:R-:W-:Y:S01]  /*f660*/  UMOV UR30, 0x0 ;  /* 0x00000000001e7882 */ /* 0x000fe20000000000 */
[----:B------:R-:W-:Y:S02]  /*f670*/  UIADD3.X UR29, UPT, UPT, UR4, 0x40004040, URZ, UP1, !UPT ;  /* 0x40004040041d7890 */ /* 0x000fe40008ffe4ff */
[----:B------:R-:W-:Y:S02]  /*f680*/  UIADD3.X UR27, UPT, UPT, UR4, 0x40004040, URZ, UP2, !UPT ;  /* 0x40004040041b7890 */ /* 0x000fe400097fe4ff */
[----:B------:R-:W-:Y:S02]  /*f690*/  UIADD3.64 UR16, UPT, UPT, UR28, 0x100, URZ ;  /* 0x000001001c107897 */ /* 0x000fe4000fffe0ff */
[----:B------:R-:W-:Y:S02]  /*f6a0*/  UIADD3.64 UR20, UPT, UPT, UR26, 0x2, URZ ;  /* 0x000000021a147897 */ /* 0x000fe4000fffe0ff */
[----:B------:R-:W-:-:S02]  /*f6b0*/  UIADD3.64 UR22, UPT, UPT, UR28, 0x200, URZ ;  /* 0x000002001c167897 */ /* 0x000fc4000fffe0ff */
[----:B------:R-:W-:Y:S01]  /*f6c0*/  UIADD3.64 UR24, UPT, UPT, UR26, 0x4, URZ ;  /* 0x000000041a187897 */ /* 0x000fe2000fffe0ff */
[----:B------:R-:W-:Y:S01]  /*f6d0*/  UMOV UR31, 0x8108010 ;  /* 0x08108010001f7882 */ /* 0x000fe20000000000 */
[----:B------:R-:W-:Y:S01]  /*f6e0*/  UMOV UR13, 0x40004040 ;  /* 0x40004040000d7882 */ /* 0x000fe20000000000 */
[----:B------:R-:W-:Y:S01]  /*f6f0*/  UMOV UR15, 0x40004040 ;  /* 0x40004040000f7882 */ /* 0x000fe20000000000 */
[----:B------:R-:W-:Y:S01]  /*f700*/  UMOV UR32, 0x0 ;  /* 0x0000000000207882 */ /* 0x000fe20000000000 */
[----:B------:R-:W-:Y:S01]  /*f710*/  UMOV UR33, 0x8108010 ;  /* 0x0810801000217882 */ /* 0x000fe20000000000 */
[----:B------:R-:W-:Y:S01]  /*f720*/  UMOV UR34, 0x0 ;  /* 0x0000000000227882 */ /* 0x000fe20000000000 */
[----:B------:R-:W-:Y:S01]  /*f730*/  UMOV UR35, 0x8108010 ;  /* 0x0810801000237882 */ /* 0x000fe20000000000 */
[----:B------:R-:W-:Y:S01]  /*f740*/  UMOV UR4, UR6 ;  /* 0x0000000600047c82 */ /* 0x000fe20008000000 */
[----:B------:R-:W-:Y:S01]  /*f750*/  UMOV UR5, URZ ;  /* 0x000000ff00057c82 */ /* 0x000fe20008000000 */
[----:B------:R1:W-:Y:S01]  /*f760*/  UTCQMMA gdesc[UR12], gdesc[UR14], tmem[UR8], tmem[UR30], idesc[UR31], !UPT ;  /* 0x00ff1e0e0c0075ea */ /* 0x0003e2000f800308 */
[----:B------:R-:W-:Y:S01]  /*f770*/  UMOV UR36, 0x0 ;  /* 0x0000000000247882 */ /* 0x000fe20000000000 */
[----:B------:R-:W-:Y:S01]  /*f780*/  UMOV UR37, 0x8108010 ;  /* 0x0810801000257882 */ /* 0x000fe20000000000 */
[----:B------:R1:W-:Y:S01]  /*f790*/  UTCQMMA gdesc[UR28], gdesc[UR26], tmem[UR8], tmem[UR32], idesc[UR33], UPT ;  /* 0x00ff201a1c0075ea */ /* 0x0003e2000b800308 */
[----:B------:R-:W-:Y:S01]  /*f7a0*/  UMOV UR4, UR4 ;  /* 0x0000000400047c82 */ /* 0x000fe20008000000 */
[----:B------:R1:W-:Y:S01]  /*f7b0*/  UTCQMMA gdesc[UR16], gdesc[UR20], tmem[UR8], tmem[UR34], idesc[UR35], UPT ;  /* 0x00ff2214100075ea */ /* 0x0003e2000b800308 */
[----:B------:R1:W-:Y:S01]  /*f7c0*/  UTCQMMA gdesc[UR22], gdesc[UR24], tmem[UR8], tmem[UR36], idesc[UR37], UPT ;  /* 0x00ff2418160075ea */ /* 0x0003e2000b800308 */
[----:B------:R1:W-:Y:S01]  /*f7d0*/  UTCBAR [UR4], URZ ;  /* 0x000000ff040073e9 */ /* 0x0003e200080000ff */
[----:B------:R-:W-:Y:S01]  /*f7e0*/  NOP ;  /* 0x0000000000007918 */ /* 0x000fe20000000000 */
.L_x_6:
[----:B-1----:R-:W-:Y:S01]  /*f7f0*/  UMOV UR4, URZ ;  /* 0x000000ff00047c82 */ /* 0x002fe20008000000 */
[----:B------:R-:W-:Y:S05]  /*f800*/  @!P2 BRA `(.L_x_7) ;  /* 0x000000a000cca947 */ /* 0x000fea0003800000 */
[----:B0-----:R-:W-:Y:S01]  /*f810*/  SHF.R.S32.HI R6, RZ, 0x1f, R75 ;  /* 0x0000001fff067819 */ /* 0x001fe2000001144b */
[----:B-----5:R-:W-:Y:S01]  /*f820*/  IMAD.SHL.U32 R3, R4, 0x80, RZ ;  /* 0x0000008004037824 */ /* 0x020fe200078e00ff */
[----:B------:R-:W-:Y:S02]  /*f830*/  UIADD3 UR4, UPT, UPT, UR9, 0x4000, URZ ;  /* 0x0000400009047890 */ /* 0x000fe4000fffe0ff */
[----:B------:R-:W-:Y:S01]  /*f840*/  LEA.HI R4, R6, R75, RZ, 0x7 ;  /* 0x0000004b06047211 */ /* 0x000fe200078f38ff */
[----:B------:R-:W-:Y:S02]  /*f850*/  UIADD3 UR5, UPT, UPT, UR9, 0xa000, URZ ;  /* 0x0000a00009057890 */ /* 0x000fe4000fffe0ff */
[----:B------:R-:W-:Y:S01]  /*f860*/  USHF.R.U32.HI UR4, URZ, 0x4, UR4 ;  /* 0x00000004ff047899 */ /* 0x000fe20008011604 */
[----:B------:R-:W-:Y:S01]  /*f870*/  SHF.R.S32.HI R4, RZ, 0x7, R4 ;  /* 0x00000007ff047819 */ /* 0x000fe20000011404 */
[----:B------:R-:W-:Y:S02]  /*f880*/  USHF.R.U32.HI UR5, URZ, 0x4, UR5 ;  /* 0x00000004ff057899 */ /* 0x000fe40008011605 */
[----:B------:R-:W-:Y:S01]  /*f890*/  USGXT.U32 UR12, UR4, 0xe ;  /* 0x0000000e040c789a */ /* 0x000fe20008000000 */
[----:B------:R-:W-:Y:S01]  /*f8a0*/  VIMNMX R6, PT, PT, R4, 0x2, !PT ;  /* 0x0000000204067848 */ /* 0x000fe20007fe0100 */
[----:B------:R-:W-:Y:S01]  /*f8b0*/  IMAD.SHL.U32 R4, R5, 0x80, RZ ;  /* 0x0000008005047824 */ /* 0x000fe200078e00ff */
[----:B------:R-:W-:-:S02]  /*f8c0*/  USGXT.U32 UR14, UR5, 0xe ;  /* 0x0000000e050e789a */ /* 0x000fc40008000000 */
[----:B------:R-:W-:Y:S01]  /*f8d0*/  UIADD3 UR28, UP1, UPT, UR12, 0x100, URZ ;  /* 0x000001000c1c7890 */ /* 0x000fe2000ff3e0ff */
[----:B------:R-:W-:Y:S01]  /*f8e0*/  VIADD R5, R6, 0xfffffffe ;  /* 0xfffffffe06057836 */ /* 0x000fe20000000000 */
[----:B------:R-:W-:Y:S01]  /*f8f0*/  UIADD3 UR30, UP2, UPT, UR14, 0x2, URZ ;  /* 0x000000020e1e7890 */ /* 0x000fe2000ff5e0ff */
[----:B------:R-:W-:Y:S01]  /*f900*/  IMAD.MOV.U32 R6, RZ, RZ, RZ ;  /* 0x000000ffff067224 */ /* 0x000fe200078e00ff */
[----:B------:R-:W-:Y:S01]  /*f910*/  UMOV UR4, URZ ;  /* 0x000000ff00047c82 */ /* 0x000fe20008000000 */
[----:B------:R-:W-:Y:S01]  /*f920*/  UMOV UR5, URZ ;  /* 0x000000ff00057c82 */ /* 0x000fe20008000000 */
[----:B------:R0:W-:Y:S01]  /*f930*/  STL [R1+0x6f4], R5 ;  /* 0x0006f40501007387 */ /* 0x0001e20000100800 */
[----:B------:R-:W-:Y:S01]  /*f940*/  UIADD3.X UR29, UPT, UPT, UR4, 0x40004040, URZ, UP1, !UPT ;  /* 0x40004040041d7890 */ /* 0x000fe20008ffe4ff */
[----:B------:R-:W-:Y:S01]  /*f950*/  SHF.R.S32.HI R7, RZ, 0x1f, R4 ;  /* 0x0000001fff077819 */ /* 0x000fe20000011404 */
[----:B------:R-:W-:Y:S01]  /*f960*/  UIADD3.X UR31, UPT, UPT, UR5, 0x40004040, URZ, UP2, !UPT ;  /* 0x40004040051f7890 */ /* 0x000fe200097fe4ff */
[----:B------:R1:W-:Y:S01]  /*f970*/  STL [R1+0x6b8], RZ ;  /* 0x0006b8ff01007387 */ /* 0x0003e20000100800 */
[----:B------:R-:W-:Y:S01]  /*f980*/  UMOV UR11, 0x1 ;  /* 0x00000001000b7882 */ /* 0x000fe20000000000 */
[----:B------:R-:W-:-:S02]  /*f990*/  UIADD3.64 UR20, UPT, UPT, UR28, 0x100, URZ ;  /* 0x000001001c147897 */ /* 0x000fc4000fffe0ff */
[----:B------:R-:W-:Y:S01]  /*f9a0*/  UIADD3.64 UR22, UPT, UPT, UR30, 0x2, URZ ;  /* 0x000000021e167897 */ /* 0x000fe2000fffe0ff */
[----:B0-----:R-:W-:Y:S01]  /*f9b0*/  SHF.R.S32.HI R5, RZ, 0x1f, R3 ;  /* 0x0000001fff057819 */ /* 0x001fe20000011403 */
[----:B------:R-:W-:Y:S02]  /*f9c0*/  UIADD3.64 UR24, UPT, UPT, UR28, 0x200, URZ ;  /* 0x000002001c187897 */ /* 0x000fe4000fffe0ff */
[----:B-1----:R-:W-:-:S12]  /*f9d0*/  UIADD3.64 UR26, UPT, UPT, UR30, 0x4, URZ ;  /* 0x000000041e1a7897 */ /* 0x002fd8000fffe0ff */
.L_x_10:
[----:B------:R-:W2:Y:S01]  /*f9e0*/  LDL R9, [R1+0x6b8] ;  /* 0x0006b80001097983 */ /* 0x000ea20000100800 */
[----:B------:R-:W-:Y:S01]  /*f9f0*/  IMAD.U32 R6, R6, -0x80000000, RZ ;  /* 0x8000000006067824 */ /* 0x000fe200078e00ff */
[----:B------:R-:W0:Y:S02]  /*fa00*/  LDC R8, c[0x0][0x3a0] ;  /* 0x0000e800ff087b82 */ /* 0x000e240000000800 */
[----:B-1----:R-:W3:Y:S01]  /*fa10*/  LDL.LU R7, [R1] ;  /* 0x0000000001077983 */ /* 0x002ee20000300800 */
[----:B-----5:R-:W-:Y:S01]  /*fa20*/  IADD3 R84, P4, PT, R3, R84, RZ ;  /* 0x0000005403547210 */ /* 0x020fe20007f9e0ff */
[----:B------:R-:W1:Y:S01]  /*fa30*/  SYNCS.PHASECHK.TRANS64.TRYWAIT P6, [UR6], R6 ;  /* 0x00000006ff0075a7 */ /* 0x000e6200080c1106 */
[----:B--2---:R-:W-:Y:S01]  /*fa40*/  VIADD R9, R9, 0x1 ;  /* 0x0000000109097836 */ /* 0x004fe20000000000 */
[----:B---3--:R-:W-:-:S04]  /*fa50*/  IADD3 R7, P5, PT, R3, R7, RZ ;  /* 0x0000000703077210 */ /* 0x008fc80007fbe0ff */
[----:B------:R2:W-:Y:S01]  /*fa60*/  STL [R1+0x6cc], R9 ;  /* 0x0006cc0901007387 */ /* 0x0005e20000100800 */
[----:B0-----:R-:W-:-:S03]  /*fa70*/  IMAD R8, R9, -0x80, R8 ;  /* 0xffffff8009087824 */ /* 0x001fc600078e0208 */
[----:B------:R2:W-:Y:S02]  /*fa80*/  STL [R1], R7 ;  /* 0x0000000701007387 */ /* 0x0005e40000100800 */
[C---:B------:R-:W-:Y:S02]  /*fa90*/  ISETP.GT.AND P1, PT, R8.reuse, 0x1, PT ;  /* 0x000000010800780c */ /* 0x040fe40003f24270 */
[----:B------:R-:W-:Y:S01]  /*faa0*/  ISETP.GT.AND P2, PT, R8, 0x2, PT ;  /* 0x000000020800780c */ /* 0x000fe20003f44270 */
[----:B-1----:R-:W-:-:S12]  /*fab0*/  @!P6 BRA `(.L_x_8) ;  /* 0x000000c000c0e947 */ /* 0x002fd80003800000 */
.L_x_16:
[----:B------:R0:W-:Y:S04]  /*fac0*/  STL [R1+0x900], R15 ;  /* 0x0009000f01007387 */ /* 0x0001e80000100800 */
[----:B0-----:R-:W3:Y:S04]  /*fad0*/  LDL.LU R15, [R1+0x24] ;  /* 0x00002400010f7983 */ /* 0x001ee80000300800 */
[----:B------:R-:W-:Y:S04]  /*fae0*/  STL [R1+0x8fc], R27 ;  /* 0x0008fc1b01007387 */ /* 0x000fe80000100800 */
[----:B------:R0:W-:Y:S04]  /*faf0*/  STL [R1+0x8f8], R43 ;  /* 0x0008f82b01007387 */ /* 0x0001e80000100800 */
[----:B0-----:R-:W4:Y:S04]  /*fb00*/  LDL R43, [R1] ;  /* 0x00000000012b7983 */ /* 0x001f280000100800 */
[----:B------:R-:W-:Y:S04]  /*fb10*/  STL [R1+0x8f4], R62 ;  /* 0x0008f43e01007387 */ /* 0x000fe80000100800 */
[----:B------:R0:W-:Y:S04]  /*fb20*/  STL [R1+0x8f0], R11 ;  /* 0x0008f00b01007387 */ /* 0x0001e80000100800 */
[----:B0-2---:R-:W2:Y:S04]  /*fb30*/  LDL.LU R11, [R1+0x10] ;  /* 0x00001000010b7983 */ /* 0x005ea80000300800 */
[----:B------:R0:W-:Y:S04]  /*fb40*/  STL [R1+0x8ec], R14 ;  /* 0x0008ec0e01007387 */ /* 0x0001e80000100800 */
[----:B0-----:R-:W2:Y:S04]  /*fb50*/  LDL.LU R14, [R1+0xc] ;  /* 0x00000c00010e7983 */ /* 0x001ea80000300800 */
        /* <DEDUP_REMOVED lines=8> */
[----:B------:R0:W-:Y:S04]  /*fbe0*/  STL [R1+0x8c8], R90 ;  /* 0x0008c85a01007387 */ /* 0x0001e80000100800 */
[----:B0-----:R-:W2:Y:S01]  /*fbf0*/  LDL.LU R90, [R1+0x38] ;  /* 0x00003800015a7983 */ /* 0x001ea20000300800 */
[C---:B------:R-:W-:Y:S01]  /*fc00*/  IMAD.X R82, R5.reuse, 0x1, R82, P4 ;  /* 0x0000000105527824 */ /* 0x040fe200020e0652 */
[----:B------:R-:W-:Y:S01]  /*fc10*/  PRMT R33, RZ, 0x7610, R33 ;  /* 0x00007610ff217816 */ /* 0x000fe20000000021 */
[----:B------:R-:W-:Y:S01]  /*fc20*/  @P1 IMAD.MOV.U32 R6, RZ, RZ, R84 ;  /* 0x000000ffff061224 */ /* 0x000fe200078e0054 */
[----:B------:R-:W-:Y:S01]  /*fc30*/  STL [R1+0x8c4], R88 ;  /* 0x0008c45801007387 */ /* 0x000fe20000100800 */
[----:B------:R-:W-:Y:S01]  /*fc40*/  @P1 IMAD.MOV.U32 R7, RZ, RZ, R82 ;  /* 0x000000ffff071224 */ /* 0x000fe200078e0052 */
[----:B------:R-:W-:Y:S01]  /*fc50*/  ISETP.GT.AND P4, PT, R8, 0x3, PT ;  /* 0x000000030800780c */ /* 0x000fe20003f84270 */
[----:B------:R-:W-:Y:S01]  /*fc60*/  IMAD.X R86, R5, 0x1, R86, P5 ;  /* 0x0000000105567824 */ /* 0x000fe200028e0656 */
[----:B------:R-:W-:Y:S01]  /*fc70*/  STL [R1+0x8c0], R28 ;  /* 0x0008c01c01007387 */ /* 0x000fe20000100800 */
[----:B------:R-:W-:-:S03]  /*fc80*/  PRMT R59, RZ, 0x7610, R59 ;  /* 0x00007610ff3b7816 */ /* 0x000fc6000000003b */
[----:B------:R-:W-:Y:S04]  /*fc90*/  STL [R1+0x8bc], R44 ;  /* 0x0008bc2c01007387 */ /* 0x000fe80000100800 */
[----:B------:R-:W-:Y:S04]  /*fca0*/  STL [R1+0x8b8], R73 ;  /* 0x0008b84901007387 */ /* 0x000fe80000100800 */
[----:B------:R-:W-:Y:S04]  /*fcb0*/  STL [R1+0x8b4], R80 ;  /* 0x0008b45001007387 */ /* 0x000fe80000100800 */
[----:B------:R0:W-:Y:S04]  /*fcc0*/  STL [R1+0x8b0], R79 ;  /* 0x0008b04f01007387 */ /* 0x0001e80000100800 */
        /* <DEDUP_REMOVED lines=20> */
[----:B------:R1:W2:Y:S04]  /*fe10*/  @P1 LDG.E.U8 R33, desc[UR18][R6.64] ;  /* 0x0000001206211981 */ /* 0x0002a8000c1e1100 */
[----:B------:R-:W-:Y:S04]  /*fe20*/  STL [R1+0x85c], R61 ;  /* 0x00085c3d01007387 */ /* 0x000fe80000100800 */
[----:B------:R-:W-:Y:S01]  /*fe30*/  STL [R1+0x858], R60 ;  /* 0x0008583c01007387 */ /* 0x000fe20000100800 */
[----:B-1----:R-:W-:-:S03]  /*fe40*/  @P2 IMAD.MOV.U32 R7, RZ, RZ, R86 ;  /* 0x000000ffff072224 */ /* 0x002fc600078e0056 */
[----:B------:R-:W-:Y:S04]  /*fe50*/  STL [R1+0x854], R4 ;  /* 0x0008540401007387 */ /* 0x000fe80000100800 */
[----:B------:R-:W-:Y:S04]  /*fe60*/  STL [R1+0x850], R48 ;  /* 0x0008503001007387 */ /* 0x000fe80000100800 */
[----:B------:R-:W-:Y:S01]  /*fe70*/  STL [R1+0x7f8], R68 ;  /* 0x0007f84401007387 */ /* 0x000fe20000100800 */
[----:B------:R-:W-:-:S03]  /*fe80*/  PRMT R13, RZ, 0x7610, R13 ;  /* 0x00007610ff0d7816 */ /* 0x000fc6000000000d */
[----:B------:R-:W-:Y:S04]  /*fe90*/  STL [R1+0x800], R84 ;  /* 0x0008005401007387 */ /* 0x000fe80000100800 */
[----:B------:R-:W-:Y:S01]  /*fea0*/  STL [R1+0x7fc], R82 ;  /* 0x0007fc5201007387 */ /* 0x000fe20000100800 */
[C---:B---3--:R-:W-:Y:S01]  /*feb0*/  IADD3 R15, P6, PT, R3.reuse, R15, RZ ;  /* 0x0000000f030f7210 */ /* 0x048fe20007fde0ff */
[----:B----4-:R-:W-:Y:S02]  /*fec0*/  @P2 IMAD.MOV.U32 R6, RZ, RZ, R43 ;  /* 0x000000ffff062224 */ /* 0x010fe400078e002b */
[----:B------:R-:W3:Y:S04]  /*fed0*/  LDL.LU R43, [R1+0x30] ;  /* 0x00003000012b7983 */ /* 0x000ee80000300800 */
[----:B0-----:R-:W4:Y:S04]  /*fee0*/  LDL.LU R79, [R1+0x48] ;  /* 0x00004800014f7983 */ /* 0x001f280000300800 */
[----:B------:R0:W3:Y:S01]  /*fef0*/  @P2 LDG.E.U8 R59, desc[UR18][R6.64] ;  /* 0x00000012063b2981 */ /* 0x0000e2000c1e1100 */
[----:B--2---:R-:W-:-:S05]  /*ff00*/  IADD3 R11, P1, PT, R3, R11, RZ ;  /* 0x0000000b030b7210 */ /* 0x004fca0007f3e0ff */
[----:B------:R1:W-:Y:S01]  /*ff10*/  STL [R1+0x10], R11 ;  /* 0x0000100b01007387 */ /* 0x0003e20000100800 */
[----:B0-----:R-:W-:-:S03]  /*ff20*/  @P4 IMAD.MOV.U32 R6, RZ, RZ, R11 ;  /* 0x000000ffff064224 */ /* 0x001fc600078e000b */
[----:B------:R-:W-:Y:S01]  /*ff30*/  STL [R1+0x804], R86 ;  /* 0x0008045601007387 */ /* 0x000fe20000100800 */
[----:B------:R-:W-:-:S04]  /*ff40*/  IMAD.X R14, R5, 0x1, R14, P1 ;  /* 0x00000001050e7824 */ /* 0x000fc800008e060e */
[----:B------:R-:W-:Y:S01]  /*ff50*/  @P4 IMAD.MOV.U32 R7, RZ, RZ, R14 ;  /* 0x000000ffff074224 */ /* 0x000fe200078e000e */
[----:B------:R0:W-:Y:S04]  /*ff60*/  STL [R1+0xc], R14 ;  /* 0x00000c0e01007387 */ /* 0x0001e80000100800 */
[----:B-1----:R-:W2:Y:S04]  /*ff70*/  LDL.LU R11, [R1+0x60] ;  /* 0x00006000010b7983 */ /* 0x002ea80000300800 */
[----:B------:R1:W-:Y:S04]  /*ff80*/  STL [R1+0x24], R15 ;  /* 0x0000240f01007387 */ /* 0x0003e80000100800 */
[----:B0-----:R-:W2:Y:S04]  /*ff90*/  LDL.LU R14, [R1+0x74] ;  /* 0x00007400010e7983 */ /* 0x001ea80000300800 */
[----:B------:R0:W2:Y:S02]  /*ffa0*/  @P4 LDG.E.U8 R13, desc[UR18][R6.64] ;  /* 0x00000012060d4981 */ /* 0x0000a4000c1e1100 */
[----:B0-----:R-:W-:Y:S01]  /*ffb0*/  IMAD.MOV.U32 R7, RZ, RZ, R15 ;  /* 0x000000ffff077224 */ /* 0x001fe200078e000f */
[----:B------:R-:W-:-:S05]  /*ffc0*/  IADD3 R90, P2, PT, R3, R90, RZ ;  /* 0x0000005a035a7210 */ /* 0x000fca0007f5e0ff */
[----:B------:R-:W-:Y:S04]  /*ffd0*/  STL [R1+0x38], R90 ;  /* 0x0000385a01007387 */ /* 0x000fe80000100800 */
[----:B-1----:R-:W2:Y:S04]  /*ffe0*/  LDL.LU R15, [R1+0x900] ;  /* 0x00090000010f7983 */ /* 0x002ea80000300800 */
[----:B------:R-:W2:Y:S01]  /*fff0*/  LDL.LU R6, [R1+0x1c] ;  /* 0x00001c0001067983 */ /* 0x000ea20000300800 */
[----:B------:R-:W-:Y:S02]  /*10000*/  ISETP.GT.AND P5, PT, R8, 0x4, PT ;  /* 0x000000040800780c */ /* 0x000fe40003fa4270 */
[----:B------:R-:W-:Y:S01]  /*10010*/  PRMT R27, RZ, 0x7610, R27 ;  /* 0x00007610ff1b7816 */ /* 0x000fe2000000001b */
[----:B--2---:R-:W-:-:S10]  /*10020*/  IMAD.X R6, R5, 0x1, R6, P6 ;  /* 0x0000000105067824 */ /* 0x004fd400030e0606 */
[-C--:B------:R-:W-:Y:S01]  /*10030*/  @P5 LOP3.LUT R7, R7, R6.reuse, RZ, 0x3c, !PT ;  /* 0x0000000607075212 */ /* 0x080fe200078e3cff */
[----:B------:R0:W-:Y:S03]  /*10040*/  STL [R1+0x1c], R6 ;  /* 0x00001c0601007387 */ /* 0x0001e60000100800 */
[----:B0-----:R-:W-:-:S04]  /*10050*/  @P5 LOP3.LUT R6, R7, R6, RZ, 0x3c, !PT ;  /* 0x0000000607065212 */ /* 0x001fc800078e3cff */
[----:B------:R-:W-:-:S05]  /*10060*/  @P5 LOP3.LUT R7, R7, R6, RZ, 0x3c, !PT ;  /* 0x0000000607075212 */ /* 0x000fca00078e3cff */
[----:B------:R0:W2:Y:S01]  /*10070*/  @P5 LDG.E.U8 R27, desc[UR18][R6.64] ;  /* 0x00000012061b5981 */ /* 0x0000a2000c1e1100 */
[----:B------:R-:W-:Y:S01]  /*10080*/  ISETP.GT.AND P1, PT, R8, 0x5, PT ;  /* 0x000000050800780c */ /* 0x000fe20003f24270 */
[----:B---3--:R-:W-:Y:S01]  /*10090*/  IMAD.X R43, R5, 0x1, R43, P2 ;  /* 0x00000001052b7824 */ /* 0x008fe200010e062b */
[----:B------:R-:W-:-:S04]  /*100a0*/  PRMT R29, RZ, 0x7610, R29 ;  /* 0x00007610ff1d7816 */ /* 0x000fc8000000001d */
[----:B------:R-:W-:Y:S01]  /*100b0*/  STL [R1+0x30], R43 ;  /* 0x0000302b01007387 */ /* 0x000fe20000100800 */
[----:B0-----:R-:W-:-:S06]  /*100c0*/  IMAD.MOV.U32 R7, RZ, RZ, R43 ;  /* 0x000000ffff077224 */ /* 0x001fcc00078e002b */
[----:B------:R-:W-:-:S05]  /*100d0*/  @P1 IMAD.MOV.U32 R6, RZ, RZ, R90 ;  /* 0x000000ffff061224 */ /* 0x000fca00078e005a */
[----:B------:R-:W3:Y:S04]  /*100e0*/  @P1 LDG.E.U8 R29, desc[UR18][R6.64] ;  /* 0x00000012061d1981 */ /* 0x000ee8000c1e1100 */
[----:B--2---:R0:W-:Y:S04]  /*100f0*/  STL [R1+0x6c8], R27 ;  /* 0x0006c81b01007387 */ /* 0x0041e80000100800 */
[----:B0-----:R-:W2:Y:S04]  /*10100*/  LDL.LU R27, [R1+0x8fc] ;  /* 0x0008fc00011b7983 */ /* 0x001ea80000300800 */
[----:B------:R-:W2:Y:S04]  /*10110*/  LDL.LU R43, [R1+0x8f8] ;  /* 0x0008f800012b7983 */ /* 0x000ea80000300800 */
[----:B------:R-:W2:Y:S01]  /*10120*/  LDL.LU R7, [R1+0x3c] ;  /* 0x00003c0001077983 */ /* 0x000ea20000300800 */
[----:B------:R-:W-:-:S02]  /*10130*/  ISETP.GT.AND P2, PT, R8, 0x6, PT ;  /* 0x000000060800780c */ /* 0x000fc40003f44270 */
[C---:B----4-:R-:W-:Y:S01]  /*10140*/  IADD3 R79, P5, PT, R3.reuse, R79, RZ ;  /* 0x0000004f034f7210 */ /* 0x050fe20007fbe0ff */
[----:B------:R-:W4:Y:S01]  /*10150*/  LDL.LU R90, [R1+0x64] ;  /* 0x00006400015a7983 */ /* 0x000f220000300800 */
[----:B------:R-:W-:Y:S02]  /*10160*/  PRMT R42, RZ, 0x7610, R42 ;  /* 0x00007610ff2a7816 */ /* 0x000fe4000000002a */
[----:B------:R-:W-:Y:S01]  /*10170*/  IADD3 R11, P6, PT, R3, R11, RZ ;  /* 0x0000000b030b7210 */ /* 0x000fe20007fde0ff */
[----:B------:R-:W-:Y:S04]  /*10180*/  STL [R1+0x48], R79 ;  /* 0x0000484f01007387 */ /* 0x000fe80000100800 */
[----:B---3--:R0:W-:Y:S02]  /*10190*/  STL [R1+0x6c4], R29 ;  /* 0x0006c41d01007387 */ /* 0x0081e40000100800 */
[----:B------:R-:W-:-:S02]  /*101a0*/  @P2 IMAD.MOV.U32 R6, RZ, RZ, R79 ;  /* 0x000000ffff062224 */ /* 0x000fc400078e004f */
[----:B0-----:R-:W3:Y:S01]  /*101b0*/  LDL.LU R29, [R1+0x88] ;  /* 0x00008800011d7983 */ /* 0x001ee20000300800 */
[----:B--2---:R-:W-:-:S05]  /*101c0*/  IMAD.X R7, R5, 0x1, R7, P5 ;  /* 0x0000000105077824 */ /* 0x004fca00028e0607 */
[----:B------:R0:W-:Y:S04]  /*101d0*/  STL [R1+0x3c], R7 ;  /* 0x00003c0701007387 */ /* 0x0001e80000100800 */
[----:B------:R0:W2:Y:S04]  /*101e0*/  @P2 LDG.E.U8 R42, desc[UR18][R6.64] ;  /* 0x00000012062a2981 */ /* 0x0000a8000c1e1100 */
[----:B------:R1:W-:Y:S04]  /*101f0*/  STL [R1+0x60], R11 ;  /* 0x0000600b01007387 */ /* 0x0003e80000100800 */
[----:B------:R-:W3:Y:S01]  /*10200*/  LDL.LU R6, [R1+0x58] ;  /* 0x0000580001067983 */ /* 0x000ee20000300800 */
[----:B------:R-:W-:Y:S01]  /*10210*/  ISETP.GT.AND P4, PT, R8, 0x7, PT ;  /* 0x000000070800780c */ /* 0x000fe20003f84270 */
[----:B0-----:R-:W-:Y:S01]  /*10220*/  IMAD.MOV.U32 R7, RZ, RZ, R11 ;  /* 0x000000ffff077224 */ /* 0x001fe200078e000b */
[----:B------:R-:W-:Y:S01]  /*10230*/  IADD3 R14, P5, PT, R3, R14, RZ ;  /* 0x0000000e030e7210 */ /* 0x000fe20007fbe0ff */
[----:B------:R-:W4:Y:S04]  /*10240*/  LDL.LU R79, [R1+0x78] ;  /* 0x00007800014f7983 */ /* 0x000f280000300800 */
[----:B------:R-:W-:Y:S04]  /*10250*/  STL [R1+0x74], R14 ;  /* 0x0000740e01007387 */ /* 0x000fe80000100800 */
[----:B-1----:R-:W4:Y:S01]  /*10260*/  LDL.LU R11, [R1+0x98] ;  /* 0x00009800010b7983 */ /* 0x002f220000300800 */
[----:B------:R-:W-:-:S03]  /*10270*/  PRMT R62, RZ, 0x7610, R62 ;  /* 0x00007610ff3e7816 */ /* 0x000fc6000000003e */
[----:B--2---:R0:W-:Y:S01]  /*10280*/  STL [R1+0x6c0], R42 ;  /* 0x0006c02a01007387 */ /* 0x0041e20000100800 */
[----:B---3--:R-:W-:-:S03]  /*10290*/  IMAD.X R6, R5, 0x1, R6, P6 ;  /* 0x0000000105067824 */ /* 0x008fc600030e0606 */
[----:B0-----:R-:W2:Y:S02]  /*102a0*/  LDL.LU R42, [R1+0xb0] ;  /* 0x0000b000012a7983 */ /* 0x001ea40000300800 */
[-C--:B------:R-:W-:Y:S02]  /*102b0*/  @P4 LOP3.LUT R7, R7, R6.reuse, RZ, 0x3c, !PT ;  /* 0x0000000607074212 */ /* 0x080fe400078e3cff */
[----:B------:R0:W-:Y:S02]  /*102c0*/  STL [R1+0x58], R6 ;  /* 0x0000580601007387 */ /* 0x0001e40000100800 */
[----:B0-----:R-:W-:-:S04]  /*102d0*/  @P4 LOP3.LUT R6, R7, R6, RZ, 0x3c, !PT ;  /* 0x0000000607064212 */ /* 0x001fc800078e3cff */
[----:B------:R-:W-:-:S05]  /*102e0*/  @P4 LOP3.LUT R7, R7, R6, RZ, 0x3c, !PT ;  /* 0x0000000607074212 */ /* 0x000fca00078e3cff */
[----:B------:R0:W3:Y:S01]  /*102f0*/  @P4 LDG.E.U8 R62, desc[UR18][R6.64] ;  /* 0x00000012063e4981 */ /* 0x0000e2000c1e1100 */
[C---:B------:R-:W-:Y:S02]  /*10300*/  ISETP.GT.AND P1, PT, R8.reuse, 0x8, PT ;  /* 0x000000080800780c */ /* 0x040fe40003f24270 */
[----:B------:R-:W-:Y:S01]  /*10310*/  ISETP.GT.AND P2, PT, R8, 0x9, PT ;  /* 0x000000090800780c */ /* 0x000fe20003f44270 */
[----:B----4-:R-:W-:Y:S01]  /*10320*/  IMAD.X R90, R5, 0x1, R90, P5 ;  /* 0x00000001055a7824 */ /* 0x010fe200028e065a */
[----:B------:R-:W-:Y:S02]  /*10330*/  IADD3 R29, P5, PT, R3, R29, RZ ;  /* 0x0000001d031d7210 */ /* 0x000fe40007fbe0ff */
[----:B------:R-:W-:Y:S02]  /*10340*/  PRMT R16, RZ, 0x7610, R16 ;  /* 0x00007610ff107816 */ /* 0x000fe40000000010 */
[----:B------:R-:W-:Y:S01]  /*10350*/  STL [R1+0x64], R90 ;  /* 0x0000645a01007387 */ /* 0x000fe20000100800 */
[----:B------:R-:W-:-:S04]  /*10360*/  IMAD.X R79, R5, 0x1, R79, P5 ;  /* 0x00000001054f7824 */ /* 0x000fc800028e064f */
[----:B0-----:R-:W-:Y:S02]  /*10370*/  @P1 IMAD.MOV.U32 R6, RZ, RZ, R14 ;  /* 0x000000ffff061224 */ /* 0x001fe400078e000e */
[----:B------:R-:W-:Y:S01]  /*10380*/  @P1 IMAD.MOV.U32 R7, RZ, RZ, R90 ;  /* 0x000000ffff071224 */ /* 0x000fe200078e005a */
[----:B------:R-:W-:Y:S02]  /*10390*/  PRMT R32, RZ, 0x7610, R32 ;  /* 0x00007610ff207816 */ /* 0x000fe40000000020 */
[----:B------:R-:W-:Y:S02]  /*103a0*/  IADD3 R11, P6, PT, R3, R11, RZ ;  /* 0x0000000b030b7210 */ /* 0x000fe40007fde0ff */
[----:B------:R0:W4:Y:S02]  /*103b0*/  @P1 LDG.E.U8 R16, desc[UR18][R6.64] ;  /* 0x0000001206101981 */ /* 0x000124000c1e1100 */
[----:B0-----:R-:W-:Y:S02]  /*103c0*/  @P2 IMAD.MOV.U32 R6, RZ, RZ, R29 ;  /* 0x000000ffff062224 */ /* 0x001fe400078e001d */
[----:B------:R-:W-:-:S05]  /*103d0*/  @P2 IMAD.MOV.U32 R7, RZ, RZ, R79 ;  /* 0x000000ffff072224 */ /* 0x000fca00078e004f */
[----:B------:R0:W4:Y:S02]  /*103e0*/  @P2 LDG.E.U8 R32, desc[UR18][R6.64] ;  /* 0x0000001206202981 */ /* 0x000124000c1e1100 */
[----:B0-----:R-:W-:Y:S01]  /*103f0*/  IMAD.MOV.U32 R7, RZ, RZ, R11 ;  /* 0x000000ffff077224 */ /* 0x001fe200078e000b */
[----:B--2---:R-:W-:Y:S01]  /*10400*/  IADD3 R42, P5, PT, R3, R42, RZ ;  /* 0x0000002a032a7210 */ /* 0x004fe20007fbe0ff */
[----:B---3--:R0:W-:Y:S04]  /*10410*/  STL [R1+0x6bc], R62 ;  /* 0x0006bc3e01007387 */ /* 0x0081e80000100800 */
[----:B0-----:R-:W2:Y:S04]  /*10420*/  LDL.LU R62, [R1+0x8f4] ;  /* 0x0008f400013e7983 */ /* 0x001ea80000300800 */
[----:B------:R-:W3:Y:S04]  /*10430*/  LDL.LU R90, [R1+0xa0] ;  /* 0x0000a000015a7983 */ /* 0x000ee80000300800 */
[----:B------:R-:W2:Y:S04]  /*10440*/  LDL.LU R14, [R1+0xb8] ;  /* 0x0000b800010e7983 */ /* 0x000ea80000300800 */
[----:B------:R0:W-:Y:S04]  /*10450*/  STL [R1+0x88], R29 ;  /* 0x0000881d01007387 */ /* 0x0001e80000100800 */
[----:B------:R1:W-:Y:S04]  /*10460*/  STL [R1+0x78], R79 ;  /* 0x0000784f01007387 */ /* 0x0003e80000100800 */
[----:B0-----:R-:W4:Y:S04]  /*10470*/  LDL.LU R29, [R1+0xd0] ;  /* 0x0000d000011d7983 */ /* 0x001f280000300800 */
[----:B------:R0:W-:Y:S04]  /*10480*/  STL [R1+0x98], R11 ;  /* 0x0000980b01007387 */ /* 0x0001e80000100800 */
[----:B-1----:R-:W4:Y:S04]  /*10490*/  LDL.LU R79, [R1+0xe8] ;  /* 0x0000e800014f7983 */ /* 0x002f280000300800 */
[----:B------:R-:W-:Y:S04]  /*104a0*/  STL [R1+0xb0], R42 ;  /* 0x0000b02a01007387 */ /* 0x000fe80000100800 */
[----:B0-----:R-:W4:Y:S04]  /*104b0*/  LDL.LU R11, [R1+0x8f0] ;  /* 0x0008f000010b7983 */ /* 0x001f280000300800 */
[----:B------:R-:W4:Y:S01]  /*104c0*/  LDL.LU R6, [R1+0x94] ;  /* 0x0000940001067983 */ /* 0x000f220000300800 */
[----:B------:R-:W-:-:S02]  /*104d0*/  ISETP.GT.AND P4, PT, R8, 0xa, PT ;  /* 0x0000000a0800780c */ /* 0x000fc40003f84270 */
[----:B------:R-:W-:Y:S02]  /*104e0*/  ISETP.GT.AND P1, PT, R8, 0xb, PT ;  /* 0x0000000b0800780c */ /* 0x000fe40003f24270 */
[----:B------:R-:W-:Y:S02]  /*104f0*/  PRMT R49, RZ, 0x7610, R49 ;  /* 0x00007610ff317816 */ /* 0x000fe40000000031 */
[----:B------:R-:W-:Y:S01]  /*10500*/  PRMT R81, RZ, 0x7610, R81 ;  /* 0x00007610ff517816 */ /* 0x000fe20000000051 */
[----:B---3--:R-:W-:Y:S01]  /*10510*/  IMAD.X R90, R5, 0x1, R90, P5 ;  /* 0x00000001055a7824 */ /* 0x008fe200028e065a */
[----:B--2---:R-:W-:Y:S01]  /*10520*/  IADD3 R14, P5, PT, R3, R14, RZ ;  /* 0x0000000e030e7210 */ /* 0x004fe20007fbe0ff */
[----:B----4-:R-:W-:-:S05]  /*10530*/  IMAD.X R6, R5, 0x1, R6, P6 ;  /* 0x0000000105067824 */ /* 0x010fca00030e0606 */
[-C--:B------:R-:W-:Y:S01]  /*10540*/  @P4 LOP3.LUT R7, R7, R6.reuse, RZ, 0x3c, !PT ;  /* 0x0000000607074212 */ /* 0x080fe200078e3cff */
[----:B------:R0:W-:Y:S03]  /*10550*/  STL [R1+0x94], R6 ;  /* 0x0000940601007387 */ /* 0x0001e60000100800 */
[----:B0-----:R-:W-:-:S04]  /*10560*/  @P4 LOP3.LUT R6, R7, R6, RZ, 0x3c, !PT ;  /* 0x0000000607064212 */ /* 0x001fc800078e3cff */
[----:B------:R-:W-:Y:S01]  /*10570*/  @P4 LOP3.LUT R7, R7, R6, RZ, 0x3c, !PT ;  /* 0x0000000607074212 */ /* 0x000fe200078e3cff */
[----:B------:R0:W-:Y:S04]  /*10580*/  STL [R1+0xa0], R90 ;  /* 0x0000a05a01007387 */ /* 0x0001e80000100800 */
[----:B------:R1:W2:Y:S02]  /*10590*/  @P4 LDG.E.U8 R49, desc[UR18][R6.64] ;  /* 0x0000001206314981 */ /* 0x0002a4000c1e1100 */
[----:B-1----:R-:W-:Y:S02]  /*105a0*/  @P1 IMAD.MOV.U32 R6, RZ, RZ, R42 ;  /* 0x000000ffff061224 */ /* 0x002fe400078e002a */
[----:B------:R-:W-:Y:S01]  /*105b0*/  @P1 IMAD.MOV.U32 R7, RZ, RZ, R90 ;  /* 0x000000ffff071224 */ /* 0x000fe200078e005a */
[----:B------:R-:W3:Y:S04]  /*105c0*/  LDL.LU R42, [R1+0xd4] ;  /* 0x0000d400012a7983 */ /* 0x000ee80000300800 */
[----:B0-----:R-:W4:Y:S04]  /*105d0*/  LDL.LU R90, [R1+0xf0] ;  /* 0x0000f000015a7983 */ /* 0x001f280000300800 */
[----:B------:R0:W2:Y:S04]  /*105e0*/  @P1 LDG.E.U8 R81, desc[UR18][R6.64] ;  /* 0x0000001206511981 */ /* 0x0000a8000c1e1100 */
[----:B------:R1:W-:Y:S01]  /*105f0*/  STL [R1+0xb8], R14 ;  /* 0x0000b80e01007387 */ /* 0x0003e20000100800 */
[----:B0-----:R-:W-:-:S03]  /*10600*/  IMAD.MOV.U32 R7, RZ, RZ, R14 ;  /* 0x000000ffff077224 */ /* 0x001fc600078e000e */
[----:B-1----:R-:W2:Y:S04]  /*10610*/  LDL.LU R14, [R1+0x8ec] ;  /* 0x0008ec00010e7983 */ /* 0x002ea80000300800 */
[----:B------:R-:W2:Y:S01]  /*10620*/  LDL.LU R6, [R1+0xb4] ;  /* 0x0000b40001067983 */ /* 0x000ea20000300800 */
[----:B------:R-:W-:Y:S02]  /*10630*/  ISETP.GT.AND P2, PT, R8, 0xc, PT ;  /* 0x0000000c0800780c */ /* 0x000fe40003f44270 */
[----:B------:R-:W-:Y:S02]  /*10640*/  PRMT R70, RZ, 0x7610, R70 ;  /* 0x00007610ff467816 */ /* 0x000fe40000000046 */
[----:B------:R-:W-:Y:S01]  /*10650*/  IADD3 R29, P6, PT, R3, R29, RZ ;  /* 0x0000001d031d7210 */ /* 0x000fe20007fde0ff */
[----:B--2---:R-:W-:-:S08]  /*10660*/  IMAD.X R6, R5, 0x1, R6, P5 ;  /* 0x0000000105067824 */ /* 0x004fd000028e0606 */
[-C--:B------:R-:W-:Y:S01]  /*10670*/  @P2 LOP3.LUT R7, R7, R6.reuse, RZ, 0x3c, !PT ;  /* 0x0000000607072212 */ /* 0x080fe200078e3cff */
[----:B------:R0:W-:Y:S03]  /*10680*/  STL [R1+0xb4], R6 ;  /* 0x0000b40601007387 */ /* 0x0001e60000100800 */
[----:B0-----:R-:W-:-:S04]  /*10690*/  @P2 LOP3.LUT R6, R7, R6, RZ, 0x3c, !PT ;  /* 0x0000000607062212 */ /* 0x001fc800078e3cff */
[----:B------:R-:W-:Y:S01]  /*106a0*/  @P2 LOP3.LUT R7, R7, R6, RZ, 0x3c, !PT ;  /* 0x0000000607072212 */ /* 0x000fe200078e3cff */
[----:B------:R-:W-:Y:S04]  /*106b0*/  STL [R1+0xd0], R29 ;  /* 0x0000d01d01007387 */ /* 0x000fe80000100800 */
[----:B------:R0:W2:Y:S04]  /*106c0*/  @P2 LDG.E.U8 R70, desc[UR18][R6.64] ;  /* 0x0000001206462981 */ /* 0x0000a8000c1e1100 */
[----:B------:R-:W3:Y:S01]  /*106d0*/  LDL.LU R6, [R1+0xcc] ;  /* 0x0000cc0001067983 */ /* 0x000ee20000300800 */
[----:B------:R-:W-:Y:S01]  /*106e0*/  ISETP.GT.AND P4, PT, R8, 0xd, PT ;  /* 0x0000000d0800780c */ /* 0x000fe20003f84270 */
[----:B0-----:R-:W-:Y:S01]  /*106f0*/  IMAD.MOV.U32 R7, RZ, RZ, R29 ;  /* 0x000000ffff077224 */ /* 0x001fe200078e001d */
[----:B------:R-:W-:-:S02]  /*10700*/  IADD3 R79, P5, PT, R3, R79, RZ ;  /* 0x0000004f034f7210 */ /* 0x000fc40007fbe0ff */
[----:B------:R-:W-:Y:S01]  /*10710*/  PRMT R26, RZ, 0x7610, R26 ;  /* 0x00007610ff1a7816 */ /* 0x000fe2000000001a */
[----:B--2---:R0:W-:Y:S01]  /*10720*/  STL [R1+0x6b4], R70 ;  /* 0x0006b44601007387 */ /* 0x0041e20000100800 */
[----:B---3--:R-:W-:-:S03]  /*10730*/  IMAD.X R6, R5, 0x1, R6, P6 ;  /* 0x0000000105067824 */ /* 0x008fc600030e0606 */
[----:B0-----:R-:W2:Y:S04]  /*10740*/  LDL.LU R70, [R1+0x108] ;  /* 0x0001080001467983 */ /* 0x001ea80000300800 */
[-C--:B------:R-:W-:Y:S01]  /*10750*/  @P4 LOP3.LUT R7, R7, R6.reuse, RZ, 0x3c, !PT ;  /* 0x0000000607074212 */ /* 0x080fe200078e3cff */
[----:B------:R-:W-:Y:S04]  /*10760*/  STL [R1+0xe8], R79 ;  /* 0x0000e84f01007387 */ /* 0x000fe80000100800 */
[----:B------:R-:W3:Y:S04]  /*10770*/  LDL.LU R29, [R1+0x120] ;  /* 0x00012000011d7983 */ /* 0x000ee80000300800 */
[----:B------:R0:W-:Y:S02]  /*10780*/  STL [R1+0xcc], R6 ;  /* 0x0000cc0601007387 */ /* 0x0001e40000100800 */
[----:B0-----:R-:W-:-:S04]  /*10790*/  @P4 LOP3.LUT R6, R7, R6, RZ, 0x3c, !PT ;  /* 0x0000000607064212 */ /* 0x001fc800078e3cff */
[----:B------:R-:W-:-:S05]  /*107a0*/  @P4 LOP3.LUT R7, R7, R6, RZ, 0x3c, !PT ;  /* 0x0000000607074212 */ /* 0x000fca00078e3cff */
[----:B------:R0:W2:Y:S01]  /*107b0*/  @P4 LDG.E.U8 R26, desc[UR18][R6.64] ;  /* 0x00000012061a4981 */ /* 0x0000a2000c1e1100 */
[----:B------:R-:W-:Y:S01]  /*107c0*/  ISETP.GT.AND P1, PT, R8, 0xe, PT ;  /* 0x0000000e0800780c */ /* 0x000fe20003f24270 */
[----:B------:R-:W-:Y:S01]  /*107d0*/  IMAD.X R42, R5, 0x1, R42, P5 ;  /* 0x00000001052a7824 */ /* 0x000fe200028e062a */
[----:B------:R-:W-:-:S04]  /*107e0*/  PRMT R44, RZ, 0x7610, R44 ;  /* 0x00007610ff2c7816 */ /* 0x000fc8000000002c */
[----:B------:R-:W-:Y:S01]  /*107f0*/  STL [R1+0xd4], R42 ;  /* 0x0000d42a01007387 */ /* 0x000fe20000100800 */
[----:B0-----:R-:W-:-:S06]  /*10800*/  IMAD.MOV.U32 R7, RZ, RZ, R42 ;  /* 0x000000ffff077224 */ /* 0x001fcc00078e002a */
[----:B------:R-:W-:-:S05]  /*10810*/  @P1 IMAD.MOV.U32 R6, RZ, RZ, R79 ;  /* 0x000000ffff061224 */ /* 0x000fca00078e004f */
[----:B------:R0:W3:Y:S04]  /*10820*/  @P1 LDG.E.U8 R44, desc[UR18][R6.64] ;  /* 0x00000012062c1981 */ /* 0x0000e8000c1e1100 */
[----:B--2---:R1:W-:Y:S04]  /*10830*/  STL [R1+0x6b0], R26 ;  /* 0x0006b01a01007387 */ /* 0x0043e80000100800 */
[----:B-1----:R-:W2:Y:S04]  /*10840*/  LDL.LU R26, [R1+0x8e8] ;  /* 0x0008e800011a7983 */ /* 0x002ea80000300800 */
[----:B------:R-:W2:Y:S04]  /*10850*/  LDL.LU R42, [R1+0x8e4] ;  /* 0x0008e400012a7983 */ /* 0x000ea80000300800 */
[----:B------:R-:W2:Y:S01]  /*10860*/  LDL.LU R7, [R1+0xec] ;  /* 0x0000ec0001077983 */ /* 0x000ea20000300800 */
[----:B------:R-:W-:-:S02]  /*10870*/  ISETP.GT.AND P2, PT, R8, 0xf, PT ;  /* 0x0000000f0800780c */ /* 0x000fc40003f44270 */
[----:B----4-:R-:W-:Y:S01]  /*10880*/  IADD3 R90, P5, PT, R3, R90, RZ ;  /* 0x0000005a035a7210 */ /* 0x010fe20007fbe0ff */
[----:B------:R-:W4:Y:S01]  /*10890*/  LDL.LU R79, [R1+0x10c] ;  /* 0x00010c00014f7983 */ /* 0x000f220000300800 */
[----:B------:R-:W-:-:S09]  /*108a0*/  PRMT R80, RZ, 0x7610, R80 ;  /* 0x00007610ff507816 */ /* 0x000fd20000000050 */
[----:B0-----:R-:W-:Y:S01]  /*108b0*/  @P2 IMAD.MOV.U32 R6, RZ, RZ, R90 ;  /* 0x000000ffff062224 */ /* 0x001fe200078e005a */
[----:B------:R-:W-:Y:S01]  /*108c0*/  IADD3 R70, P6, PT, R3, R70, RZ ;  /* 0x0000004603467210 */ /* 0x000fe20007fde0ff */
[----:B------:R-:W-:Y:S01]  /*108d0*/  STL [R1+0xf0], R90 ;  /* 0x0000f05a01007387 */ /* 0x000fe20000100800 */
[----:B--2---:R-:W-:-:S05]  /*108e0*/  IMAD.X R7, R5, 0x1, R7, P5 ;  /* 0x0000000105077824 */ /* 0x004fca00028e0607 */
[----:B------:R0:W2:Y:S04]  /*108f0*/  @P2 LDG.E.U8 R80, desc[UR18][R6.64] ;  /* 0x0000001206502981 */ /* 0x0000a8000c1e1100 */
[----:B---3--:R1:W-:Y:S04]  /*10900*/  STL [R1+0x6ac], R44 ;  /* 0x0006ac2c01007387 */ /* 0x0083e80000100800 */
[----:B-1----:R-:W3:Y:S04]  /*10910*/  LDL.LU R44, [R1+0x128] ;  /* 0x00012800012c7983 */ /* 0x002ee80000300800 */
[----:B------:R0:W-:Y:S04]  /*10920*/  STL [R1+0xec], R7 ;  /* 0x0000ec0701007387 */ /* 0x0001e80000100800 */
[----:B------:R-:W-:Y:S04]  /*10930*/  STL [R1+0x108], R70 ;  /* 0x0001084601007387 */ /* 0x000fe80000100800 */
[----:B------:R-:W3:Y:S01]  /*10940*/  LDL.LU R6, [R1+0x104] ;  /* 0x0001040001067983 */ /* 0x000ee20000300800 */
[----:B------:R-:W-:Y:S01]  /*10950*/  IADD3 R29, P5, PT, R3, R29, RZ ;  /* 0x0000001d031d7210 */ /* 0x000fe20007fbe0ff */
[----:B0-----:R-:W-:-:S02]  /*10960*/  IMAD.MOV.U32 R7, RZ, RZ, R70 ;  /* 0x000000ffff077224 */ /* 0x001fc400078e0046 */
[----:B--2---:R0:W-:Y:S04]  /*10970*/  STL [R1+0x6a4], R80 ;  /* 0x0006a45001007387 */ /* 0x0041e80000100800 */
[----:B0-----:R-:W2:Y:S04]  /*10980*/  LDL.LU R80, [R1+0x124] ;  /* 0x0001240001507983 */ /* 0x001ea80000300800 */
[----:B------:R-:W-:Y:S04]  /*10990*/  STL [R1+0x120], R29 ;  /* 0x0001201d01007387 */ /* 0x000fe80000100800 */
[----:B------:R-:W2:Y:S04]  /*109a0*/  LDL.LU R70, [R1+0x130] ;  /* 0x0001300001467983 */ /* 0x000ea80000300800 */
[----:B------:R-:W2:Y:S01]  /*109b0*/  LDL.LU R90, [R1+0x138] ;  /* 0x00013800015a7983 */ /* 0x000ea20000300800 */
[C---:B------:R-:W-:Y:S01]  /*109c0*/  ISETP.GT.AND P4, PT, R8.reuse, 0x10, PT ;  /* 0x000000100800780c */ /* 0x040fe20003f84270 */
[----:B---3--:R-:W-:Y:S01]  /*109d0*/  IMAD.X R6, R5, 0x1, R6, P6 ;  /* 0x0000000105067824 */ /* 0x008fe200030e0606 */
[----:B------:R-:W-:-:S04]  /*109e0*/  ISETP.GT.AND P1, PT, R8, 0x11, PT ;  /* 0x000000110800780c */ /* 0x000fc80003f24270 */
[----:B------:R0:W-:Y:S07]  /*109f0*/  STL [R1+0x104], R6 ;  /* 0x0001040601007387 */ /* 0x0001ee0000100800 */
[-C--:B------:R-:W-:Y:S02]  /*10a00*/  @P4 LOP3.LUT R7, R7, R6.reuse, RZ, 0x3c, !PT ;  /* 0x0000000607074212 */ /* 0x080fe400078e3cff */
[----:B------:R-:W-:Y:S02]  /*10a10*/  PRMT R19, RZ, 0x7610, R19 ;  /* 0x00007610ff137816 */ /* 0x000fe40000000013 */
[----:B0-----:R-:W-:-:S02]  /*10a20*/  @P4 LOP3.LUT R6, R7, R6, RZ, 0x3c, !PT ;  /* 0x0000000607064212 */ /* 0x001fc400078e3cff */
[----:B------:R-:W-:Y:S02]  /*10a30*/  ISETP.GT.AND P2, PT, R8, 0x12, PT ;  /* 0x000000120800780c */ /* 0x000fe40003f44270 */
[----:B------:R-:W-:Y:S01]  /*10a40*/  @P4 LOP3.LUT R7, R7, R6, RZ, 0x3c, !PT ;  /* 0x0000000607074212 */ /* 0x000fe200078e3cff */
[----:B----4-:R-:W-:Y:S01]  /*10a50*/  IMAD.X R79, R5, 0x1, R79, P5 ;  /* 0x00000001054f7824 */ /* 0x010fe200028e064f */
[----:B------:R-:W-:Y:S02]  /*10a60*/  IADD3 R44, P5, PT, R3, R44, RZ ;  /* 0x0000002c032c7210 */ /* 0x000fe40007fbe0ff */
[----:B------:R-:W-:Y:S01]  /*10a70*/  PRMT R35, RZ, 0x7610, R35 ;  /* 0x00007610ff237816 */ /* 0x000fe20000000023 */
[----:B------:R0:W3:Y:S01]  /*10a80*/  @P4 LDG.E.U8 R19, desc[UR18][R6.64] ;  /* 0x0000001206134981 */ /* 0x0000e2000c1e1100 */
[----:B------:R-:W-:-:S03]  /*10a90*/  PRMT R50, RZ, 0x7610, R50 ;  /* 0x00007610ff327816 */ /* 0x000fc60000000032 */
[----:B------:R1:W-:Y:S01]  /*10aa0*/  STL [R1+0x10c], R79 ;  /* 0x00010c4f01007387 */ /* 0x0003e20000100800 */
[----:B0-----:R-:W-:Y:S02]  /*10ab0*/  @P1 IMAD.MOV.U32 R6, RZ, RZ, R29 ;  /* 0x000000ffff061224 */ /* 0x001fe400078e001d */
[----:B------:R-:W-:Y:S01]  /*10ac0*/  @P1 IMAD.MOV.U32 R7, RZ, RZ, R79 ;  /* 0x000000ffff071224 */ /* 0x000fe200078e004f */
[----:B------:R-:W4:Y:S04]  /*10ad0*/  LDL.LU R29, [R1+0x134] ;  /* 0x00013400011d7983 */ /* 0x000f280000300800 */
[----:B------:R0:W3:Y:S04]  /*10ae0*/  @P1 LDG.E.U8 R35, desc[UR18][R6.64] ;  /* 0x0000001206231981 */ /* 0x0000e8000c1e1100 */
[----:B-1----:R-:W3:Y:S04]  /*10af0*/  LDL.LU R79, [R1+0x140] ;  /* 0x00014000014f7983 */ /* 0x002ee80000300800 */
[----:B------:R1:W-:Y:S01]  /*10b00*/  STL [R1+0x128], R44 ;  /* 0x0001282c01007387 */ /* 0x0003e20000100800 */
[----:B0-----:R-:W-:-:S02]  /*10b10*/  @P2 IMAD.MOV.U32 R6, RZ, RZ, R44 ;  /* 0x000000ffff062224 */ /* 0x001fc400078e002c */
[----:B--2---:R-:W-:-:S04]  /*10b20*/  IMAD.X R80, R5, 0x1, R80, P5 ;  /* 0x0000000105507824 */ /* 0x004fc800028e0650 */
[----:B------:R-:W-:Y:S01]  /*10b30*/  @P2 IMAD.MOV.U32 R7, RZ, RZ, R80 ;  /* 0x000000ffff072224 */ /* 0x000fe200078e0050 */
[----:B------:R0:W-:Y:S01]  /*10b40*/  STL [R1+0x124], R80 ;  /* 0x0001245001007387 */ /* 0x0001e20000100800 */
[----:B------:R-:W-:-:S03]  /*10b50*/  IADD3 R70, P6, PT, R3, R70, RZ ;  /* 0x0000004603467210 */ /* 0x000fc60007fde0ff */
[----:B-1----:R-:W2:Y:S01]  /*10b60*/  LDL.LU R44, [R1+0x148] ;  /* 0x00014800012c7983 */ /* 0x002ea20000300800 */
[----:B------:R-:W-:-:S03]  /*10b70*/  IADD3 R90, P5, PT, R3, R90, RZ ;  /* 0x0000005a035a7210 */ /* 0x000fc60007fbe0ff */
[----:B------:R1:W-:Y:S04]  /*10b80*/  STL [R1+0x130], R70 ;  /* 0x0001304601007387 */ /* 0x0003e80000100800 */
[----:B0-----:R-:W2:Y:S04]  /*10b90*/  LDL.LU R80, [R1+0x150] ;  /* 0x0001500001507983 */ /* 0x001ea80000300800 */
[----:B------:R0:W2:Y:S04]  /*10ba0*/  @P2 LDG.E.U8 R50, desc[UR18][R6.64] ;  /* 0x0000001206322981 */ /* 0x0000a8000c1e1100 */
[----:B------:R-:W-:Y:S01]  /*10bb0*/  STL [R1+0x138], R90 ;  /* 0x0001385a01007387 */ /* 0x000fe20000100800 */
[----:B0-----:R-:W-:-:S03]  /*10bc0*/  IMAD.MOV.U32 R7, RZ, RZ, R70 ;  /* 0x000000ffff077224 */ /* 0x001fc600078e0046 */
[----:B-1----:R-:W2:Y:S04]  /*10bd0*/  LDL.LU R70, [R1+0x8e0] ;  /* 0x0008e00001467983 */ /* 0x002ea80000300800 */
[----:B------:R-:W2:Y:S01]  /*10be0*/  LDL.LU R6, [R1+0x12c] ;  /* 0x00012c0001067983 */ /* 0x000ea20000300800 */
[C---:B------:R-:W-:Y:S02]  /*10bf0*/  ISETP.GT.AND P4, PT, R8.reuse, 0x13, PT ;  /* 0x000000130800780c */ /* 0x040fe40003f84270 */
[----:B------:R-:W-:Y:S02]  /*10c00*/  ISETP.GT.AND P1, PT, R8, 0x14, PT ;  /* 0x000000140800780c */ /* 0x000fe40003f24270 */
[----:B------:R-:W-:Y:S02]  /*10c10*/  PRMT R83, RZ, 0x7610, R83 ;  /* 0x00007610ff537816 */ /* 0x000fe40000000053 */
[----:B------:R-:W-:Y:S01]  /*10c20*/  PRMT R9, RZ, 0x7610, R9 ;  /* 0x00007610ff097816 */ /* 0x000fe20000000009 */
[----:B----4-:R-:W-:-:S02]  /*10c30*/  IMAD.X R29, R5, 0x1, R29, P5 ;  /* 0x00000001051d7824 */ /* 0x010fc400028e061d */
[----:B--2---:R-:W-:-:S05]  /*10c40*/  IMAD.X R6, R5, 0x1, R6, P6 ;  /* 0x0000000105067824 */ /* 0x004fca00030e0606 */
[-C--:B------:R-:W-:Y:S01]  /*10c50*/  @P4 LOP3.LUT R7, R7, R6.reuse, RZ, 0x3c, !PT ;  /* 0x0000000607074212 */ /* 0x080fe200078e3cff */
[----:B------:R0:W-:Y:S03]  /*10c60*/  STL [R1+0x12c], R6 ;  /* 0x00012c0601007387 */ /* 0x0001e60000100800 */
[----:B0-----:R-:W-:-:S04]  /*10c70*/  @P4 LOP3.LUT R6, R7, R6, RZ, 0x3c, !PT ;  /* 0x0000000607064212 */ /* 0x001fc800078e3cff */
[----:B------:R-:W-:-:S05]  /*10c80*/  @P4 LOP3.LUT R7, R7, R6, RZ, 0x3c, !PT ;  /* 0x0000000607074212 */ /* 0x000fca00078e3cff */
[----:B------:R0:W2:Y:S04]  /*10c90*/  @P4 LDG.E.U8 R83, desc[UR18][R6.64] ;  /* 0x0000001206534981 */ /* 0x0000a8000c1e1100 */
[----:B------:R1:W-:Y:S01]  /*10ca0*/  STL [R1+0x134], R29 ;  /* 0x0001341d01007387 */ /* 0x0003e20000100800 */
[----:B0-----:R-:W-:Y:S02]  /*10cb0*/  IMAD.MOV.U32 R7, RZ, RZ, R29 ;  /* 0x000000ffff077224 */ /* 0x001fe400078e001d */
[----:B------:R-:W-:Y:S01]  /*10cc0*/  @P1 IMAD.MOV.U32 R6, RZ, RZ, R90 ;  /* 0x000000ffff061224 */ /* 0x000fe200078e005a */
[----:B-1----:R-:W4:Y:S04]  /*10cd0*/  LDL.LU R29, [R1+0x8dc] ;  /* 0x0008dc00011d7983 */ /* 0x002f280000300800 */
[----:B------:R0:W2:Y:S04]  /*10ce0*/  @P1 LDG.E.U8 R9, desc[UR18][R6.64] ;  /* 0x0000001206091981 */ /* 0x0000a8000c1e1100 */
[----:B------:R-:W4:Y:S01]  /*10cf0*/  LDL.LU R7, [R1+0x13c] ;  /* 0x00013c0001077983 */ /* 0x000f220000300800 */
[----:B------:R-:W-:-:S02]  /*10d00*/  ISETP.GT.AND P2, PT, R8, 0x15, PT ;  /* 0x000000150800780c */ /* 0x000fc40003f44270 */
[C---:B---3--:R-:W-:Y:S01]  /*10d10*/  IADD3 R79, P5, PT, R3.reuse, R79, RZ ;  /* 0x0000004f034f7210 */ /* 0x048fe20007fbe0ff */
[----:B------:R-:W3:Y:S01]  /*10d20*/  LDL.LU R90, [R1+0x14c] ;  /* 0x00014c00015a7983 */ /* 0x000ee20000300800 */
[----:B------:R-:W-:Y:S02]  /*10d30*/  PRMT R74, RZ, 0x7610, R74 ;  /* 0x00007610ff4a7816 */ /* 0x000fe4000000004a */
[----:B------:R-:W-:Y:S01]  /*10d40*/  IADD3 R44, P6, PT, R3, R44, RZ ;  /* 0x0000002c032c7210 */ /* 0x000fe20007fde0ff */
[----:B------:R-:W-:Y:S06]  /*10d50*/  STL [R1+0x140], R79 ;  /* 0x0001404f01007387 */ /* 0x000fec0000100800 */
[----:B0-----:R-:W-:Y:S01]  /*10d60*/  @P2 IMAD.MOV.U32 R6, RZ, RZ, R79 ;  /* 0x000000ffff062224 */ /* 0x001fe200078e004f */
[----:B--2---:R0:W-:Y:S01]  /*10d70*/  STL [R1+0x6a0], R9 ;  /* 0x0006a00901007387 */ /* 0x0041e20000100800 */
[----:B----4-:R-:W-:-:S03]  /*10d80*/  IMAD.X R7, R5, 0x1, R7, P5 ;  /* 0x0000000105077824 */ /* 0x010fc600028e0607 */
[----:B0-----:R-:W2:Y:S04]  /*10d90*/  LDL.LU R9, [R1+0x3d8] ;  /* 0x0003d80001097983 */ /* 0x001ea80000300800 */
[----:B------:R0:W-:Y:S04]  /*10da0*/  STL [R1+0x13c], R7 ;  /* 0x00013c0701007387 */ /* 0x0001e80000100800 */
[----:B------:R0:W4:Y:S04]  /*10db0*/  @P2 LDG.E.U8 R74, desc[UR18][R6.64] ;  /* 0x00000012064a2981 */ /* 0x000128000c1e1100 */
[----:B------:R1:W-:Y:S04]  /*10dc0*/  STL [R1+0x148], R44 ;  /* 0x0001482c01007387 */ /* 0x0003e80000100800 */
[----:B------:R-:W2:Y:S01]  /*10dd0*/  LDL.LU R6, [R1+0x144] ;  /* 0x0001440001067983 */ /* 0x000ea20000300800 */
[C---:B------:R-:W-:Y:S01]  /*10de0*/  ISETP.GT.AND P4, PT, R8.reuse, 0x16, PT ;  /* 0x000000160800780c */ /* 0x040fe20003f84270 */
[----:B0-----:R-:W-:Y:S01]  /*10df0*/  IMAD.MOV.U32 R7, RZ, RZ, R44 ;  /* 0x000000ffff077224 */ /* 0x001fe200078e002c */
[----:B------:R-:W-:Y:S01]  /*10e00*/  IADD3 R80, P5, PT, R3, R80, RZ ;  /* 0x0000005003507210 */ /* 0x000fe20007fbe0ff */
[----:B-1----:R-:W2:Y:S01]  /*10e10*/  LDL.LU R44, [R1+0x154] ;  /* 0x00015400012c7983 */ /* 0x002ea20000300800 */
[----:B------:R-:W-:-:S03]  /*10e20*/  ISETP.GT.AND P1, PT, R8, 0x17, PT ;  /* 0x000000170800780c */ /* 0x000fc60003f24270 */
[----:B------:R-:W-:Y:S01]  /*10e30*/  STL [R1+0x150], R80 ;  /* 0x0001505001007387 */ /* 0x000fe20000100800 */
[----:B------:R-:W-:Y:S01]  /*10e40*/  PRMT R45, RZ, 0x7610, R45 ;  /* 0x00007610ff2d7816 */ /* 0x000fe2000000002d */
[C---:B---3--:R-:W-:Y:S01]  /*10e50*/  IMAD.X R90, R5.reuse, 0x1, R90, P5 ;  /* 0x00000001055a7824 */ /* 0x048fe200028e065a */
[----:B------:R-:W-:Y:S01]  /*10e60*/  PRMT R28, RZ, 0x7610, R28 ;  /* 0x00007610ff1c7816 */ /* 0x000fe2000000001c */
[----:B----4-:R0:W-:Y:S01]  /*10e70*/  STL [R1+0x69c], R74 ;  /* 0x00069c4a01007387 */ /* 0x0101e20000100800 */
[----:B--2---:R-:W-:-:S03]  /*10e80*/  IMAD.X R6, R5, 0x1, R6, P6 ;  /* 0x0000000105067824 */ /* 0x004fc600030e0606 */
[----:B0-----:R-:W2:Y:S02]  /*10e90*/  LDL.LU R74, [R1+0x3e0] ;  /* 0x0003e000014a7983 */ /* 0x001ea40000300800 */
[-C--:B------:R-:W-:Y:S02]  /*10ea0*/  @P4 LOP3.LUT R7, R7, R6.reuse, RZ, 0x3c, !PT ;  /* 0x0000000607074212 */ /* 0x080fe400078e3cff */
[----:B------:R-:W3:Y:S04]  /*10eb0*/  LDL.LU R79, [R1+0x3e8] ;  /* 0x0003e800014f7983 */ /* 0x000ee80000300800 */
[----:B------:R0:W-:Y:S02]  /*10ec0*/  STL [R1+0x144], R6 ;  /* 0x0001440601007387 */ /* 0x0001e40000100800 */
[----:B0-----:R-:W-:-:S04]  /*10ed0*/  @P4 LOP3.LUT R6, R7, R6, RZ, 0x3c, !PT ;  /* 0x0000000607064212 */ /* 0x001fc800078e3cff */
[----:B------:R-:W-:-:S05]  /*10ee0*/  @P4 LOP3.LUT R7, R7, R6, RZ, 0x3c, !PT ;  /* 0x0000000607074212 */ /* 0x000fca00078e3cff */
[----:B------:R0:W4:Y:S02]  /*10ef0*/  @P4 LDG.E.U8 R45, desc[UR18][R6.64] ;  /* 0x00000012062d4981 */ /* 0x000124000c1e1100 */
[----:B0-----:R-:W-:Y:S02]  /*10f00*/  @P1 IMAD.MOV.U32 R6, RZ, RZ, R80 ;  /* 0x000000ffff061224 */ /* 0x001fe400078e0050 */
[----:B------:R-:W-:-:S05]  /*10f10*/  @P1 IMAD.MOV.U32 R7, RZ, RZ, R90 ;  /* 0x000000ffff071224 */ /* 0x000fca00078e005a */
[----:B------:R0:W4:Y:S01]  /*10f20*/  @P1 LDG.E.U8 R28, desc[UR18][R6.64] ;  /* 0x00000012061c1981 */ /* 0x000122000c1e1100 */
[----:B------:R-:W-:Y:S02]  /*10f30*/  ISETP.GT.AND P2, PT, R8, 0x18, PT ;  /* 0x000000180800780c */ /* 0x000fe40003f44270 */
[----:B------:R-:W-:Y:S01]  /*10f40*/  IADD3 R9, P5, PT, R3, R9, RZ ;  /* 0x0000000903097210 */ /* 0x000fe20007fbe0ff */
[----:B------:R-:W-:Y:S01]  /*10f50*/  STL [R1+0x14c], R90 ;  /* 0x00014c5a01007387 */ /* 0x000fe20000100800 */
[----:B------:R-:W-:-:S03]  /*10f60*/  PRMT R18, RZ, 0x7610, R18 ;  /* 0x00007610ff127816 */ /* 0x000fc60000000012 */
[----:B------:R-:W-:-:S06]  /*10f70*/  IMAD.X R44, R5, 0x1, R44, P5 ;  /* 0x00000001052c7824 */ /* 0x000fcc00028e062c */
[----:B0-----:R-:W-:Y:S02]  /*10f80*/  @P2 IMAD.MOV.U32 R6, RZ, RZ, R9 ;  /* 0x000000ffff062224 */ /* 0x001fe400078e0009 */
[----:B------:R-:W-:-:S05]  /*10f90*/  @P2 IMAD.MOV.U32 R7, RZ, RZ, R44 ;  /* 0x000000ffff072224 */ /* 0x000fca00078e002c */
[----:B------:R0:W4:Y:S01]  /*10fa0*/  @P2 LDG.E.U8 R18, desc[UR18][R6.64] ;  /* 0x0000001206122981 */ /* 0x000122000c1e1100 */
[C---:B--2---:R-:W-:Y:S02]  /*10fb0*/  IADD3 R74, P6, PT, R3.reuse, R74, RZ ;  /* 0x0000004a034a7210 */ /* 0x044fe40007fde0ff */
[----:B---3--:R-:W-:-:S03]  /*10fc0*/  IADD3 R79, P5, PT, R3, R79, RZ ;  /* 0x0000004f034f7210 */ /* 0x008fc60007fbe0ff */
[----:B0-----:R-:W-:Y:S01]  /*10fd0*/  IMAD.MOV.U32 R7, RZ, RZ, R74 ;  /* 0x000000ffff077224 */ /* 0x001fe200078e004a */
[----:B----4-:R0:W-:Y:S04]  /*10fe0*/  STL [R1+0x698], R45 ;  /* 0x0006982d01007387 */ /* 0x0101e80000100800 */
[----:B0-----:R-:W2:Y:S04]  /*10ff0*/  LDL.LU R45, [R1+0x8d8] ;  /* 0x0008d800012d7983 */ /* 0x001ea80000300800 */
[----:B------:R-:W3:Y:S04]  /*11000*/  LDL.LU R90, [R1+0x3e4] ;  /* 0x0003e400015a7983 */ /* 0x000ee80000300800 */
[----:B------:R-:W-:Y:S04]  /*11010*/  STL [R1+0x3d8], R9 ;  /* 0x0003d80901007387 */ /* 0x000fe80000100800 */
[----:B------:R0:W-:Y:S04]  /*11020*/  STL [R1+0x694], R28 ;  /* 0x0006941c01007387 */ /* 0x0001e80000100800 */
[----:B0-----:R-:W4:Y:S04]  /*11030*/  LDL.LU R28, [R1+0x3f0] ;  /* 0x0003f000011c7983 */ /* 0x001f280000300800 */
[----:B------:R0:W-:Y:S04]  /*11040*/  STL [R1+0x154], R44 ;  /* 0x0001542c01007387 */ /* 0x0001e80000100800 */
[----:B0-----:R-:W2:Y:S04]  /*11050*/  LDL.LU R44, [R1+0x3ec] ;  /* 0x0003ec00012c7983 */ /* 0x001ea80000300800 */
[----:B------:R0:W-:Y:S04]  /*11060*/  STL [R1+0x3e0], R74 ;  /* 0x0003e04a01007387 */ /* 0x0001e80000100800 */
[----:B------:R-:W2:Y:S04]  /*11070*/  LDL.LU R9, [R1+0x3f8] ;  /* 0x0003f80001097983 */ /* 0x000ea80000300800 */
[----:B------:R-:W-:Y:S04]  /*11080*/  STL [R1+0x3e8], R79 ;  /* 0x0003e84f01007387 */ /* 0x000fe80000100800 */
[----:B------:R-:W2:Y:S04]  /*11090*/  LDL.LU R80, [R1+0x400] ;  /* 0x0004000001507983 */ /* 0x000ea80000300800 */
[----:B0-----:R-:W2:Y:S04]  /*110a0*/  LDL.LU R74, [R1+0x8d4] ;  /* 0x0008d400014a7983 */ /* 0x001ea80000300800 */
[----:B------:R-:W2:Y:S01]  /*110b0*/  LDL.LU R6, [R1+0x3dc] ;  /* 0x0003dc0001067983 */ /* 0x000ea20000300800 */
[----:B------:R-:W-:-:S02]  /*110c0*/  ISETP.GT.AND P4, PT, R8, 0x19, PT ;  /* 0x000000190800780c */ /* 0x000fc40003f84270 */
[C---:B------:R-:W-:Y:S02]  /*110d0*/  ISETP.GT.AND P1, PT, R8.reuse, 0x1a, PT ;  /* 0x0000001a0800780c */ /* 0x040fe40003f24270 */
[----:B------:R-:W-:Y:S02]  /*110e0*/  PRMT R34, RZ, 0x7610, R34 ;  /* 0x00007610ff227816 */ /* 0x000fe40000000022 */
[----:B------:R-:W-:Y:S02]  /*110f0*/  ISETP.GT.AND P2, PT, R8, 0x1b, PT ;  /* 0x0000001b0800780c */ /* 0x000fe40003f44270 */
[----:B------:R-:W-:Y:S02]  /*11100*/  PRMT R51, RZ, 0x7610, R51 ;  /* 0x00007610ff337816 */ /* 0x000fe40000000033 */
[----:B------:R-:W-:Y:S01]  /*11110*/  PRMT R85, RZ, 0x7610, R85 ;  /* 0x00007610ff557816 */ /* 0x000fe20000000055 */
[----:B---3--:R-:W-:Y:S01]  /*11120*/  IMAD.X R90, R5, 0x1, R90, P5 ;  /* 0x00000001055a7824 */ /* 0x008fe200028e065a */
[----:B----4-:R-:W-:-:S05]  /*11130*/  IADD3 R28, P5, PT, R3, R28, RZ ;  /* 0x0000001c031c7210 */ /* 0x010fca0007fbe0ff */
[C---:B--2---:R-:W-:Y:S02]  /*11140*/  IMAD.X R44, R5.reuse, 0x1, R44, P5 ;  /* 0x00000001052c7824 */ /* 0x044fe400028e062c */
[----:B------:R-:W-:-:S05]  /*11150*/  IMAD.X R6, R5, 0x1, R6, P6 ;  /* 0x0000000105067824 */ /* 0x000fca00030e0606 */
[-C--:B------:R-:W-:Y:S01]  /*11160*/  @P4 LOP3.LUT R7, R7, R6.reuse, RZ, 0x3c, !PT ;  /* 0x0000000607074212 */ /* 0x080fe200078e3cff */
[----:B------:R0:W-:Y:S03]  /*11170*/  STL [R1+0x3dc], R6 ;  /* 0x0003dc0601007387 */ /* 0x0001e60000100800 */
[----:B0-----:R-:W-:-:S04]  /*11180*/  @P4 LOP3.LUT R6, R7, R6, RZ, 0x3c, !PT ;  /* 0x0000000607064212 */ /* 0x001fc800078e3cff */
[----:B------:R-:W-:-:S05]  /*11190*/  @P4 LOP3.LUT R7, R7, R6, RZ, 0x3c, !PT ;  /* 0x0000000607074212 */ /* 0x000fca00078e3cff */
[----:B------:R0:W2:Y:S01]  /*111a0*/  @P4 LDG.E.U8 R34, desc[UR18][R6.64] ;  /* 0x0000001206224981 */ /* 0x0000a2000c1e1100 */
[----:B------:R-:W-:-:S03]  /*111b0*/  IADD3 R9, P6, PT, R3, R9, RZ ;  /* 0x0000000903097210 */ /* 0x000fc60007fde0ff */
[----:B------:R1:W-:Y:S01]  /*111c0*/  STL [R1+0x3e4], R90 ;  /* 0x0003e45a01007387 */ /* 0x0003e20000100800 */
[----:B0-----:R-:W-:Y:S02]  /*111d0*/  @P1 IMAD.MOV.U32 R6, RZ, RZ, R79 ;  /* 0x000000ffff061224 */ /* 0x001fe400078e004f */
[----:B------:R-:W-:Y:S02]  /*111e0*/  @P1 IMAD.MOV.U32 R7, RZ, RZ, R90 ;  /* 0x000000ffff071224 */ /* 0x000fe400078e005a */
[----:B-1----:R-:W3:Y:S01]  /*111f0*/  LDL.LU R90, [R1+0x3fc] ;  /* 0x0003fc00015a7983 */ /* 0x002ee20000300800 */
[----:B------:R-:W-:-:S03]  /*11200*/  IADD3 R80, P5, PT, R3, R80, RZ ;  /* 0x0000005003507210 */ /* 0x000fc60007fbe0ff */
[----:B------:R0:W4:Y:S04]  /*11210*/  @P1 LDG.E.U8 R51, desc[UR18][R6.64] ;  /* 0x0000001206331981 */ /* 0x000128000c1e1100 */
[----:B------:R-:W2:Y:S04]  /*11220*/  LDL.LU R79, [R1+0x408] ;  /* 0x00040800014f7983 */ /* 0x000ea80000300800 */
[----:B------:R1:W-:Y:S01]  /*11230*/  STL [R1+0x3f0], R28 ;  /* 0x0003f01c01007387 */ /* 0x0003e20000100800 */
[----:B0-----:R-:W-:Y:S02]  /*11240*/  @P2 IMAD.MOV.U32 R6, RZ, RZ, R28 ;  /* 0x000000ffff062224 */ /* 0x001fe400078e001c */
[----:B------:R-:W-:Y:S01]  /*11250*/  @P2 IMAD.MOV.U32 R7, RZ, RZ, R44 ;  /* 0x000000ffff072224 */ /* 0x000fe200078e002c */
[----:B------:R0:W-:Y:S04]  /*11260*/  STL [R1+0x3ec], R44 ;  /* 0x0003ec2c01007387 */ /* 0x0001e80000100800 */
[----:B------:R0:W2:Y:S04]  /*11270*/  @P2 LDG.E.U8 R85, desc[UR18][R6.64] ;  /* 0x0000001206552981 */ /* 0x0000a8000c1e1100 */
[----:B-1----:R-:W2:Y:S04]  /*11280*/  LDL.LU R28, [R1+0x15c] ;  /* 0x00015c00011c7983 */ /* 0x002ea80000300800 */
[----:B------:R1:W-:Y:S01]  /*11290*/  STL [R1+0x3f8], R9 ;  /* 0x0003f80901007387 */ /* 0x0003e20000100800 */
[----:B0-----:R-:W-:-:S03]  /*112a0*/  IMAD.MOV.U32 R7, RZ, RZ, R9 ;  /* 0x000000ffff077224 */ /* 0x001fc600078e0009 */
[----:B------:R-:W2:Y:S04]  /*112b0*/  LDL.LU R44, [R1+0x410] ;  /* 0x00041000012c7983 */ /* 0x000ea80000300800 */
[----:B------:R-:W-:Y:S04]  /*112c0*/  STL [R1+0x400], R80 ;  /* 0x0004005001007387 */ /* 0x000fe80000100800 */
[----:B-1----:R-:W2:Y:S04]  /*112d0*/  LDL.LU R9, [R1+0x8d0] ;  /* 0x0008d00001097983 */ /* 0x002ea80000300800 */
[----:B------:R-:W2:Y:S01]  /*112e0*/  LDL.LU R6, [R1+0x3f4] ;  /* 0x0003f40001067983 */ /* 0x000ea20000300800 */
[----:B------:R-:W-:-:S02]  /*112f0*/  ISETP.GT.AND P4, PT, R8, 0x1c, PT ;  /* 0x0000001c0800780c */ /* 0x000fc40003f84270 */
        /* <DEDUP_REMOVED lines=19> */
[C---:B------:R-:W-:Y:S01]  /*11430*/  IADD3 R79, P5, PT, R3.reuse, R79, RZ ;  /* 0x0000004f034f7210 */ /* 0x040fe20007fbe0ff */
        /* <DEDUP_REMOVED lines=10> */
[----:B------:R-:W-:Y:S04]  /*114e0*/  STL [R1+0x15c], R28 ;  /* 0x00015c1c01007387 */ /* 0x000fe80000100800 */
        /* <DEDUP_REMOVED lines=8> */
[----:B------:R-:W-:Y:S01]  /*11570*/  STL [R1+0x410], R44 ;  /* 0x0004102c01007387 */ /* 0x000fe20000100800 */
[----:B------:R-:W-:-:S03]  /*11580*/  @P4 LOP3.LUT R7, R7, R6, RZ, 0x3c, !PT ;  /* 0x0000000607074212 */ /* 0x000fc600078e3cff */
[----:B------:R-:W3:Y:S04]  /*11590*/  LDL.LU R28, [R1+0x420] ;  /* 0x00042000011c7983 */ /* 0x000ee80000300800 */
[----:B------:R-:W3:Y:S04]  /*115a0*/  LDL.LU R79, [R1+0x428] ;  /* 0x00042800014f7983 */ /* 0x000ee80000300800 */
        /* <DEDUP_REMOVED lines=9> */
[----:B------:R-:W-:Y:S05]  /*11640*/  STL [R1+0x40c], R80 ;  /* 0x00040c5001007387 */ /* 0x000fea0000100800 */
[----:B0-----:R-:W-:-:S02]  /*11650*/  @P1 IMAD.MOV.U32 R6, RZ, RZ, R44 ;  /* 0x000000ffff061224 */ /* 0x001fc400078e002c */
[----:B------:R-:W-:Y:S01]  /*11660*/  @P1 IMAD.MOV.U32 R7, RZ, RZ, R80 ;  /* 0x000000ffff071224 */ /* 0x000fe200078e0050 */
[----:B------:R-:W-:-:S04]  /*11670*/  PRMT R37, RZ, 0x7610, R37 ;  /* 0x00007610ff257816 */ /* 0x000fc80000000025 */
[----:B------:R0:W4:Y:S02]  /*11680*/  @P1 LDG.E.U8 R21, desc[UR18][R6.64] ;  /* 0x0000001206151981 */ /* 0x000124000c1e1100 */
[----:B0-----:R-:W-:Y:S02]  /*11690*/  @P2 IMAD.MOV.U32 R6, RZ, RZ, R71 ;  /* 0x000000ffff062224 */ /* 0x001fe400078e0047 */
[----:B--2---:R-:W-:-:S04]  /*116a0*/  IMAD.X R78, R5, 0x1, R78, P5 ;  /* 0x00000001054e7824 */ /* 0x004fc800028e064e */
[----:B------:R-:W-:Y:S01]  /*116b0*/  @P2 IMAD.MOV.U32 R7, RZ, RZ, R78 ;  /* 0x000000ffff072224 */ /* 0x000fe200078e004e */
[----:B---3--:R-:W-:-:S04]  /*116c0*/  IADD3 R28, P6, PT, R3, R28, RZ ;  /* 0x0000001c031c7210 */ /* 0x008fc80007fde0ff */
[----:B------:R0:W2:Y:S01]  /*116d0*/  @P2 LDG.E.U8 R37, desc[UR18][R6.64] ;  /* 0x0000001206252981 */ /* 0x0000a2000c1e1100 */
[----:B------:R-:W-:Y:S01]  /*116e0*/  IADD3 R79, P5, PT, R3, R79, RZ ;  /* 0x0000004f034f7210 */ /* 0x000fe20007fbe0ff */
[----:B0-----:R-:W-:Y:S02]  /*116f0*/  IMAD.MOV.U32 R7, RZ, RZ, R28 ;  /* 0x000000ffff077224 */ /* 0x001fe400078e001c */
[----:B------:R0:W-:Y:S04]  /*11700*/  STL [R1+0x110], R88 ;  /* 0x0001105801007387 */ /* 0x0001e80000100800 */
[----:B0-----:R-:W3:Y:S04]  /*11710*/  LDL.LU R88, [R1+0x8c4] ;  /* 0x0008c40001587983 */ /* 0x001ee80000300800 */
[----:B------:R-:W2:Y:S04]  /*11720*/  LDL.LU R80, [R1+0x424] ;  /* 0x0004240001507983 */ /* 0x000ea80000300800 */
[----:B------:R-:W3:Y:S04]  /*11730*/  LDL.LU R44, [R1+0x430] ;  /* 0x00043000012c7983 */ /* 0x000ee80000300800 */
        /* <DEDUP_REMOVED lines=12> */
[----:B--2---:R-:W-:Y:S01]  /*11800*/  IMAD.X R80, R5, 0x1, R80, P5 ;  /* 0x0000000105507824 */ /* 0x004fe200028e0650 */
[----:B---3--:R-:W-:Y:S01]  /*11810*/  IADD3 R44, P5, PT, R3, R44, RZ ;  /* 0x0000002c032c7210 */ /* 0x008fe20007fbe0ff */
        /* <DEDUP_REMOVED lines=8> */
[----:B------:R-:W-:Y:S02]  /*118a0*/  @P1 IMAD.MOV.U32 R7, RZ, RZ, R80 ;  /* 0x000000ffff071224 */ /* 0x000fe400078e0050 */
[----:B0-----:R-:W3:Y:S04]  /*118b0*/  LDL.LU R80, [R1+0x43c] ;  /* 0x00043c0001507983 */ /* 0x001ee80000300800 */
[----:B------:R-:W4:Y:S04]  /*118c0*/  LDL.LU R79, [R1+0x164] ;  /* 0x00016400014f7983 */ /* 0x000f280000300800 */
        /* <DEDUP_REMOVED lines=13> */
[----:B------:R0:W-:Y:S04]  /*119a0*/  STL [R1+0x438], R71 ;  /* 0x0004384701007387 */ /* 0x0001e80000100800 */
[----:B------:R1:W2:Y:S04]  /*119b0*/  @P2 LDG.E.U8 R76, desc[UR18][R6.64] ;  /* 0x00000012064c2981 */ /* 0x0002a8000c1e1100 */
[----:B------:R-:W3:Y:S01]  /*119c0*/  LDL.LU R6, [R1+0x434] ;  /* 0x0004340001067983 */ /* 0x000ee20000300800 */
[----:B------:R-:W-:Y:S01]  /*119d0*/  ISETP.GT.AND P4, PT, R8, 0x25, PT ;  /* 0x000000250800780c */ /* 0x000fe20003f84270 */
[----:B-1----:R-:W-:Y:S01]  /*119e0*/  IMAD.MOV.U32 R7, RZ, RZ, R71 ;  /* 0x000000ffff077224 */ /* 0x002fe200078e0047 */
[----:B------:R-:W-:Y:S01]  /*119f0*/  IADD3 R78, P5, PT, R3, R78, RZ ;  /* 0x0000004e034e7210 */ /* 0x000fe20007fbe0ff */
[----:B0-----:R-:W4:Y:S04]  /*11a00*/  LDL.LU R71, [R1+0x448] ;  /* 0x0004480001477983 */ /* 0x001f280000300800 */
[----:B------:R-:W-:Y:S01]  /*11a10*/  STL [R1+0x440], R78 ;  /* 0x0004404e01007387 */ /* 0x000fe20000100800 */
        /* <DEDUP_REMOVED lines=9> */
[----:B------:R-:W-:Y:S01]  /*11ab0*/  ISETP.GT.AND P1, PT, R8, 0x26, PT ;  /* 0x000000260800780c */ /* 0x000fe20003f24270 */
[----:B------:R-:W-:Y:S01]  /*11ac0*/  IMAD.X R80, R5, 0x1, R80, P5 ;  /* 0x0000000105507824 */ /* 0x000fe200028e0650 */
[----:B------:R-:W-:-:S04]  /*11ad0*/  PRMT R0, RZ, 0x7610, R0 ;  /* 0x00007610ff007816 */ /* 0x000fc80000000000 */
[----:B------:R-:W-:Y:S01]  /*11ae0*/  STL [R1+0x43c], R80 ;  /* 0x00043c5001007387 */ /* 0x000fe20000100800 */
[----:B0-----:R-:W-:-:S06]  /*11af0*/  IMAD.MOV.U32 R7, RZ, RZ, R80 ;  /* 0x000000ffff077224 */ /* 0x001fcc00078e0050 */
[----:B------:R-:W-:-:S05]  /*11b00*/  @P1 IMAD.MOV.U32 R6, RZ, RZ, R78 ;  /* 0x000000ffff061224 */ /* 0x000fca00078e004e */
[----:B------:R0:W2:Y:S04]  /*11b10*/  @P1 LDG.E.U8 R0, desc[UR18][R6.64] ;  /* 0x0000001206001981 */ /* 0x0000a8000c1e1100 */
[----:B---3--:R1:W-:Y:S04]  /*11b20*/  STL [R1+0xfc], R73 ;  /* 0x0000fc4901007387 */ /* 0x0083e80000100800 */
[----:B-1----:R-:W3:Y:S04]  /*11b30*/  LDL.LU R73, [R1+0x8b8] ;  /* 0x0008b80001497983 */ /* 0x002ee80000300800 */
[----:B------:R-:W3:Y:S04]  /*11b40*/  LDL.LU R80, [R1+0x8b4] ;  /* 0x0008b40001507983 */ /* 0x000ee80000300800 */
[----:B------:R-:W3:Y:S01]  /*11b50*/  LDL.LU R7, [R1+0x160] ;  /* 0x0001600001077983 */ /* 0x000ee20000300800 */
[----:B------:R-:W-:-:S02]  /*11b60*/  ISETP.GT.AND P2, PT, R8, 0x27, PT ;  /* 0x000000270800780c */ /* 0x000fc40003f44270 */
[----:B----4-:R-:W-:Y:S01]  /*11b70*/  IADD3 R79, P5, PT, R3, R79, RZ ;  /* 0x0000004f034f7210 */ /* 0x010fe20007fbe0ff */
[----:B------:R-:W4:Y:S01]  /*11b80*/  LDL.LU R78, [R1+0x44c] ;  /* 0x00044c00014e7983 */ /* 0x000f220000300800 */
[----:B------:R-:W-:-:S09]  /*11b90*/  PRMT R72, RZ, 0x7610, R72 ;  /* 0x00007610ff487816 */ /* 0x000fd20000000048 */
[----:B0-----:R-:W-:Y:S01]  /*11ba0*/  @P2 IMAD.MOV.U32 R6, RZ, RZ, R79 ;  /* 0x000000ffff062224 */ /* 0x001fe200078e004f */
[----:B------:R-:W-:Y:S01]  /*11bb0*/  IADD3 R71, P6, PT, R3, R71, RZ ;  /* 0x0000004703477210 */ /* 0x000fe20007fde0ff */
[----:B------:R-:W-:Y:S04]  /*11bc0*/  STL [R1+0x164], R79 ;  /* 0x0001644f01007387 */ /* 0x000fe80000100800 */
[----:B--2---:R0:W-:Y:S04]  /*11bd0*/  STL [R1+0xf8], R0 ;  /* 0x0000f80001007387 */ /* 0x0041e80000100800 */
[----:B0-----:R-:W2:Y:S01]  /*11be0*/  LDL.LU R0, [R1+0x458] ;  /* 0x0004580001007983 */ /* 0x001ea20000300800 */
[----:B---3--:R-:W-:-:S05]  /*11bf0*/  IMAD.X R7, R5, 0x1, R7, P5 ;  /* 0x0000000105077824 */ /* 0x008fca00028e0607 */
[----:B------:R0:W3:Y:S04]  /*11c00*/  @P2 LDG.E.U8 R72, desc[UR18][R6.64] ;  /* 0x0000001206482981 */ /* 0x0000e8000c1e1100 */
[----:B------:R0:W-:Y:S04]  /*11c10*/  STL [R1+0x160], R7 ;  /* 0x0001600701007387 */ /* 0x0001e80000100800 */
[----:B------:R1:W-:Y:S04]  /*11c20*/  STL [R1+0x448], R71 ;  /* 0x0004484701007387 */ /* 0x0003e80000100800 */
[----:B------:R-:W2:Y:S01]  /*11c30*/  LDL.LU R6, [R1+0x444] ;  /* 0x0004440001067983 */ /* 0x000ea20000300800 */
[----:B------:R-:W-:Y:S01]  /*11c40*/  IADD3 R76, P5, PT, R3, R76, RZ ;  /* 0x0000004c034c7210 */ /* 0x000fe20007fbe0ff */
[----:B0-----:R-:W-:-:S02]  /*11c50*/  IMAD.MOV.U32 R7, RZ, RZ, R71 ;  /* 0x000000ffff077224 */ /* 0x001fc400078e0047 */
[----:B-1----:R-:W4:Y:S04]  /*11c60*/  LDL.LU R71, [R1+0x454] ;  /* 0x0004540001477983 */ /* 0x002f280000300800 */
[----:B------:R-:W-:Y:S04]  /*11c70*/  STL [R1+0x450], R76 ;  /* 0x0004504c01007387 */ /* 0x000fe80000100800 */
[----:B------:R-:W4:Y:S01]  /*11c80*/  LDL.LU R79, [R1+0x460] ;  /* 0x00046000014f7983 */ /* 0x000f220000300800 */
[----:B------:R-:W-:-:S03]  /*11c90*/  ISETP.GT.AND P4, PT, R8, 0x28, PT ;  /* 0x000000280800780c */ /* 0x000fc60003f84270 */
[----:B---3--:R0:W-:Y:S04]  /*11ca0*/  STL [R1+0xf4], R72 ;  /* 0x0000f44801007387 */ /* 0x0081e80000100800 */
[----:B0-----:R-:W3:Y:S01]  /*11cb0*/  LDL.LU R72, [R1+0x468] ;  /* 0x0004680001487983 */ /* 0x001ee20000300800 */
[----:B--2---:R-:W-:Y:S01]  /*11cc0*/  IMAD.X R6, R5, 0x1, R6, P6 ;  /* 0x0000000105067824 */ /* 0x004fe200030e0606 */
[----:B------:R-:W-:-:S04]  /*11cd0*/  ISETP.GT.AND P1, PT, R8, 0x29, PT ;  /* 0x000000290800780c */ /* 0x000fc80003f24270 */
[-C--:B------:R-:W-:Y:S01]  /*11ce0*/  @P4 LOP3.LUT R7, R7, R6.reuse, RZ, 0x3c, !PT ;  /* 0x0000000607074212 */ /* 0x080fe200078e3cff */
[----:B------:R0:W-:Y:S01]  /*11cf0*/  STL [R1+0x444], R6 ;  /* 0x0004440601007387 */ /* 0x0001e20000100800 */
[----:B------:R-:W-:Y:S02]  /*11d00*/  PRMT R20, RZ, 0x7610, R20 ;  /* 0x00007610ff147816 */ /* 0x000fe40000000014 */
[----:B------:R-:W-:Y:S01]  /*11d10*/  ISETP.GT.AND P2, PT, R8, 0x2a, PT ;  /* 0x0000002a0800780c */ /* 0x000fe20003f44270 */
[----:B----4-:R-:W-:Y:S01]  /*11d20*/  IMAD.X R78, R5, 0x1, R78, P5 ;  /* 0x00000001054e7824 */ /* 0x010fe200028e064e */
[----:B0-----:R-:W-:-:S04]  /*11d30*/  @P4 LOP3.LUT R6, R7, R6, RZ, 0x3c, !PT ;  /* 0x0000000607064212 */ /* 0x001fc800078e3cff */
[----:B------:R-:W-:Y:S02]  /*11d40*/  @P4 LOP3.LUT R7, R7, R6, RZ, 0x3c, !PT ;  /* 0x0000000607074212 */ /* 0x000fe400078e3cff */
[----:B------:R-:W-:Y:S02]  /*11d50*/  IADD3 R0, P5, PT, R3, R0, RZ ;  /* 0x0000000003007210 */ /* 0x000fe40007fbe0ff */
[----:B------:R-:W-:Y:S01]  /*11d60*/  PRMT R36, RZ, 0x7610, R36 ;  /* 0x00007610ff247816 */ /* 0x000fe20000000024 */
[----:B------:R0:W2:Y:S02]  /*11d70*/  @P4 LDG.E.U8 R20, desc[UR18][R6.64] ;  /* 0x0000001206144981 */ /* 0x0000a4000c1e1100 */
[----:B------:R-:W-:Y:S01]  /*11d80*/  IMAD.X R71, R5, 0x1, R71, P5 ;  /* 0x0000000105477824 */ /* 0x000fe200028e0647 */
[----:B------:R-:W-:Y:S01]  /*11d90*/  PRMT R53, RZ, 0x7610, R53 ;  /* 0x00007610ff357816 */ /* 0x000fe20000000035 */
[----:B------:R1:W-:Y:S01]  /*11da0*/  STL [R1+0x44c], R78 ;  /* 0x00044c4e01007387 */ /* 0x0003e20000100800 */
[----:B------:R-:W-:Y:S01]  /*11db0*/  IADD3 R79, P6, PT, R3, R79, RZ ;  /* 0x0000004f034f7210 */ /* 0x000fe20007fde0ff */
[----:B0-----:R-:W-:-:S02]  /*11dc0*/  @P1 IMAD.MOV.U32 R6, RZ, RZ, R76 ;  /* 0x000000ffff061224 */ /* 0x001fc400078e004c */
[----:B------:R-:W-:Y:S02]  /*11dd0*/  @P1 IMAD.MOV.U32 R7, RZ, RZ, R78 ;  /* 0x000000ffff071224 */ /* 0x000fe400078e004e */
[----:B-1----:R-:W4:Y:S04]  /*11de0*/  LDL.LU R78, [R1+0x464] ;  /* 0x00046400014e7983 */ /* 0x002f280000300800 */
[----:B------:R0:W2:Y:S04]  /*11df0*/  @P1 LDG.E.U8 R36, desc[UR18][R6.64] ;  /* 0x0000001206241981 */ /* 0x0000a8000c1e1100 */
[----:B------:R-:W2:Y:S04]  /*11e00*/  LDL.LU R76, [R1+0x470] ;  /* 0x00047000014c7983 */ /* 0x000ea80000300800 */
[----:B------:R1:W-:Y:S01]  /*11e10*/  STL [R1+0x458], R0 ;  /* 0x0004580001007387 */ /* 0x0003e20000100800 */
[----:B0-----:R-:W-:-:S02]  /*11e20*/  @P2 IMAD.MOV.U32 R6, RZ, RZ, R0 ;  /* 0x000000ffff062224 */ /* 0x001fc400078e0000 */
[----:B------:R-:W-:Y:S01]  /*11e30*/  @P2 IMAD.MOV.U32 R7, RZ, RZ, R71 ;  /* 0x000000ffff072224 */ /* 0x000fe200078e0047 */
[----:B------:R0:W-:Y:S04]  /*11e40*/  STL [R1+0x454], R71 ;  /* 0x0004544701007387 */ /* 0x0001e80000100800 */
[----:B------:R0:W2:Y:S04]  /*11e50*/  @P2 LDG.E.U8 R53, desc[UR18][R6.64] ;  /* 0x0000001206352981 */ /* 0x0000a8000c1e1100 */
[----:B-1----:R-:W2:Y:S04]  /*11e60*/  LDL.LU R0, [R1+0x478] ;  /* 0x0004780001007983 */ /* 0x002ea80000300800 */
[----:B------:R1:W-:Y:S01]  /*11e70*/  STL [R1+0x460], R79 ;  /* 0x0004604f01007387 */ /* 0x0003e20000100800 */
[----:B0-----:R-:W-:-:S03]  /*11e80*/  IMAD.MOV.U32 R7, RZ, RZ, R79 ;  /* 0x000000ffff077224 */ /* 0x001fc600078e004f */
[----:B------:R-:W2:Y:S01]  /*11e90*/  LDL.LU R71, [R1+0x16c] ;  /* 0x00016c0001477983 */ /* 0x000ea20000300800 */
[----:B---3--:R-:W-:-:S05]  /*11ea0*/  IADD3 R72, P5, PT, R3, R72, RZ ;  /* 0x0000004803487210 */ /* 0x008fca0007fbe0ff */
[----:B------:R-:W-:Y:S04]  /*11eb0*/  STL [R1+0x468], R72 ;  /* 0x0004684801007387 */ /* 0x000fe80000100800 */
[----:B-1----:R-:W3:Y:S04]  /*11ec0*/  LDL.LU R79, [R1+0x8b0] ;  /* 0x0008b000014f7983 */ /* 0x002ee80000300800 */
[----:B------:R-:W2:Y:S01]  /*11ed0*/  LDL.LU R6, [R1+0x45c] ;  /* 0x00045c0001067983 */ /* 0x000ea20000300800 */
[C---:B------:R-:W-:Y:S02]  /*11ee0*/  ISETP.GT.AND P4, PT, R8.reuse, 0x2b, PT ;  /* 0x0000002b0800780c */ /* 0x040fe40003f84270 */
[----:B------:R-:W-:-:S02]  /*11ef0*/  ISETP.GT.AND P1, PT, R8, 0x2c, PT ;  /* 0x0000002c0800780c */ /* 0x000fc40003f24270 */
[----:B------:R-:W-:Y:S02]  /*11f00*/  PRMT R89, RZ, 0x7610, R89 ;  /* 0x00007610ff597816 */ /* 0x000fe40000000059 */
[----:B------:R-:W-:Y:S01]  /*11f10*/  PRMT R31, RZ, 0x7610, R31 ;  /* 0x00007610ff1f7816 */ /* 0x000fe2000000001f */
[C---:B----4-:R-:W-:Y:S02]  /*11f20*/  IMAD.X R78, R5.reuse, 0x1, R78, P5 ;  /* 0x00000001054e7824 */ /* 0x050fe400028e064e */
        /* <DEDUP_REMOVED lines=11> */
[----:B------:R-:W3:Y:S01]  /*11fe0*/  LDL.LU R7, [R1+0x46c] ;  /* 0x00046c0001077983 */ /* 0x000ee20000300800 */
[----:B------:R-:W-:-:S02]  /*11ff0*/  ISETP.GT.AND P2, PT, R8, 0x2d, PT ;  /* 0x0000002d0800780c */ /* 0x000fc40003f44270 */
[C---:B------:R-:W-:Y:S01]  /*12000*/  IADD3 R76, P5, PT, R3.reuse, R76, RZ ;  /* 0x0000004c034c7210 */ /* 0x040fe20007fbe0ff */
[----:B------:R-:W4:Y:S01]  /*12010*/  LDL.LU R72, [R1+0x168] ;  /* 0x0001680001487983 */ /* 0x000f220000300800 */
[----:B------:R-:W-:Y:S02]  /*12020*/  PRMT R65, RZ, 0x7610, R65 ;  /* 0x00007610ff417816 */ /* 0x000fe40000000041 */
[----:B------:R-:W-:Y:S01]  /*12030*/  IADD3 R0, P6, PT, R3, R0, RZ ;  /* 0x0000000003007210 */ /* 0x000fe20007fde0ff */
[----:B------:R-:W-:Y:S06]  /*12040*/  STL [R1+0x470], R76 ;  /* 0x0004704c01007387 */ /* 0x000fec0000100800 */
[----:B0-----:R-:W-:Y:S01]  /*12050*/  @P2 IMAD.MOV.U32 R6, RZ, RZ, R76 ;  /* 0x000000ffff062224 */ /* 0x001fe200078e004c */
[----:B--2---:R0:W-:Y:S01]  /*12060*/  STL [R1+0xe4], R31 ;  /* 0x0000e41f01007387 */ /* 0x0041e20000100800 */
[----:B---3--:R-:W-:-:S03]  /*12070*/  IMAD.X R7, R5, 0x1, R7, P5 ;  /* 0x0000000105077824 */ /* 0x008fc600028e0607 */
[----:B0-----:R-:W2:Y:S04]  /*12080*/  LDL.LU R31, [R1+0x480] ;  /* 0x00048000011f7983 */ /* 0x001ea80000300800 */
[----:B------:R0:W-:Y:S04]  /*12090*/  STL [R1+0x46c], R7 ;  /* 0x00046c0701007387 */ /* 0x0001e80000100800 */
[----:B------:R0:W3:Y:S04]  /*120a0*/  @P2 LDG.E.U8 R65, desc[UR18][R6.64] ;  /* 0x0000001206412981 */ /* 0x0000e8000c1e1100 */
[----:B------:R-:W-:Y:S04]  /*120b0*/  STL [R1+0x478], R0 ;  /* 0x0004780001007387 */ /* 0x000fe80000100800 */
[----:B------:R-:W2:Y:S01]  /*120c0*/  LDL.LU R6, [R1+0x474] ;  /* 0x0004740001067983 */ /* 0x000ea20000300800 */
[----:B------:R-:W-:Y:S01]  /*120d0*/  ISETP.GT.AND P4, PT, R8, 0x2e, PT ;  /* 0x0000002e0800780c */ /* 0x000fe20003f84270 */
[----:B0-----:R-:W-:Y:S01]  /*120e0*/  IMAD.MOV.U32 R7, RZ, RZ, R0 ;  /* 0x000000ffff077224 */ /* 0x001fe200078e0000 */
[----:B------:R-:W-:-:S02]  /*120f0*/  IADD3 R71, P5, PT, R3, R71, RZ ;  /* 0x0000004703477210 */ /* 0x000fc40007fbe0ff */
[----:B------:R-:W-:Y:S02]  /*12100*/  ISETP.GT.AND P1, PT, R8, 0x2f, PT ;  /* 0x0000002f0800780c */ /* 0x000fe40003f24270 */
[----:B------:R-:W-:Y:S01]  /*12110*/  PRMT R77, RZ, 0x7610, R77 ;  /* 0x00007610ff4d7816 */ /* 0x000fe2000000004d */
[C---:B----4-:R-:W-:Y:S01]  /*12120*/  IMAD.X R72, R5.reuse, 0x1, R72, P5 ;  /* 0x0000000105487824 */ /* 0x050fe200028e0648 */
[----:B------:R-:W-:Y:S01]  /*12130*/  PRMT R17, RZ, 0x7610, R17 ;  /* 0x00007610ff117816 */ /* 0x000fe20000000011 */
[----:B---3--:R0:W-:Y:S01]  /*12140*/  STL [R1+0xe0], R65 ;  /* 0x0000e04101007387 */ /* 0x0081e20000100800 */
[----:B--2---:R-:W-:-:S03]  /*12150*/  IMAD.X R6, R5, 0x1, R6, P6 ;  /* 0x0000000105067824 */ /* 0x004fc600030e0606 */
[----:B0-----:R-:W2:Y:S04]  /*12160*/  LDL.LU R65, [R1+0x47c] ;  /* 0x00047c0001417983 */ /* 0x001ea80000300800 */
[----:B------:R-:W-:Y:S01]  /*12170*/  STL [R1+0x16c], R71 ;  /* 0x00016c4701007387 */ /* 0x000fe20000100800 */
[----:B------:R-:W-:-:S03]  /*12180*/  @P4 LOP3.LUT R7, R7, R6, RZ, 0x3c, !PT ;  /* 0x0000000607074212 */ /* 0x000fc600078e3cff */
[----:B------:R-:W3:Y:S04]  /*12190*/  LDL.LU R76, [R1+0x490] ;  /* 0x00049000014c7983 */ /* 0x000ee80000300800 */
[----:B------:R-:W4:Y:S04]  /*121a0*/  LDL.LU R0, [R1+0x498] ;  /* 0x0004980001007983 */ /* 0x000f280000300800 */
        /* <DEDUP_REMOVED lines=10> */
[----:B------:R-:W-:-:S09]  /*12250*/  PRMT R23, RZ, 0x7610, R23 ;  /* 0x00007610ff177816 */ /* 0x000fd20000000017 */
[----:B0-----:R-:W-:Y:S02]  /*12260*/  @P2 IMAD.MOV.U32 R6, RZ, RZ, R31 ;  /* 0x000000ffff062224 */ /* 0x001fe400078e001f */
[----:B--2---:R-:W-:-:S04]  /*12270*/  IMAD.X R65, R5, 0x1, R65, P5 ;  /* 0x0000000105417824 */ /* 0x004fc800028e0641 */
[----:B------:R-:W-:Y:S01]  /*12280*/  @P2 IMAD.MOV.U32 R7, RZ, RZ, R65 ;  /* 0x000000ffff072224 */ /* 0x000fe200078e0041 */
[----:B---3--:R-:W-:-:S04]  /*12290*/  IADD3 R76, P6, PT, R3, R76, RZ ;  /* 0x0000004c034c7210 */ /* 0x008fc80007fde0ff */
[----:B------:R0:W2:Y:S01]  /*122a0*/  @P2 LDG.E.U8 R23, desc[UR18][R6.64] ;  /* 0x0000001206172981 */ /* 0x0000a2000c1e1100 */
[----:B----4-:R-:W-:Y:S01]  /*122b0*/  IADD3 R0, P5, PT, R3, R0, RZ ;  /* 0x0000000003007210 */ /* 0x010fe20007fbe0ff */
[----:B0-----:R-:W-:Y:S02]  /*122c0*/  IMAD.MOV.U32 R7, RZ, RZ, R76 ;  /* 0x000000ffff077224 */ /* 0x001fe400078e004c */
[----:B------:R0:W-:Y:S04]  /*122d0*/  STL [R1+0xdc], R77 ;  /* 0x0000dc4d01007387 */ /* 0x0001e80000100800 */
[----:B0-----:R-:W3:Y:S04]  /*122e0*/  LDL.LU R77, [R1+0x8a8] ;  /* 0x0008a800014d7983 */ /* 0x001ee80000300800 */
[----:B------:R-:W4:Y:S04]  /*122f0*/  LDL.LU R71, [R1+0x494] ;  /* 0x0004940001477983 */ /* 0x000f280000300800 */
[----:B------:R-:W-:Y:S04]  /*12300*/  STL [R1+0x480], R31 ;  /* 0x0004801f01007387 */ /* 0x000fe80000100800 */
[----:B------:R0:W-:Y:S04]  /*12310*/  STL [R1+0xd8], R17 ;  /* 0x0000d81101007387 */ /* 0x0001e80000100800 */
[----:B0-----:R-:W2:Y:S04]  /*12320*/  LDL.LU R17, [R1+0x4a0] ;  /* 0x0004a00001117983 */ /* 0x001ea80000300800 */
[----:B------:R0:W-:Y:S04]  /*12330*/  STL [R1+0x47c], R65 ;  /* 0x00047c4101007387 */ /* 0x0001e80000100800 */
[----:B0-----:R-:W3:Y:S04]  /*12340*/  LDL.LU R65, [R1+0x49c] ;  /* 0x00049c0001417983 */ /* 0x001ee80000300800 */
[----:B------:R0:W-:Y:S04]  /*12350*/  STL [R1+0x490], R76 ;  /* 0x0004904c01007387 */ /* 0x0001e80000100800 */
[----:B------:R-:W3:Y:S04]  /*12360*/  LDL.LU R31, [R1+0x4a8] ;  /* 0x0004a800011f7983 */ /* 0x000ee80000300800 */
[----:B------:R-:W-:Y:S04]  /*12370*/  STL [R1+0x498], R0 ;  /* 0x0004980001007387 */ /* 0x000fe80000100800 */
[----:B------:R-:W3:Y:S04]  /*12380*/  LDL.LU R72, [R1+0x4b0] ;  /* 0x0004b00001487983 */ /* 0x000ee80000300800 */
[----:B0-----:R-:W3:Y:S04]  /*12390*/  LDL.LU R76, [R1+0x8a4] ;  /* 0x0008a400014c7983 */ /* 0x001ee80000300800 */
[----:B------:R-:W3:Y:S01]  /*123a0*/  LDL.LU R6, [R1+0x48c] ;  /* 0x00048c0001067983 */ /* 0x000ee20000300800 */
[----:B------:R-:W-:-:S02]  /*123b0*/  ISETP.GT.AND P4, PT, R8, 0x31, PT ;  /* 0x000000310800780c */ /* 0x000fc40003f84270 */
[C---:B------:R-:W-:Y:S02]  /*123c0*/  ISETP.GT.AND P1, PT, R8.reuse, 0x32, PT ;  /* 0x000000320800780c */ /* 0x040fe40003f24270 */
[----:B------:R-:W-:Y:S02]  /*123d0*/  PRMT R39, RZ, 0x7610, R39 ;  /* 0x00007610ff277816 */ /* 0x000fe40000000027 */
[----:B------:R-:W-:Y:S02]  /*123e0*/  ISETP.GT.AND P2, PT, R8, 0x33, PT ;  /* 0x000000330800780c */ /* 0x000fe40003f44270 */
[----:B------:R-:W-:Y:S02]  /*123f0*/  PRMT R58, RZ, 0x7610, R58 ;  /* 0x00007610ff3a7816 */ /* 0x000fe4000000003a */
[----:B------:R-:W-:Y:S01]  /*12400*/  PRMT R91, RZ, 0x7610, R91 ;  /* 0x00007610ff5b7816 */ /* 0x000fe2000000005b */
[----:B----4-:R-:W-:Y:S01]  /*12410*/  IMAD.X R71, R5, 0x1, R71, P5 ;  /* 0x0000000105477824 */ /* 0x010fe200028e0647 */
[----:B--2---:R-:W-:-:S05]  /*12420*/  IADD3 R17, P5, PT, R3, R17, RZ ;  /* 0x0000001103117210 */ /* 0x004fca0007fbe0ff */
[C---:B---3--:R-:W-:Y:S02]  /*12430*/  IMAD.X R65, R5.reuse, 0x1, R65, P5 ;  /* 0x0000000105417824 */ /* 0x048fe400028e0641 */
        /* <DEDUP_REMOVED lines=9> */
[----:B------:R-:W-:Y:S01]  /*124d0*/  @P1 IMAD.MOV.U32 R7, RZ, RZ, R71 ;  /* 0x000000ffff071224 */ /* 0x000fe200078e0047 */
[----:B------:R-:W3:Y:S01]  /*124e0*/  LDL.LU R0, [R1+0x4ac] ;  /* 0x0004ac0001007983 */ /* 0x000ee20000300800 */
[----:B------:R-:W-:-:S03]  /*124f0*/  IADD3 R72, P5, PT, R3, R72, RZ ;  /* 0x0000004803487210 */ /* 0x000fc60007fbe0ff */
[----:B------:R0:W4:Y:S04]  /*12500*/  @P1 LDG.E.U8 R58, desc[UR18][R6.64] ;  /* 0x00000012063a1981 */ /* 0x000128000c1e1100 */
[----:B-1----:R-:W2:Y:S04]  /*12510*/  LDL.LU R71, [R1+0x4b8] ;  /* 0x0004b80001477983 */ /* 0x002ea80000300800 */
        /* <DEDUP_REMOVED lines=269> */
[----:B------:R-:W2:Y:S04]  /*135f0*/  LDL.LU R46, [R1+0x548] ;  /* 0x00054800012e7983 */ /* 0x000ea80000300800 */
[----:B------:R0:W-:Y:S04]  /*13600*/  STL [R1+0x530], R10 ;  /* 0x0005300a01007387 */ /* 0x0001e80000100800 */
[----:B------:R-:W-:Y:S04]  /*13610*/  STL [R1+0x808], R86 ;  /* 0x0008085601007387 */ /* 0x000fe80000100800 */
[----:B------:R1:W-:Y:S04]  /*13620*/  STL [R1+0x52c], R63 ;  /* 0x00052c3f01007387 */ /* 0x0003e80000100800 */
[----:B0-----:R-:W3:Y:S04]  /*13630*/  LDL.LU R10, [R1+0x550] ;  /* 0x00055000010a7983 */ /* 0x001ee80000300800 */
[----:B------:R0:W-:Y:S04]  /*13640*/  STL [R1+0x538], R30 ;  /* 0x0005381e01007387 */ /* 0x0001e80000100800 */
[----:B-1----:R-:W3:Y:S04]  /*13650*/  LDL.LU R63, [R1+0x558] ;  /* 0x00055800013f7983 */ /* 0x002ee80000300800 */
[----:B------:R-:W-:Y:S04]  /*13660*/  STL [R1+0x540], R64 ;  /* 0x0005404001007387 */ /* 0x000fe80000100800 */
[----:B0-----:R-:W3:Y:S04]  /*13670*/  LDL.LU R30, [R1+0x874] ;  /* 0x00087400011e7983 */ /* 0x001ee80000300800 */
[----:B------:R-:W3:Y:S01]  /*13680*/  LDL.LU R6, [R1+0x534] ;  /* 0x0005340001067983 */ /* 0x000ee20000300800 */
[----:B------:R-:W-:-:S02]  /*13690*/  ISETP.GT.AND P4, PT, R8, 0x49, PT ;  /* 0x000000490800780c */ /* 0x000fc40003f84270 */
[----:B------:R-:W-:Y:S02]  /*136a0*/  ISETP.GT.AND P1, PT, R8, 0x4a, PT ;  /* 0x0000004a0800780c */ /* 0x000fe40003f24270 */
[----:B------:R-:W-:Y:S02]  /*136b0*/  PRMT R40, RZ, 0x7610, R40 ;  /* 0x00007610ff287816 */ /* 0x000fe40000000028 */
[----:B------:R-:W-:Y:S01]  /*136c0*/  PRMT R55, RZ, 0x7610, R55 ;  /* 0x00007610ff377816 */ /* 0x000fe20000000037 */
[----:B----4-:R-:W-:Y:S01]  /*136d0*/  IMAD.X R66, R5, 0x1, R66, P5 ;  /* 0x0000000105427824 */ /* 0x010fe200028e0642 */
[----:B--2---:R-:W-:Y:S01]  /*136e0*/  IADD3 R46, P5, PT, R3, R46, RZ ;  /* 0x0000002e032e7210 */ /* 0x004fe20007fbe0ff */
[----:B---3--:R-:W-:-:S05]  /*136f0*/  IMAD.X R6, R5, 0x1, R6, P6 ;  /* 0x0000000105067824 */ /* 0x008fca00030e0606 */
        /* <DEDUP_REMOVED lines=46> */
[----:B------:R-:W2:Y:S04]  /*139e0*/  @P1 LDG.E.U8 R4, desc[UR18][R6.64] ;  /* 0x0000001206041981 */ /* 0x000ea8000c1e1100 */
[----:B---3--:R0:W-:Y:S04]  /*139f0*/  STL [R1+0x6c], R54 ;  /* 0x00006c3601007387 */ /* 0x0081e80000100800 */
[----:B0-----:R-:W3:Y:S04]  /*13a00*/  LDL.LU R54, [R1+0x86c] ;  /* 0x00086c0001367983 */ /* 0x001ee80000300800 */
[----:B------:R-:W3:Y:S04]  /*13a10*/  LDL.LU R66, [R1+0x868] ;  /* 0x0008680001427983 */ /* 0x000ee80000300800 */
[----:B------:R-:W3:Y:S01]  /*13a20*/  LDL.LU R7, [R1+0x55c] ;  /* 0x00055c0001077983 */ /* 0x000ee20000300800 */
[----:B------:R-:W-:-:S02]  /*13a30*/  ISETP.GT.AND P2, PT, R8, 0x4e, PT ;  /* 0x0000004e0800780c */ /* 0x000fc40003f44270 */
[C---:B----4-:R-:W-:Y:S01]  /*13a40*/  IADD3 R64, P5, PT, R3.reuse, R64, RZ ;  /* 0x0000004003407210 */ /* 0x050fe20007fbe0ff */
[----:B------:R-:W4:Y:S01]  /*13a50*/  LDL.LU R63, [R1+0x564] ;  /* 0x00056400013f7983 */ /* 0x000f220000300800 */
[----:B------:R-:W-:Y:S02]  /*13a60*/  PRMT R15, RZ, 0x7610, R15 ;  /* 0x00007610ff0f7816 */ /* 0x000fe4000000000f */
[----:B------:R-:W-:Y:S01]  /*13a70*/  IADD3 R10, P6, PT, R3, R10, RZ ;  /* 0x0000000a030a7210 */ /* 0x000fe20007fde0ff */
[----:B------:R-:W-:Y:S04]  /*13a80*/  STL [R1+0x560], R64 ;  /* 0x0005604001007387 */ /* 0x000fe80000100800 */
[----:B--2---:R0:W-:Y:S02]  /*13a90*/  STL [R1+0x68], R4 ;  /* 0x0000680401007387 */ /* 0x0041e40000100800 */
[----:B------:R-:W-:-:S02]  /*13aa0*/  @P2 IMAD.MOV.U32 R6, RZ, RZ, R64 ;  /* 0x000000ffff062224 */ /* 0x000fc400078e0040 */
[----:B0-----:R-:W2:Y:S01]  /*13ab0*/  LDL.LU R4, [R1+0x570] ;  /* 0x0005700001047983 */ /* 0x001ea20000300800 */
[----:B---3--:R-:W-:-:S05]  /*13ac0*/  IMAD.X R7, R5, 0x1, R7, P5 ;  /* 0x0000000105077824 */ /* 0x008fca00028e0607 */
[----:B------:R0:W-:Y:S04]  /*13ad0*/  STL [R1+0x55c], R7 ;  /* 0x00055c0701007387 */ /* 0x0001e80000100800 */
[----:B------:R0:W3:Y:S04]  /*13ae0*/  @P2 LDG.E.U8 R15, desc[UR18][R6.64] ;  /* 0x00000012060f2981 */ /* 0x0000e8000c1e1100 */
[----:B------:R1:W-:Y:S04]  /*13af0*/  STL [R1+0x18c], R10 ;  /* 0x00018c0a01007387 */ /* 0x0003e80000100800 */
[----:B------:R-:W2:Y:S01]  /*13b00*/  LDL.LU R6, [R1+0x188] ;  /* 0x0001880001067983 */ /* 0x000ea20000300800 */
[----:B------:R-:W-:Y:S01]  /*13b10*/  ISETP.GT.AND P4, PT, R8, 0x4f, PT ;  /* 0x0000004f0800780c */ /* 0x000fe20003f84270 */
[----:B0-----:R-:W-:Y:S01]  /*13b20*/  IMAD.MOV.U32 R7, RZ, RZ, R10 ;  /* 0x000000ffff077224 */ /* 0x001fe200078e000a */
[----:B------:R-:W-:Y:S01]  /*13b30*/  IADD3 R61, P5, PT, R3, R61, RZ ;  /* 0x0000003d033d7210 */ /* 0x000fe20007fbe0ff */
[----:B-1----:R-:W4:Y:S04]  /*13b40*/  LDL.LU R10, [R1+0x56c] ;  /* 0x00056c00010a7983 */ /* 0x002f280000300800 */
[----:B------:R-:W-:Y:S04]  /*13b50*/  STL [R1+0x568], R61 ;  /* 0x0005683d01007387 */ /* 0x000fe80000100800 */
[----:B------:R-:W4:Y:S01]  /*13b60*/  LDL.LU R64, [R1+0x578] ;  /* 0x0005780001407983 */ /* 0x000f220000300800 */
[----:B------:R-:W-:-:S03]  /*13b70*/  PRMT R84, RZ, 0x7610, R84 ;  /* 0x00007610ff547816 */ /* 0x000fc60000000054 */
[----:B---3--:R0:W-:Y:S01]  /*13b80*/  STL [R1+0x5c], R15 ;  /* 0x00005c0f01007387 */ /* 0x0081e20000100800 */
[----:B--2---:R-:W-:-:S03]  /*13b90*/  IMAD.X R6, R5, 0x1, R6, P6 ;  /* 0x0000000105067824 */ /* 0x004fc600030e0606 */
        /* <DEDUP_REMOVED lines=11> */
[----:B------:R1:W-:Y:S01]  /*13c50*/  STL [R1+0x564], R63 ;  /* 0x0005643f01007387 */ /* 0x0003e20000100800 */
        /* <DEDUP_REMOVED lines=11> */
[----:B---3--:R-:W-:Y:S04]  /*13d10*/  STL [R1+0x80c], R84 ;  /* 0x00080c5401007387 */ /* 0x008fe80000100800 */
[----:B-1----:R-:W2:Y:S04]  /*13d20*/  LDL.LU R63, [R1+0x57c] ;  /* 0x00057c00013f7983 */ /* 0x002ea80000300800 */
[----:B------:R-:W3:Y:S04]  /*13d30*/  LDL.LU R61, [R1+0x588] ;  /* 0x00058800013d7983 */ /* 0x000ee80000300800 */
[----:B------:R0:W-:Y:S04]  /*13d40*/  STL [R1+0x570], R4 ;  /* 0x0005700401007387 */ /* 0x0001e80000100800 */
        /* <DEDUP_REMOVED lines=11> */
[C---:B--2---:R-:W-:Y:S02]  /*13e00*/  IMAD.X R63, R5.reuse, 0x1, R63, P5 ;  /* 0x00000001053f7824 */ /* 0x044fe400028e063f */
[----:B---3--:R-:W-:-:S05]  /*13e10*/  IMAD.X R6, R5, 0x1, R6, P6 ;  /* 0x0000000105067824 */ /* 0x008fca00030e0606 */
        /* <DEDUP_REMOVED lines=8> */
[----:B-1----:R-:W3:Y:S04]  /*13ea0*/  LDL.LU R63, [R1+0x860] ;  /* 0x00086000013f7983 */ /* 0x002ee80000300800 */
        /* <DEDUP_REMOVED lines=39> */
[----:B------:R1:W-:Y:S01]  /*14120*/  STL [R1+0x594], R15 ;  /* 0x0005940f01007387 */ /* 0x0003e20000100800 */
[----:B------:R-:W-:-:S03]  /*14130*/  PRMT R82, RZ, 0x7610, R82 ;  /* 0x00007610ff527816 */ /* 0x000fc60000000052 */
[----:B-1----:R-:W4:Y:S06]  /*14140*/  LDL.LU R15, [R1+0x5a4] ;  /* 0x0005a400010f7983 */ /* 0x002f2c0000300800 */
[----:B0-----:R-:W-:Y:S01]  /*14150*/  @P2 IMAD.MOV.U32 R6, RZ, RZ, R11 ;  /* 0x000000ffff062224 */ /* 0x001fe200078e000b */
[----:B------:R-:W4:Y:S04]  /*14160*/  LDL.LU R10, [R1+0x5b0] ;  /* 0x0005b000010a7983 */ /* 0x000f280000300800 */
[----:B------:R0:W-:Y:S01]  /*14170*/  STL [R1+0x194], R11 ;  /* 0x0001940b01007387 */ /* 0x0001e20000100800 */
[----:B--2---:R-:W-:-:S04]  /*14180*/  IMAD.X R14, R5, 0x1, R14, P5 ;  /* 0x00000001050e7824 */ /* 0x004fc800028e060e */
[----:B------:R-:W-:Y:S01]  /*14190*/  @P2 IMAD.MOV.U32 R7, RZ, RZ, R14 ;  /* 0x000000ffff072224 */ /* 0x000fe200078e000e */
[----:B---3--:R-:W-:-:S04]  /*141a0*/  IADD3 R61, P6, PT, R3, R61, RZ ;  /* 0x0000003d033d7210 */ /* 0x008fc80007fde0ff */
[----:B------:R1:W2:Y:S01]  /*141b0*/  @P2 LDG.E.U8 R82, desc[UR18][R6.64] ;  /* 0x0000001206522981 */ /* 0x0002a2000c1e1100 */
[----:B----4-:R-:W-:Y:S01]  /*141c0*/  IADD3 R4, P5, PT, R3, R4, RZ ;  /* 0x0000000403047210 */ /* 0x010fe20007fbe0ff */
[----:B-1----:R-:W-:Y:S02]  /*141d0*/  IMAD.MOV.U32 R7, RZ, RZ, R61 ;  /* 0x000000ffff077224 */ /* 0x002fe400078e003d */
[----:B------:R-:W-:Y:S04]  /*141e0*/  STL [R1+0x810], R84 ;  /* 0x0008105401007387 */ /* 0x000fe80000100800 */
[----:B------:R-:W-:Y:S04]  /*141f0*/  STL [R1+0x190], R14 ;  /* 0x0001900e01007387 */ /* 0x000fe80000100800 */
[----:B0-----:R-:W3:Y:S04]  /*14200*/  LDL.LU R11, [R1+0x5ac] ;  /* 0x0005ac00010b7983 */ /* 0x001ee80000300800 */
[----:B------:R-:W-:Y:S04]  /*14210*/  STL [R1+0x5a0], R61 ;  /* 0x0005a03d01007387 */ /* 0x000fe80000100800 */
[----:B------:R0:W-:Y:S04]  /*14220*/  STL [R1+0x44], R60 ;  /* 0x0000443c01007387 */ /* 0x0001e80000100800 */
[----:B0-----:R-:W4:Y:S04]  /*14230*/  LDL.LU R60, [R1+0x5b8] ;  /* 0x0005b800013c7983 */ /* 0x001f280000300800 */
[----:B------:R-:W-:Y:S04]  /*14240*/  STL [R1+0x5a8], R4 ;  /* 0x0005a80401007387 */ /* 0x000fe80000100800 */
[----:B------:R-:W4:Y:S04]  /*14250*/  LDL.LU R14, [R1+0x5c0] ;  /* 0x0005c000010e7983 */ /* 0x000f280000300800 */
[----:B------:R-:W4:Y:S04]  /*14260*/  LDL.LU R61, [R1+0x85c] ;  /* 0x00085c00013d7983 */ /* 0x000f280000300800 */
[----:B------:R-:W4:Y:S01]  /*14270*/  LDL.LU R6, [R1+0x59c] ;  /* 0x00059c0001067983 */ /* 0x000f220000300800 */
[----:B------:R-:W-:-:S02]  /*14280*/  ISETP.GT.AND P4, PT, R8, 0x58, PT ;  /* 0x000000580800780c */ /* 0x000fc40003f84270 */
[C---:B------:R-:W-:Y:S02]  /*14290*/  ISETP.GT.AND P1, PT, R8.reuse, 0x59, PT ;  /* 0x000000590800780c */ /* 0x040fe40003f24270 */
[----:B------:R-:W-:Y:S02]  /*142a0*/  PRMT R26, RZ, 0x7610, R26 ;  /* 0x00007610ff1a7816 */ /* 0x000fe4000000001a */
[----:B------:R-:W-:Y:S01]  /*142b0*/  ISETP.GT.AND P2, PT, R8, 0x5a, PT ;  /* 0x0000005a0800780c */ /* 0x000fe20003f44270 */
[----:B------:R-:W-:Y:S01]  /*142c0*/  IMAD.X R15, R5, 0x1, R15, P5 ;  /* 0x00000001050f7824 */ /* 0x000fe200028e060f */
[----:B------:R-:W-:Y:S02]  /*142d0*/  IADD3 R10, P5, PT, R3, R10, RZ ;  /* 0x0000000a030a7210 */ /* 0x000fe40007fbe0ff */
[----:B------:R-:W-:Y:S02]  /*142e0*/  PRMT R42, RZ, 0x7610, R42 ;  /* 0x00007610ff2a7816 */ /* 0x000fe4000000002a */
[----:B------:R-:W-:Y:S01]  /*142f0*/  PRMT R70, RZ, 0x7610, R70 ;  /* 0x00007610ff467816 */ /* 0x000fe20000000046 */
[----:B--2---:R-:W-:Y:S01]  /*14300*/  STL [R1+0x814], R82 ;  /* 0x0008145201007387 */ /* 0x004fe20000100800 */
[----:B---3--:R-:W-:-:S02]  /*14310*/  IMAD.X R11, R5, 0x1, R11, P5 ;  /* 0x00000001050b7824 */ /* 0x008fc400028e060b */
[----:B----4-:R-:W-:-:S05]  /*14320*/  IMAD.X R6, R5, 0x1, R6, P6 ;  /* 0x0000000105067824 */ /* 0x010fca00030e0606 */
        /* <DEDUP_REMOVED lines=26> */
[----:B------:R-:W-:Y:S02]  /*144d0*/  ISETP.GT.AND P1, PT, R8, 0x5c, PT ;  /* 0x0000005c0800780c */ /* 0x000fe40003f24270 */
[----:B------:R-:W-:Y:S02]  /*144e0*/  PRMT R84, RZ, 0x7610, R84 ;  /* 0x00007610ff547816 */ /* 0x000fe40000000054 */
[----:B------:R-:W-:Y:S01]  /*144f0*/  PRMT R48, RZ, 0x7610, R48 ;  /* 0x00007610ff307816 */ /* 0x000fe20000000030 */
[C---:B---3--:R-:W-:Y:S02]  /*14500*/  IMAD.X R4, R5.reuse, 0x1, R4, P5 ;  /* 0x0000000105047824 */ /* 0x048fe400028e0604 */
[----:B--2---:R-:W-:-:S05]  /*14510*/  IMAD.X R6, R5, 0x1, R6, P6 ;  /* 0x0000000105067824 */ /* 0x004fca00030e0606 */
[-C--:B------:R-:W-:Y:S01]  /*14520*/  @P4 LOP3.LUT R7, R7, R6.reuse, RZ, 0x3c, !PT ;  /* 0x0000000607074212 */ /* 0x080fe200078e3cff */
[----:B------:R0:W-:Y:S03]  /*14530*/  STL [R1+0x5b4], R6 ;  /* 0x0005b40601007387 */ /* 0x0001e60000100800 */
[----:B0-----:R-:W-:-:S04]  /*14540*/  @P4 LOP3.LUT R6, R7, R6, RZ, 0x3c, !PT ;  /* 0x0000000607064212 */ /* 0x001fc800078e3cff */
[----:B------:R-:W-:-:S05]  /*14550*/  @P4 LOP3.LUT R7, R7, R6, RZ, 0x3c, !PT ;  /* 0x0000000607074212 */ /* 0x000fca00078e3cff */
[----:B------:R0:W2:Y:S02]  /*14560*/  @P4 LDG.E.U8 R84, desc[UR18][R6.64] ;  /* 0x0000001206544981 */ /* 0x0000a4000c1e1100 */
[----:B0-----:R-:W-:Y:S02]  /*14570*/  @P1 IMAD.MOV.U32 R6, RZ, RZ, R14 ;  /* 0x000000ffff061224 */ /* 0x001fe400078e000e */
[----:B------:R-:W-:-:S05]  /*14580*/  @P1 IMAD.MOV.U32 R7, RZ, RZ, R4 ;  /* 0x000000ffff071224 */ /* 0x000fca00078e0004 */
[----:B------:R-:W3:Y:S01]  /*14590*/  @P1 LDG.E.U8 R48, desc[UR18][R6.64] ;  /* 0x0000001206301981 */ /* 0x000ee2000c1e1100 */
[----:B------:R-:W-:-:S03]  /*145a0*/  IADD3 R15, P5, PT, R3, R15, RZ ;  /* 0x0000000f030f7210 */ /* 0x000fc60007fbe0ff */
[----:B------:R0:W-:Y:S04]  /*145b0*/  STL [R1+0x5bc], R4 ;  /* 0x0005bc0401007387 */ /* 0x0001e80000100800 */
[----:B--2---:R-:W-:Y:S04]  /*145c0*/  STL [R1+0x84c], R84 ;  /* 0x00084c5401007387 */ /* 0x004fe80000100800 */
[----:B0-----:R-:W2:Y:S04]  /*145d0*/  LDL.LU R4, [R1+0x854] ;  /* 0x0008540001047983 */ /* 0x001ea80000300800 */
[----:B------:R-:W2:Y:S04]  /*145e0*/  LDL.LU R14, [R1+0x198] ;  /* 0x00019800010e7983 */ /* 0x000ea80000300800 */
[----:B---3--:R0:W-:Y:S04]  /*145f0*/  STL [R1+0x28], R48 ;  /* 0x0000283001007387 */ /* 0x0081e80000100800 */
[----:B0-----:R-:W3:Y:S04]  /*14600*/  LDL.LU R48, [R1+0x850] ;  /* 0x0008500001307983 */ /* 0x001ee80000300800 */
[----:B------:R0:W-:Y:S04]  /*14610*/  STL [R1+0x5c8], R15 ;  /* 0x0005c80f01007387 */ /* 0x0001e80000100800 */
[----:B------:R-:W2:Y:S01]  /*14620*/  LDL.LU R6, [R1+0x5c4] ;  /* 0x0005c40001067983 */ /* 0x000ea20000300800 */
[----:B------:R-:W-:Y:S01]  /*14630*/  ISETP.GT.AND P2, PT, R8, 0x5d, PT ;  /* 0x0000005d0800780c */ /* 0x000fe20003f44270 */
[----:B------:R-:W-:-:S02]  /*14640*/  IMAD.MOV.U32 R7, RZ, RZ, R15 ;  /* 0x000000ffff077224 */ /* 0x000fc400078e000f */
[----:B0-----:R-:W3:Y:S01]  /*14650*/  LDL.LU R15, [R1+0x5d8] ;  /* 0x0005d800010f7983 */ /* 0x001ee20000300800 */
[----:B------:R-:W-:Y:S02]  /*14660*/  PRMT R84, RZ, 0x7610, R84 ;  /* 0x00007610ff547816 */ /* 0x000fe40000000054 */
[----:B------:R-:W-:Y:S01]  /*14670*/  IADD3 R10, P6, PT, R3, R10, RZ ;  /* 0x0000000a030a7210 */ /* 0x000fe20007fde0ff */
[----:B--2---:R-:W-:-:S06]  /*14680*/  IMAD.X R6, R5, 0x1, R6, P5 ;  /* 0x0000000105067824 */ /* 0x004fcc00028e0606 */
        /* <DEDUP_REMOVED lines=23> */
[----:B------:R-:W-:Y:S02]  /*14800*/  PRMT R68, RZ, 0x7610, R68 ;  /* 0x00007610ff447816 */ /* 0x000fe40000000044 */
[----:B------:R-:W-:Y:S02]  /*14810*/  IADD3 R15, P5, PT, R3, R15, RZ ;  /* 0x0000000f030f7210 */ /* 0x000fe40007fbe0ff */
[----:B------:R-:W-:Y:S07]  /*14820*/  STL [R1+0x198], R14 ;  /* 0x0001980e01007387 */ /* 0x000fee0000100800 */
[----:B0-----:R-:W-:-:S02]  /*14830*/  @P1 IMAD.MOV.U32 R6, RZ, RZ, R11 ;  /* 0x000000ffff061224 */ /* 0x001fc400078e000b */
[----:B------:R-:W-:-:S05]  /*14840*/  @P1 IMAD.MOV.U32 R7, RZ, RZ, R14 ;  /* 0x000000ffff071224 */ /* 0x000fca00078e000e */
[----:B------:R-:W3:Y:S04]  /*14850*/  @P1 LDG.E.U8 R68, desc[UR18][R6.64] ;  /* 0x0000001206441981 */ /* 0x000ee8000c1e1100 */
[----:B--2---:R0:W-:Y:S04]  /*14860*/  STL [R1+0x818], R86 ;  /* 0x0008185601007387 */ /* 0x0041e80000100800 */
[----:B0-----:R-:W2:Y:S04]  /*14870*/  LDL.LU R86, [R1+0x5dc] ;  /* 0x0005dc0001567983 */ /* 0x001ea80000300800 */
[----:B------:R-:W4:Y:S04]  /*14880*/  LDL.LU R14, [R1+0x5e4] ;  /* 0x0005e400010e7983 */ /* 0x000f280000300800 */
[----:B------:R0:W-:Y:S04]  /*14890*/  STL [R1+0x5d8], R15 ;  /* 0x0005d80f01007387 */ /* 0x0001e80000100800 */
[----:B------:R-:W4:Y:S04]  /*148a0*/  LDL.LU R11, [R1+0x5f0] ;  /* 0x0005f000010b7983 */ /* 0x000f280000300800 */
[----:B------:R-:W4:Y:S01]  /*148b0*/  LDL.LU R7, [R1+0x5d4] ;  /* 0x0005d40001077983 */ /* 0x000f220000300800 */
[----:B------:R-:W-:-:S02]  /*148c0*/  ISETP.GT.AND P2, PT, R8, 0x60, PT ;  /* 0x000000600800780c */ /* 0x000fc40003f44270 */
[----:B------:R-:W-:Y:S02]  /*148d0*/  ISETP.GT.AND P4, PT, R8, 0x61, PT ;  /* 0x000000610800780c */ /* 0x000fe40003f84270 */
[----:B------:R-:W-:Y:S01]  /*148e0*/  IADD3 R84, P6, PT, R3, R84, RZ ;  /* 0x0000005403547210 */ /* 0x000fe20007fde0ff */
[----:B---3--:R1:W-:Y:S01]  /*148f0*/  STL [R1+0x81c], R68 ;  /* 0x00081c4401007387 */ /* 0x0083e20000100800 */
[----:B------:R-:W-:-:S07]  /*14900*/  PRMT R29, RZ, 0x7610, R29 ;  /* 0x00007610ff1d7816 */ /* 0x000fce000000001d */
[----:B------:R-:W-:Y:S02]  /*14910*/  @P2 IMAD.MOV.U32 R6, RZ, RZ, R15 ;  /* 0x000000ffff062224 */ /* 0x000fe400078e000f */
[C---:B--2---:R-:W-:Y:S02]  /*14920*/  IMAD.X R86, R5.reuse, 0x1, R86, P6 ;  /* 0x0000000105567824 */ /* 0x044fe400030e0656 */
[----:B----4-:R-:W-:Y:S01]  /*14930*/  IMAD.X R7, R5, 0x1, R7, P5 ;  /* 0x0000000105077824 */ /* 0x010fe200028e0607 */
[----:B------:R-:W-:-:S04]  /*14940*/  IADD3 R10, P5, PT, R3, R10, RZ ;  /* 0x0000000a030a7210 */ /* 0x000fc80007fbe0ff */
[----:B------:R-:W-:Y:S01]  /*14950*/  STL [R1+0x5d4], R7 ;  /* 0x0005d40701007387 */ /* 0x000fe20000100800 */
[----:B------:R-:W-:-:S03]  /*14960*/  IMAD.X R14, R5, 0x1, R14, P5 ;  /* 0x00000001050e7824 */ /* 0x000fc600028e060e */
[----:B0-----:R-:W2:Y:S04]  /*14970*/  LDL.LU R15, [R1+0x5ec] ;  /* 0x0005ec00010f7983 */ /* 0x001ea80000300800 */
[----:B------:R0:W-:Y:S04]  /*14980*/  STL [R1+0x5e0], R84 ;  /* 0x0005e05401007387 */ /* 0x0001e80000100800 */
[----:B-1----:R-:W3:Y:S04]  /*14990*/  LDL.LU R68, [R1+0x5f8] ;  /* 0x0005f80001447983 */ /* 0x002ee80000300800 */
[----:B------:R-:W-:Y:S04]  /*149a0*/  STL [R1+0x5e8], R10 ;  /* 0x0005e80a01007387 */ /* 0x000fe80000100800 */
[----:B------:R1:W4:Y:S04]  /*149b0*/  @P2 LDG.E.U8 R29, desc[UR18][R6.64] ;  /* 0x00000012061d2981 */ /* 0x000328000c1e1100 */
[----:B------:R-:W-:Y:S04]  /*149c0*/  STL [R1+0x5dc], R86 ;  /* 0x0005dc5601007387 */ /* 0x000fe80000100800 */
[----:B------:R0:W-:Y:S01]  /*149d0*/  STL [R1+0x5e4], R14 ;  /* 0x0005e40e01007387 */ /* 0x0001e20000100800 */
[----:B-1----:R-:W-:-:S03]  /*149e0*/  @P4 IMAD.MOV.U32 R6, RZ, RZ, R84 ;  /* 0x000000ffff064224 */ /* 0x002fc600078e0054 */
[----:B0-----:R-:W4:Y:S01]  /*149f0*/  LDL.LU R84, [R1+0x5f4] ;  /* 0x0005f40001547983 */ /* 0x001f220000300800 */
[C---:B------:R-:W-:Y:S01]  /*14a00*/  ISETP.GT.AND P1, PT, R8.reuse, 0x62, PT ;  /* 0x000000620800780c */ /* 0x040fe20003f24270 */
[----:B------:R-:W-:Y:S01]  /*14a10*/  @P4 IMAD.MOV.U32 R7, RZ, RZ, R86 ;  /* 0x000000ffff074224 */ /* 0x000fe200078e0056 */
[----:B------:R-:W-:Y:S02]  /*14a20*/  PRMT R45, RZ, 0x7610, R45 ;  /* 0x00007610ff2d7816 */ /* 0x000fe4000000002d */
[----:B------:R-:W-:Y:S02]  /*14a30*/  ISETP.GT.AND P2, PT, R8, 0x63, PT ;  /* 0x000000630800780c */ /* 0x000fe40003f44270 */
[----:B------:R-:W-:Y:S02]  /*14a40*/  PRMT R74, RZ, 0x7610, R74 ;  /* 0x00007610ff4a7816 */ /* 0x000fe4000000004a */
[----:B------:R0:W4:Y:S01]  /*14a50*/  @P4 LDG.E.U8 R45, desc[UR18][R6.64] ;  /* 0x00000012062d4981 */ /* 0x000122000c1e1100 */
[----:B------:R-:W-:-:S02]  /*14a60*/  IADD3 R11, P4, PT, R3, R11, RZ ;  /* 0x0000000b030b7210 */ /* 0x000fc40007f9e0ff */
[----:B------:R-:W-:Y:S02]  /*14a70*/  ISETP.GT.AND P5, PT, R8, 0x64, PT ;  /* 0x000000640800780c */ /* 0x000fe40003fa4270 */
[----:B0-----:R-:W-:Y:S02]  /*14a80*/  @P1 IMAD.MOV.U32 R6, RZ, RZ, R10 ;  /* 0x000000ffff061224 */ /* 0x001fe400078e000a */
[----:B------:R-:W-:Y:S01]  /*14a90*/  @P1 IMAD.MOV.U32 R7, RZ, RZ, R14 ;  /* 0x000000ffff071224 */ /* 0x000fe200078e000e */
[----:B------:R-:W-:Y:S01]  /*14aa0*/  PRMT R82, RZ, 0x7610, R82 ;  /* 0x00007610ff527816 */ /* 0x000fe20000000052 */
[----:B------:R-:W4:Y:S04]  /*14ab0*/  LDL.LU R14, [R1+0x5fc] ;  /* 0x0005fc00010e7983 */ /* 0x000f280000300800 */
[----:B------:R0:W4:Y:S01]  /*14ac0*/  @P1 LDG.E.U8 R74, desc[UR18][R6.64] ;  /* 0x00000012064a1981 */ /* 0x000122000c1e1100 */
[----:B------:R-:W-:-:S03]  /*14ad0*/  PRMT R9, RZ, 0x7610, R9 ;  /* 0x00007610ff097816 */ /* 0x000fc60000000009 */
[----:B------:R-:W4:Y:S01]  /*14ae0*/  LDL.LU R10, [R1+0x600] ;  /* 0x00060000010a7983 */ /* 0x000f220000300800 */
[----:B0-----:R-:W-:Y:S02]  /*14af0*/  @P2 IMAD.MOV.U32 R6, RZ, RZ, R11 ;  /* 0x000000ffff062224 */ /* 0x001fe400078e000b */
[----:B--2---:R-:W-:-:S04]  /*14b00*/  IMAD.X R15, R5, 0x1, R15, P4 ;  /* 0x00000001050f7824 */ /* 0x004fc800020e060f */
[----:B------:R-:W-:Y:S01]  /*14b10*/  @P2 IMAD.MOV.U32 R7, RZ, RZ, R15 ;  /* 0x000000ffff072224 */ /* 0x000fe200078e000f */
[----:B---3--:R-:W-:-:S04]  /*14b20*/  IADD3 R68, P1, PT, R3, R68, RZ ;  /* 0x0000004403447210 */ /* 0x008fc80007f3e0ff */
[----:B------:R0:W2:Y:S02]  /*14b30*/  @P2 LDG.E.U8 R82, desc[UR18][R6.64] ;  /* 0x0000001206522981 */ /* 0x0000a4000c1e1100 */
[----:B0-----:R-:W-:Y:S02]  /*14b40*/  @P5 IMAD.MOV.U32 R6, RZ, RZ, R68 ;  /* 0x000000ffff065224 */ /* 0x001fe400078e0044 */
[----:B----4-:R-:W-:-:S04]  /*14b50*/  IMAD.X R84, R5, 0x1, R84, P1 ;  /* 0x0000000105547824 */ /* 0x010fc800008e0654 */
[----:B------:R-:W-:-:S05]  /*14b60*/  @P5 IMAD.MOV.U32 R7, RZ, RZ, R84 ;  /* 0x000000ffff075224 */ /* 0x000fca00078e0054 */
[----:B------:R0:W3:Y:S04]  /*14b70*/  @P5 LDG.E.U8 R9, desc[UR18][R6.64] ;  /* 0x0000001206095981 */ /* 0x0000e8000c1e1100 */
[----:B------:R-:W-:Y:S04]  /*14b80*/  STL [R1+0x5f0], R11 ;  /* 0x0005f00b01007387 */ /* 0x000fe80000100800 */
[----:B------:R1:W-:Y:S04]  /*14b90*/  STL [R1+0x5ec], R15 ;  /* 0x0005ec0f01007387 */ /* 0x0003e80000100800 */
[----:B-1----:R-:W4:Y:S04]  /*14ba0*/  LDL.LU R15, [R1+0x484] ;  /* 0x00048400010f7983 */ /* 0x002f280000300800 */
[----:B------:R-:W2:Y:S01]  /*14bb0*/  LDL.LU R11, [R1+0x488] ;  /* 0x00048800010b7983 */ /* 0x000ea20000300800 */
[----:B------:R-:W-:-:S02]  /*14bc0*/  ISETP.GT.AND P2, PT, R8, 0x65, PT ;  /* 0x000000650800780c */ /* 0x000fc40003f44270 */
[----:B------:R-:W-:Y:S01]  /*14bd0*/  IADD3 R10, P1, PT, R3, R10, RZ ;  /* 0x0000000a030a7210 */ /* 0x000fe20007f3e0ff */
[----:B------:R-:W-:Y:S04]  /*14be0*/  STL [R1+0x5f8], R68 ;  /* 0x0005f84401007387 */ /* 0x000fe80000100800 */
[----:B------:R-:W-:Y:S01]  /*14bf0*/  STL [R1+0x5f4], R84 ;  /* 0x0005f45401007387 */ /* 0x000fe20000100800 */
[----:B------:R-:W-:Y:S01]  /*14c00*/  IMAD.X R14, R5, 0x1, R14, P1 ;  /* 0x00000001050e7824 */ /* 0x000fe200008e060e */
[----:B------:R-:W-:-:S04]  /*14c10*/  PRMT R92, RZ, 0x7610, R92 ;  /* 0x00007610ff5c7816 */ /* 0x000fc8000000005c */
[----:B0-----:R-:W-:Y:S02]  /*14c20*/  @P2 IMAD.MOV.U32 R6, RZ, RZ, R10 ;  /* 0x000000ffff062224 */ /* 0x001fe400078e000a */
[----:B------:R-:W-:-:S05]  /*14c30*/  @P2 IMAD.MOV.U32 R7, RZ, RZ, R14 ;  /* 0x000000ffff072224 */ /* 0x000fca00078e000e */
[----:B------:R0:W4:Y:S04]  /*14c40*/  @P2 LDG.E.U8 R92, desc[UR18][R6.64] ;  /* 0x00000012065c2981 */ /* 0x000128000c1e1100 */
[----:B---3--:R1:W-:Y:S04]  /*14c50*/  STL [R1+0x4], R9 ;  /* 0x0000040901007387 */ /* 0x0083e80000100800 */
[----:B-1----:R-:W3:Y:S04]  /*14c60*/  LDL.LU R9, [R1+0x1a4] ;  /* 0x0001a40001097983 */ /* 0x002ee80000300800 */
[----:B------:R-:W-:Y:S04]  /*14c70*/  STL [R1+0x600], R10 ;  /* 0x0006000a01007387 */ /* 0x000fe80000100800 */
[----:B------:R1:W-:Y:S04]  /*14c80*/  STL [R1+0x5fc], R14 ;  /* 0x0005fc0e01007387 */ /* 0x0003e80000100800 */
[----:B-1----:R-:W3:Y:S01]  /*14c90*/  LDL.LU R14, [R1+0x1a0] ;  /* 0x0001a000010e7983 */ /* 0x002ee20000300800 */
[----:B------:R-:W-:-:S02]  /*14ca0*/  ISETP.GT.AND P2, PT, R8, 0x66, PT ;  /* 0x000000660800780c */ /* 0x000fc40003f44270 */
[----:B--2---:R-:W-:Y:S01]  /*14cb0*/  IADD3 R11, P1, PT, R3, R11, RZ ;  /* 0x0000000b030b7210 */ /* 0x004fe20007f3e0ff */
[----:B------:R-:W2:Y:S01]  /*14cc0*/  LDL.LU R10, [R1+0x608] ;  /* 0x00060800010a7983 */ /* 0x000ea20000300800 */
[----:B------:R-:W-:-:S03]  /*14cd0*/  PRMT R90, RZ, 0x7610, R90 ;  /* 0x00007610ff5a7816 */ /* 0x000fc6000000005a */
[----:B----4-:R-:W-:-:S06]  /*14ce0*/  IMAD.X R15, R5, 0x1, R15, P1 ;  /* 0x00000001050f7824 */ /* 0x010fcc00008e060f */
[----:B0-----:R-:W-:Y:S02]  /*14cf0*/  @P2 IMAD.MOV.U32 R6, RZ, RZ, R11 ;  /* 0x000000ffff062224 */ /* 0x001fe400078e000b */
[----:B------:R-:W-:-:S05]  /*14d00*/  @P2 IMAD.MOV.U32 R7, RZ, RZ, R15 ;  /* 0x000000ffff072224 */ /* 0x000fca00078e000f */
[----:B------:R0:W4:Y:S01]  /*14d10*/  @P2 LDG.E.U8 R90, desc[UR18][R6.64] ;  /* 0x00000012065a2981 */ /* 0x000122000c1e1100 */
[----:B------:R-:W-:Y:S02]  /*14d20*/  ISETP.GT.AND P2, PT, R8, 0x67, PT ;  /* 0x000000670800780c */ /* 0x000fe40003f44270 */
[----:B------:R-:W-:Y:S01]  /*14d30*/  PRMT R88, RZ, 0x7610, R88 ;  /* 0x00007610ff587816 */ /* 0x000fe20000000058 */
[----:B------:R-:W-:Y:S04]  /*14d40*/  STL [R1+0x834], R92 ;  /* 0x0008345c01007387 */ /* 0x000fe80000100800 */
[----:B------:R1:W-:Y:S04]  /*14d50*/  STL [R1+0x488], R11 ;  /* 0x0004880b01007387 */ /* 0x0003e80000100800 */
[----:B------:R0:W-:Y:S04]  /*14d60*/  STL [R1+0x484], R15 ;  /* 0x0004840f01007387 */ /* 0x0001e80000100800 */
[----:B-1----:R-:W2:Y:S04]  /*14d70*/  LDL.LU R11, [R1+0x604] ;  /* 0x00060400010b7983 */ /* 0x002ea80000300800 */
[----:B------:R-:W2:Y:S04]  /*14d80*/  LDL.LU R68, [R1+0x60c] ;  /* 0x00060c0001447983 */ /* 0x000ea80000300800 */
[----:B0-----:R-:W2:Y:S01]  /*14d90*/  LDL.LU R15, [R1+0x610] ;  /* 0x00061000010f7983 */ /* 0x001ea20000300800 */
[----:B---3--:R-:W-:-:S05]  /*14da0*/  IADD3 R9, P1, PT, R3, R9, RZ ;  /* 0x0000000903097210 */ /* 0x008fca0007f3e0ff */
[----:B------:R-:W-:Y:S02]  /*14db0*/  @P2 IMAD.MOV.U32 R6, RZ, RZ, R9 ;  /* 0x000000ffff062224 */ /* 0x000fe400078e0009 */
[----:B------:R-:W-:-:S04]  /*14dc0*/  IMAD.X R14, R5, 0x1, R14, P1 ;  /* 0x00000001050e7824 */ /* 0x000fc800008e060e */
[----:B------:R-:W-:-:S05]  /*14dd0*/  @P2 IMAD.MOV.U32 R7, RZ, RZ, R14 ;  /* 0x000000ffff072224 */ /* 0x000fca00078e000e */
[----:B------:R0:W3:Y:S01]  /*14de0*/  @P2 LDG.E.U8 R88, desc[UR18][R6.64] ;  /* 0x0000001206582981 */ /* 0x0000e2000c1e1100 */
[----:B------:R-:W-:-:S03]  /*14df0*/  ISETP.GT.AND P2, PT, R8, 0x68, PT ;  /* 0x000000680800780c */ /* 0x000fc60003f44270 */
[----:B----4-:R-:W-:Y:S04]  /*14e00*/  STL [R1+0x820], R90 ;  /* 0x0008205a01007387 */ /* 0x010fe80000100800 */
[----:B------:R-:W-:Y:S04]  /*14e10*/  STL [R1+0x1a4], R9 ;  /* 0x0001a40901007387 */ /* 0x000fe80000100800 */
[----:B------:R1:W-:Y:S01]  /*14e20*/  STL [R1+0x1a0], R14 ;  /* 0x0001a00e01007387 */ /* 0x0003e20000100800 */
[----:B--2---:R-:W-:-:S03]  /*14e30*/  IADD3 R10, P1, PT, R3, R10, RZ ;  /* 0x0000000a030a7210 */ /* 0x004fc60007f3e0ff */
[----:B-1----:R-:W2:Y:S04]  /*14e40*/  LDL.LU R14, [R1+0x614] ;  /* 0x00061400010e7983 */ /* 0x002ea80000300800 */
[----:B------:R-:W4:Y:S01]  /*14e50*/  LDL.LU R9, [R1+0x618] ;  /* 0x0006180001097983 */ /* 0x000f220000300800 */
[----:B------:R-:W-:Y:S01]  /*14e60*/  IMAD.X R11, R5, 0x1, R11, P1 ;  /* 0x00000001050b7824 */ /* 0x000fe200008e060b */
[----:B------:R-:W-:Y:S01]  /*14e70*/  PRMT R28, RZ, 0x7610, R28 ;  /* 0x00007610ff1c7816 */ /* 0x000fe2000000001c */
[----:B0-----:R-:W-:Y:S02]  /*14e80*/  @P2 IMAD.MOV.U32 R6, RZ, RZ, R10 ;  /* 0x000000ffff062224 */ /* 0x001fe400078e000a */
[----:B------:R-:W-:Y:S01]  /*14e90*/  @P2 IMAD.MOV.U32 R7, RZ, RZ, R11 ;  /* 0x000000ffff072224 */ /* 0x000fe200078e000b */
[----:B------:R-:W-:-:S04]  /*14ea0*/  IADD3 R15, P1, PT, R3, R15, RZ ;  /* 0x0000000f030f7210 */ /* 0x000fc80007f3e0ff */
[----:B------:R0:W2:Y:S01]  /*14eb0*/  @P2 LDG.E.U8 R28, desc[UR18][R6.64] ;  /* 0x00000012061c2981 */ /* 0x0000a2000c1e1100 */
[----:B------:R-:W-:Y:S01]  /*14ec0*/  ISETP.GT.AND P2, PT, R8, 0x69, PT ;  /* 0x000000690800780c */ /* 0x000fe20003f44270 */
[----:B------:R-:W-:-:S12]  /*14ed0*/  IMAD.X R68, R5, 0x1, R68, P1 ;  /* 0x0000000105447824 */ /* 0x000fd800008e0644 */
[----:B0-----:R-:W-:Y:S02]  /*14ee0*/  @P2 IMAD.MOV.U32 R7, RZ, RZ, R68 ;  /* 0x000000ffff072224 */ /* 0x001fe400078e0044 */
[----:B------:R-:W-:Y:S01]  /*14ef0*/  @P2 IMAD.MOV.U32 R6, RZ, RZ, R15 ;  /* 0x000000ffff062224 */ /* 0x000fe200078e000f */
[----:B---3--:R-:W-:Y:S04]  /*14f00*/  STL [R1+0x824], R88 ;  /* 0x0008245801007387 */ /* 0x008fe80000100800 */
[----:B------:R-:W-:Y:S04]  /*14f10*/  STL [R1+0x608], R10 ;  /* 0x0006080a01007387 */ /* 0x000fe80000100800 */
[----:B------:R0:W-:Y:S04]  /*14f20*/  STL [R1+0x604], R11 ;  /* 0x0006040b01007387 */ /* 0x0001e80000100800 */
[----:B0-----:R-:W3:Y:S04]  /*14f30*/  LDL.LU R11, [R1+0x61c] ;  /* 0x00061c00010b7983 */ /* 0x001ee80000300800 */
[----:B------:R-:W3:Y:S04]  /*14f40*/  LDL.LU R10, [R1+0x620] ;  /* 0x00062000010a7983 */ /* 0x000ee80000300800 */
[----:B------:R-:W-:Y:S04]  /*14f50*/  STL [R1+0x610], R15 ;  /* 0x0006100f01007387 */ /* 0x000fe80000100800 */
[----:B------:R0:W-:Y:S04]  /*14f60*/  STL [R1+0x60c], R68 ;  /* 0x00060c4401007387 */ /* 0x0001e80000100800 */
[----:B0-----:R-:W3:Y:S04]  /*14f70*/  LDL.LU R68, [R1+0x624] ;  /* 0x0006240001447983 */ /* 0x001ee80000300800 */
[----:B------:R-:W3:Y:S01]  /*14f80*/  LDL.LU R15, [R1+0x628] ;  /* 0x00062800010f7983 */ /* 0x000ee20000300800 */
[----:B------:R-:W-:-:S06]  /*14f90*/  PRMT R44, RZ, 0x7610, R44 ;  /* 0x00007610ff2c7816 */ /* 0x000fcc000000002c */
[----:B------:R0:W3:Y:S01]  /*14fa0*/  @P2 LDG.E.U8 R44, desc[UR18][R6.64] ;  /* 0x00000012062c2981 */ /* 0x0000e2000c1e1100 */
[----:B------:R-:W-:Y:S02]  /*14fb0*/  ISETP.GT.AND P2, PT, R8, 0x6a, PT ;  /* 0x0000006a0800780c */ /* 0x000fe40003f44270 */
[----:B----4-:R-:W-:Y:S02]  /*14fc0*/  IADD3 R9, P1, PT, R3, R9, RZ ;  /* 0x0000000903097210 */ /* 0x010fe40007f3e0ff */
[----:B------:R-:W-:-:S03]  /*14fd0*/  PRMT R73, RZ, 0x7610, R73 ;  /* 0x00007610ff497816 */ /* 0x000fc60000000049 */
[----:B--2---:R-:W-:-:S06]  /*14fe0*/  IMAD.X R14, R5, 0x1, R14, P1 ;  /* 0x00000001050e7824 */ /* 0x004fcc00008e060e */
[----:B0-----:R-:W-:Y:S02]  /*14ff0*/  @P2 IMAD.MOV.U32 R6, RZ, RZ, R9 ;  /* 0x000000ffff062224 */ /* 0x001fe400078e0009 */
[----:B------:R-:W-:-:S05]  /*15000*/  @P2 IMAD.MOV.U32 R7, RZ, RZ, R14 ;  /* 0x000000ffff072224 */ /* 0x000fca00078e000e */
[----:B------:R0:W2:Y:S01]  /*15010*/  @P2 LDG.E.U8 R73, desc[UR18][R6.64] ;  /* 0x0000001206492981 */ /* 0x0000a2000c1e1100 */
[----:B------:R-:W-:Y:S02]  /*15020*/  ISETP.GT.AND P2, PT, R8, 0x6b, PT ;  /* 0x0000006b0800780c */ /* 0x000fe40003f44270 */
[----:B------:R-:W-:Y:S01]  /*15030*/  PRMT R80, RZ, 0x7610, R80 ;  /* 0x00007610ff507816 */ /* 0x000fe20000000050 */
[----:B------:R-:W-:Y:S04]  /*15040*/  STL [R1+0x618], R9 ;  /* 0x0006180901007387 */ /* 0x000fe80000100800 */
[----:B------:R1:W-:Y:S01]  /*15050*/  STL [R1+0x614], R14 ;  /* 0x0006140e01007387 */ /* 0x0003e20000100800 */
[----:B------:R-:W-:-:S03]  /*15060*/  PRMT R79, RZ, 0x7610, R79 ;  /* 0x00007610ff4f7816 */ /* 0x000fc6000000004f */
[----:B-1----:R-:W4:Y:S04]  /*15070*/  LDL.LU R14, [R1+0x62c] ;  /* 0x00062c00010e7983 */ /* 0x002f280000300800 */
[----:B------:R-:W2:Y:S01]  /*15080*/  LDL.LU R9, [R1+0x630] ;  /* 0x0006300001097983 */ /* 0x000ea20000300800 */
[----:B---3--:R-:W-:-:S05]  /*15090*/  IADD3 R10, P1, PT, R3, R10, RZ ;  /* 0x0000000a030a7210 */ /* 0x008fca0007f3e0ff */
[----:B------:R-:W-:Y:S02]  /*150a0*/  IMAD.X R11, R5, 0x1, R11, P1 ;  /* 0x00000001050b7824 */ /* 0x000fe400008e060b */
[----:B0-----:R-:W-:Y:S02]  /*150b0*/  @P2 IMAD.MOV.U32 R6, RZ, RZ, R10 ;  /* 0x000000ffff062224 */ /* 0x001fe400078e000a */
[----:B------:R-:W-:-:S05]  /*150c0*/  @P2 IMAD.MOV.U32 R7, RZ, RZ, R11 ;  /* 0x000000ffff072224 */ /* 0x000fca00078e000b */
[----:B------:R0:W3:Y:S01]  /*150d0*/  @P2 LDG.E.U8 R80, desc[UR18][R6.64] ;  /* 0x0000001206502981 */ /* 0x0000e2000c1e1100 */
[----:B------:R-:W-:Y:S02]  /*150e0*/  ISETP.GT.AND P2, PT, R8, 0x6c, PT ;  /* 0x0000006c0800780c */ /* 0x000fe40003f44270 */
[----:B------:R-:W-:-:S05]  /*150f0*/  IADD3 R15, P1, PT, R3, R15, RZ ;  /* 0x0000000f030f7210 */ /* 0x000fca0007f3e0ff */
[----:B------:R-:W-:-:S06]  /*15100*/  IMAD.X R68, R5, 0x1, R68, P1 ;  /* 0x0000000105447824 */ /* 0x000fcc00008e0644 */
[----:B0-----:R-:W-:Y:S02]  /*15110*/  @P2 IMAD.MOV.U32 R6, RZ, RZ, R15 ;  /* 0x000000ffff062224 */ /* 0x001fe400078e000f */
[----:B------:R-:W-:-:S05]  /*15120*/  @P2 IMAD.MOV.U32 R7, RZ, RZ, R68 ;  /* 0x000000ffff072224 */ /* 0x000fca00078e0044 */
[----:B------:R0:W3:Y:S04]  /*15130*/  @P2 LDG.E.U8 R79, desc[UR18][R6.64] ;  /* 0x00000012064f2981 */ /* 0x0000e8000c1e1100 */
[----:B------:R-:W-:Y:S04]  /*15140*/  STL [R1+0x620], R10 ;  /* 0x0006200a01007387 */ /* 0x000fe80000100800 */
[----:B------:R1:W-:Y:S04]  /*15150*/  STL [R1+0x61c], R11 ;  /* 0x00061c0b01007387 */ /* 0x0003e80000100800 */
[----:B-1----:R-:W3:Y:S04]  /*15160*/  LDL.LU R11, [R1+0x1a8] ;  /* 0x0001a800010b7983 */ /* 0x002ee80000300800 */
[----:B------:R-:W3:Y:S01]  /*15170*/  LDL.LU R10, [R1+0x1ac] ;  /* 0x0001ac00010a7983 */ /* 0x000ee20000300800 */
[----:B------:R-:W-:-:S03]  /*15180*/  ISETP.GT.AND P2, PT, R8, 0x6d, PT ;  /* 0x0000006d0800780c */ /* 0x000fc60003f44270 */
[----:B------:R1:W-:Y:S01]  /*15190*/  STL [R1+0x628], R15 ;  /* 0x0006280f01007387 */ /* 0x0003e20000100800 */
[----:B------:R-:W-:-:S03]  /*151a0*/  PRMT R78, RZ, 0x7610, R78 ;  /* 0x00007610ff4e7816 */ /* 0x000fc6000000004e */
[----:B------:R0:W-:Y:S01]  /*151b0*/  STL [R1+0x624], R68 ;  /* 0x0006244401007387 */ /* 0x0001e20000100800 */
[----:B--2---:R-:W-:-:S03]  /*151c0*/  IADD3 R9, P1, PT, R3, R9, RZ ;  /* 0x0000000903097210 */ /* 0x004fc60007f3e0ff */
[----:B-1----:R-:W2:Y:S02]  /*151d0*/  LDL.LU R15, [R1+0x1b4] ;  /* 0x0001b400010f7983 */ /* 0x002ea40000300800 */
[----:B----4-:R-:W-:Y:S02]  /*151e0*/  IMAD.X R14, R5, 0x1, R14, P1 ;  /* 0x00000001050e7824 */ /* 0x010fe400008e060e */
[----:B0-----:R-:W-:Y:S02]  /*151f0*/  @P2 IMAD.MOV.U32 R6, RZ, RZ, R9 ;  /* 0x000000ffff062224 */ /* 0x001fe400078e0009 */
[----:B------:R-:W-:-:S05]  /*15200*/  @P2 IMAD.MOV.U32 R7, RZ, RZ, R14 ;  /* 0x000000ffff072224 */ /* 0x000fca00078e000e */
[----:B------:R0:W4:Y:S01]  /*15210*/  @P2 LDG.E.U8 R78, desc[UR18][R6.64] ;  /* 0x00000012064e2981 */ /* 0x000122000c1e1100 */
[----:B------:R-:W-:Y:S02]  /*15220*/  ISETP.GT.AND P2, PT, R8, 0x6e, PT ;  /* 0x0000006e0800780c */ /* 0x000fe40003f44270 */
[----:B------:R-:W-:Y:S01]  /*15230*/  PRMT R77, RZ, 0x7610, R77 ;  /* 0x00007610ff4d7816 */ /* 0x000fe2000000004d */
[----:B---3--:R-:W-:Y:S04]  /*15240*/  STL [R1+0x844], R79 ;  /* 0x0008444f01007387 */ /* 0x008fe80000100800 */
[----:B------:R1:W-:Y:S04]  /*15250*/  STL [R1+0x630], R9 ;  /* 0x0006300901007387 */ /* 0x0003e80000100800 */
[----:B------:R-:W-:Y:S04]  /*15260*/  STL [R1+0x62c], R14 ;  /* 0x00062c0e01007387 */ /* 0x000fe80000100800 */
[----:B------:R-:W3:Y:S01]  /*15270*/  LDL.LU R68, [R1+0x1b0] ;  /* 0x0001b00001447983 */ /* 0x000ee20000300800 */
[----:B------:R-:W-:-:S03]  /*15280*/  PRMT R76, RZ, 0x7610, R76 ;  /* 0x00007610ff4c7816 */ /* 0x000fc6000000004c */
[----:B-1----:R-:W3:Y:S01]  /*15290*/  LDL.LU R9, [R1+0x638] ;  /* 0x0006380001097983 */ /* 0x002ee20000300800 */
[----:B------:R-:W-:-:S05]  /*152a0*/  IADD3 R10, P1, PT, R3, R10, RZ ;  /* 0x0000000a030a7210 */ /* 0x000fca0007f3e0ff */
[----:B------:R-:W-:Y:S02]  /*152b0*/  IMAD.X R11, R5, 0x1, R11, P1 ;  /* 0x00000001050b7824 */ /* 0x000fe400008e060b */
[----:B0-----:R-:W-:Y:S02]  /*152c0*/  @P2 IMAD.MOV.U32 R6, RZ, RZ, R10 ;  /* 0x000000ffff062224 */ /* 0x001fe400078e000a */
[----:B------:R-:W-:-:S05]  /*152d0*/  @P2 IMAD.MOV.U32 R7, RZ, RZ, R11 ;  /* 0x000000ffff072224 */ /* 0x000fca00078e000b */
[----:B------:R0:W3:Y:S01]  /*152e0*/  @P2 LDG.E.U8 R77, desc[UR18][R6.64] ;  /* 0x00000012064d2981 */ /* 0x0000e2000c1e1100 */
[----:B------:R-:W-:Y:S02]  /*152f0*/  ISETP.GT.AND P2, PT, R8, 0x6f, PT ;  /* 0x0000006f0800780c */ /* 0x000fe40003f44270 */
[----:B--2---:R-:W-:Y:S01]  /*15300*/  IADD3 R15, P1, PT, R3, R15, RZ ;  /* 0x0000000f030f7210 */ /* 0x004fe20007f3e0ff */
[----:B----4-:R-:W-:Y:S10]  /*15310*/  STL [R1+0x838], R78 ;  /* 0x0008384e01007387 */ /* 0x010ff40000100800 */
[----:B0-----:R-:W-:Y:S01]  /*15320*/  @P2 IMAD.MOV.U32 R6, RZ, RZ, R15 ;  /* 0x000000ffff062224 */ /* 0x001fe200078e000f */
[----:B------:R0:W-:Y:S04]  /*15330*/  STL [R1+0x1ac], R10 ;  /* 0x0001ac0a01007387 */ /* 0x0001e80000100800 */
[----:B------:R1:W-:Y:S04]  /*15340*/  STL [R1+0x1a8], R11 ;  /* 0x0001a80b01007387 */ /* 0x0003e80000100800 */
[----:B0-----:R-:W2:Y:S04]  /*15350*/  LDL.LU R10, [R1+0x634] ;  /* 0x00063400010a7983 */ /* 0x001ea80000300800 */
[----:B------:R-:W4:Y:S04]  /*15360*/  LDL.LU R14, [R1+0x63c] ;  /* 0x00063c00010e7983 */ /* 0x000f280000300800 */
[----:B-1----:R-:W4:Y:S01]  /*15370*/  LDL.LU R11, [R1+0x640] ;  /* 0x00064000010b7983 */ /* 0x002f220000300800 */
[----:B---3--:R-:W-:-:S04]  /*15380*/  IMAD.X R68, R5, 0x1, R68, P1 ;  /* 0x0000000105447824 */ /* 0x008fc800008e0644 */
[----:B------:R-:W-:-:S05]  /*15390*/  @P2 IMAD.MOV.U32 R7, RZ, RZ, R68 ;  /* 0x000000ffff072224 */ /* 0x000fca00078e0044 */
[----:B------:R0:W3:Y:S04]  /*153a0*/  @P2 LDG.E.U8 R76, desc[UR18][R6.64] ;  /* 0x00000012064c2981 */ /* 0x0000e8000c1e1100 */
[----:B------:R-:W-:Y:S04]  /*153b0*/  STL [R1+0x828], R77 ;  /* 0x0008284d01007387 */ /* 0x000fe80000100800 */
[----:B------:R-:W-:Y:S04]  /*153c0*/  STL [R1+0x1b4], R15 ;  /* 0x0001b40f01007387 */ /* 0x000fe80000100800 */
[----:B------:R1:W-:Y:S04]  /*153d0*/  STL [R1+0x1b0], R68 ;  /* 0x0001b04401007387 */ /* 0x0003e80000100800 */
[----:B-1----:R-:W3:Y:S04]  /*153e0*/  LDL.LU R68, [R1+0x644] ;  /* 0x0006440001447983 */ /* 0x002ee80000300800 */
[----:B------:R-:W3:Y:S01]  /*153f0*/  LDL.LU R15, [R1+0x648] ;  /* 0x00064800010f7983 */ /* 0x000ee20000300800 */
[----:B------:R-:W-:-:S02]  /*15400*/  ISETP.GT.AND P2, PT, R8, 0x70, PT ;  /* 0x000000700800780c */ /* 0x000fc40003f44270 */
[----:B------:R-:W-:Y:S02]  /*15410*/  IADD3 R9, P1, PT, R3, R9, RZ ;  /* 0x0000000903097210 */ /* 0x000fe40007f3e0ff */
[----:B------:R-:W-:-:S03]  /*15420*/  PRMT R31, RZ, 0x7610, R31 ;  /* 0x00007610ff1f7816 */ /* 0x000fc6000000001f */
[----:B--2---:R-:W-:-:S06]  /*15430*/  IMAD.X R10, R5, 0x1, R10, P1 ;  /* 0x00000001050a7824 */ /* 0x004fcc00008e060a */
[----:B0-----:R-:W-:Y:S02]  /*15440*/  @P2 IMAD.MOV.U32 R6, RZ, RZ, R9 ;  /* 0x000000ffff062224 */ /* 0x001fe400078e0009 */
[----:B------:R-:W-:-:S05]  /*15450*/  @P2 IMAD.MOV.U32 R7, RZ, RZ, R10 ;  /* 0x000000ffff072224 */ /* 0x000fca00078e000a */
[----:B------:R0:W2:Y:S01]  /*15460*/  @P2 LDG.E.U8 R31, desc[UR18][R6.64] ;  /* 0x00000012061f2981 */ /* 0x0000a2000c1e1100 */
[----:B------:R-:W-:Y:S02]  /*15470*/  ISETP.GT.AND P2, PT, R8, 0x71, PT ;  /* 0x000000710800780c */ /* 0x000fe40003f44270 */
[----:B----4-:R-:W-:Y:S02]  /*15480*/  IADD3 R11, P1, PT, R3, R11, RZ ;  /* 0x0000000b030b7210 */ /* 0x010fe40007f3e0ff */
[----:B------:R-:W-:-:S03]  /*15490*/  PRMT R47, RZ, 0x7610, R47 ;  /* 0x00007610ff2f7816 */ /* 0x000fc6000000002f */
[----:B------:R-:W-:-:S06]  /*154a0*/  IMAD.X R14, R5, 0x1, R14, P1 ;  /* 0x00000001050e7824 */ /* 0x000fcc00008e060e */
[----:B0-----:R-:W-:Y:S02]  /*154b0*/  @P2 IMAD.MOV.U32 R6, RZ, RZ, R11 ;  /* 0x000000ffff062224 */ /* 0x001fe400078e000b */
[----:B------:R-:W-:-:S05]  /*154c0*/  @P2 IMAD.MOV.U32 R7, RZ, RZ, R14 ;  /* 0x000000ffff072224 */ /* 0x000fca00078e000e */
[----:B------:R0:W4:Y:S01]  /*154d0*/  @P2 LDG.E.U8 R47, desc[UR18][R6.64] ;  /* 0x00000012062f2981 */ /* 0x000122000c1e1100 */
[----:B------:R-:W-:Y:S02]  /*154e0*/  ISETP.GT.AND P2, PT, R8, RZ, PT ;  /* 0x000000ff0800720c */ /* 0x000fe40003f44270 */
[----:B------:R-:W-:Y:S02]  /*154f0*/  IADD3 R0, P1, PT, R3, R0, RZ ;  /* 0x0000000003007210 */ /* 0x000fe40007f3e0ff */
[----:B------:R-:W-:-:S03]  /*15500*/  PRMT R17, RZ, 0x7610, R17 ;  /* 0x00007610ff117816 */ /* 0x000fc60000000011 */
[----:B------:R-:W-:-:S06]  /*15510*/  IMAD.X R2, R5, 0x1, R2, P1 ;  /* 0x0000000105027824 */ /* 0x000fcc00008e0602 */
[----:B0-----:R-:W-:Y:S02]  /*15520*/  @P2 IMAD.MOV.U32 R6, RZ, RZ, R0 ;  /* 0x000000ffff062224 */ /* 0x001fe400078e0000 */
[----:B------:R-:W-:-:S05]  /*15530*/  @P2 IMAD.MOV.U32 R7, RZ, RZ, R2 ;  /* 0x000000ffff072224 */ /* 0x000fca00078e0002 */
[----:B------:R0:W2:Y:S01]  /*15540*/  @P2 LDG.E.U8 R17, desc[UR18][R6.64] ;  /* 0x0000001206112981 */ /* 0x0000a2000c1e1100 */
[----:B------:R-:W-:-:S03]  /*15550*/  ISETP.GT.AND P2, PT, R8, 0x72, PT ;  /* 0x000000720800780c */ /* 0x000fc60003f44270 */
[----:B---3--:R-:W-:Y:S04]  /*15560*/  STL [R1+0x82c], R76 ;  /* 0x00082c4c01007387 */ /* 0x008fe80000100800 */
[----:B------:R-:W-:Y:S04]  /*15570*/  STL [R1+0x638], R9 ;  /* 0x0006380901007387 */ /* 0x000fe80000100800 */
[----:B------:R1:W-:Y:S04]  /*15580*/  STL [R1+0x634], R10 ;  /* 0x0006340a01007387 */ /* 0x0003e80000100800 */
[----:B-1----:R-:W3:Y:S04]  /*15590*/  LDL.LU R10, [R1+0x64c] ;  /* 0x00064c00010a7983 */ /* 0x002ee80000300800 */
[----:B------:R-:W2:Y:S04]  /*155a0*/  LDL.LU R9, [R1+0x650] ;  /* 0x0006500001097983 */ /* 0x000ea80000300800 */
[----:B------:R-:W-:Y:S04]  /*155b0*/  STL [R1+0x640], R11 ;  /* 0x0006400b01007387 */ /* 0x000fe80000100800 */
[----:B------:R1:W-:Y:S04]  /*155c0*/  STL [R1+0x63c], R14 ;  /* 0x00063c0e01007387 */ /* 0x0003e80000100800 */
[----:B-1----:R-:W4:Y:S04]  /*155d0*/  LDL.LU R14, [R1+0x654] ;  /* 0x00065400010e7983 */ /* 0x002f280000300800 */
[----:B------:R-:W4:Y:S01]  /*155e0*/  LDL.LU R11, [R1+0x658] ;  /* 0x00065800010b7983 */ /* 0x000f220000300800 */
[----:B------:R-:W-:-:S03]  /*155f0*/  IADD3 R15, P1, PT, R3, R15, RZ ;  /* 0x0000000f030f7210 */ /* 0x000fc60007f3e0ff */
[----:B------:R-:W-:Y:S02]  /*15600*/  STL [R1+0x83c], R0 ;  /* 0x00083c0001007387 */ /* 0x000fe40000100800 */
[----:B------:R-:W-:Y:S02]  /*15610*/  IMAD.X R68, R5, 0x1, R68, P1 ;  /* 0x0000000105447824 */ /* 0x000fe400008e0644 */
[----:B------:R-:W-:Y:S01]  /*15620*/  STL [R1+0x830], R2 ;  /* 0x0008300201007387 */ /* 0x000fe20000100800 */
[----:B0-----:R-:W-:-:S03]  /*15630*/  @P2 IMAD.MOV.U32 R6, RZ, RZ, R15 ;  /* 0x000000ffff062224 */ /* 0x001fc600078e000f */
[----:B------:R0:W-:Y:S04]  /*15640*/  STL [R1+0x648], R15 ;  /* 0x0006480f01007387 */ /* 0x0001e80000100800 */
[----:B------:R-:W-:Y:S04]  /*15650*/  STL [R1+0x644], R68 ;  /* 0x0006444401007387 */ /* 0x000fe80000100800 */
[----:B0-----:R-:W4:Y:S04]  /*15660*/  LDL.LU R15, [R1+0x65c] ;  /* 0x00065c00010f7983 */ /* 0x001f280000300800 */
[----:B------:R-:W4:Y:S01]  /*15670*/  LDL.LU R0, [R1+0x660] ;  /* 0x0006600001007983 */ /* 0x000f220000300800 */
[----:B------:R-:W-:Y:S01]  /*15680*/  PRMT R65, RZ, 0x7610, R65 ;  /* 0x00007610ff417816 */ /* 0x000fe20000000041 */
[----:B------:R-:W-:-:S05]  /*15690*/  @P2 IMAD.MOV.U32 R7, RZ, RZ, R68 ;  /* 0x000000ffff072224 */ /* 0x000fca00078e0044 */
[----:B------:R0:W4:Y:S01]  /*156a0*/  @P2 LDG.E.U8 R65, desc[UR18][R6.64] ;  /* 0x0000001206412981 */ /* 0x000122000c1e1100 */
[----:B------:R-:W-:Y:S02]  /*156b0*/  ISETP.GT.AND P2, PT, R8, 0x73, PT ;  /* 0x000000730800780c */ /* 0x000fe40003f44270 */
[----:B------:R-:W-:Y:S02]  /*156c0*/  PRMT R75, RZ, 0x7610, R75 ;  /* 0x00007610ff4b7816 */ /* 0x000fe4000000004b */
[----:B------:R-:W-:Y:S02]  /*156d0*/  PRMT R72, RZ, 0x7610, R72 ;  /* 0x00007610ff487816 */ /* 0x000fe40000000048 */
[----:B------:R-:W-:Y:S02]  /*156e0*/  PRMT R71, RZ, 0x7610, R71 ;  /* 0x00007610ff477816 */ /* 0x000fe40000000047 */
[----:B--2---:R-:W-:-:S05]  /*156f0*/  IADD3 R9, P1, PT, R3, R9, RZ ;  /* 0x0000000903097210 */ /* 0x004fca0007f3e0ff */
[----:B---3--:R-:W-:Y:S02]  /*15700*/  IMAD.X R10, R5, 0x1, R10, P1 ;  /* 0x00000001050a7824 */ /* 0x008fe400008e060a */
[----:B0-----:R-:W-:Y:S02]  /*15710*/  @P2 IMAD.MOV.U32 R6, RZ, RZ, R9 ;  /* 0x000000ffff062224 */ /* 0x001fe400078e0009 */
[----:B------:R-:W-:-:S05]  /*15720*/  @P2 IMAD.MOV.U32 R7, RZ, RZ, R10 ;  /* 0x000000ffff072224 */ /* 0x000fca00078e000a */
[----:B------:R0:W2:Y:S01]  /*15730*/  @P2 LDG.E.U8 R75, desc[UR18][R6.64] ;  /* 0x00000012064b2981 */ /* 0x0000a2000c1e1100 */
[----:B------:R-:W-:Y:S02]  /*15740*/  ISETP.GT.AND P2, PT, R8, 0x74, PT ;  /* 0x000000740800780c */ /* 0x000fe40003f44270 */
[----:B----4-:R-:W-:-:S05]  /*15750*/  IADD3 R11, P1, PT, R3, R11, RZ ;  /* 0x0000000b030b7210 */ /* 0x010fca0007f3e0ff */
[----:B------:R-:W-:-:S06]  /*15760*/  IMAD.X R14, R5, 0x1, R14, P1 ;  /* 0x00000001050e7824 */ /* 0x000fcc00008e060e */
[----:B0-----:R-:W-:Y:S02]  /*15770*/  @P2 IMAD.MOV.U32 R6, RZ, RZ, R11 ;  /* 0x000000ffff062224 */ /* 0x001fe400078e000b */
[----:B------:R-:W-:-:S05]  /*15780*/  @P2 IMAD.MOV.U32 R7, RZ, RZ, R14 ;  /* 0x000000ffff072224 */ /* 0x000fca00078e000e */
[----:B------:R0:W3:Y:S01]  /*15790*/  @P2 LDG.E.U8 R72, desc[UR18][R6.64] ;  /* 0x0000001206482981 */ /* 0x0000e2000c1e1100 */
[----:B------:R-:W-:-:S03]  /*157a0*/  ISETP.GT.AND P2, PT, R8, 0x75, PT ;  /* 0x000000750800780c */ /* 0x000fc60003f44270 */
[----:B------:R-:W-:Y:S04]  /*157b0*/  STL [R1+0x650], R9 ;  /* 0x0006500901007387 */ /* 0x000fe80000100800 */
[----:B------:R1:W-:Y:S01]  /*157c0*/  STL [R1+0x64c], R10 ;  /* 0x00064c0a01007387 */ /* 0x0003e20000100800 */
[----:B------:R-:W-:-:S05]  /*157d0*/  IADD3 R0, P1, PT, R3, R0, RZ ;  /* 0x0000000003007210 */ /* 0x000fca0007f3e0ff */
[----:B------:R-:W-:Y:S01]  /*157e0*/  IMAD.X R15, R5, 0x1, R15, P1 ;  /* 0x00000001050f7824 */ /* 0x000fe200008e060f */
[----:B-1----:R-:W4:Y:S01]  /*157f0*/  LDL.LU R10, [R1+0x1b8] ;  /* 0x0001b800010a7983 */ /* 0x002f220000300800 */
[----:B0-----:R-:W-:-:S03]  /*15800*/  @P2 IMAD.MOV.U32 R6, RZ, RZ, R0 ;  /* 0x000000ffff062224 */ /* 0x001fc600078e0000 */
[----:B------:R-:W2:Y:S01]  /*15810*/  LDL.LU R9, [R1+0x1bc] ;  /* 0x0001bc0001097983 */ /* 0x000ea20000300800 */
[----:B------:R-:W-:-:S05]  /*15820*/  @P2 IMAD.MOV.U32 R7, RZ, RZ, R15 ;  /* 0x000000ffff072224 */ /* 0x000fca00078e000f */
[----:B------:R-:W4:Y:S04]  /*15830*/  @P2 LDG.E.U8 R71, desc[UR18][R6.64] ;  /* 0x0000001206472981 */ /* 0x000f28000c1e1100 */
[----:B------:R-:W-:Y:S04]  /*15840*/  STL [R1+0x658], R11 ;  /* 0x0006580b01007387 */ /* 0x000fe80000100800 */
[----:B------:R0:W-:Y:S04]  /*15850*/  STL [R1+0x654], R14 ;  /* 0x0006540e01007387 */ /* 0x0001e80000100800 */
[----:B0-----:R-:W4:Y:S04]  /*15860*/  LDL.LU R14, [R1+0x1c0] ;  /* 0x0001c000010e7983 */ /* 0x001f280000300800 */
[----:B------:R-:W4:Y:S04]  /*15870*/  LDL.LU R2, [R1+0x1c4] ;  /* 0x0001c40001027983 */ /* 0x000f280000300800 */
[----:B------:R-:W4:Y:S01]  /*15880*/  LDL.LU R11, [R1+0x664] ;  /* 0x00066400010b7983 */ /* 0x000f220000300800 */
[----:B------:R-:W-:-:S03]  /*15890*/  ISETP.GT.AND P2, PT, R8, 0x76, PT ;  /* 0x000000760800780c */ /* 0x000fc60003f44270 */
[----:B---3--:R-:W-:Y:S04]  /*158a0*/  STL [R1+0x848], R72 ;  /* 0x0008484801007387 */ /* 0x008fe80000100800 */
[----:B------:R0:W-:Y:S04]  /*158b0*/  STL [R1+0x660], R0 ;  /* 0x0006600001007387 */ /* 0x0001e80000100800 */
[----:B------:R-:W-:Y:S04]  /*158c0*/  STL [R1+0x65c], R15 ;  /* 0x00065c0f01007387 */ /* 0x000fe80000100800 */
[----:B0-----:R-:W3:Y:S01]  /*158d0*/  LDL.LU R0, [R1+0x668] ;  /* 0x0006680001007983 */ /* 0x001ee20000300800 */
[----:B--2---:R-:W-:-:S05]  /*158e0*/  IADD3 R9, P1, PT, R3, R9, RZ ;  /* 0x0000000903097210 */ /* 0x004fca0007f3e0ff */
[----:B----4-:R-:W-:Y:S01]  /*158f0*/  IMAD.X R10, R5, 0x1, R10, P1 ;  /* 0x00000001050a7824 */ /* 0x010fe200008e060a */
[----:B------:R-:W-:Y:S01]  /*15900*/  STL [R1+0x840], R71 ;  /* 0x0008404701007387 */ /* 0x000fe20000100800 */
[----:B------:R-:W-:Y:S02]  /*15910*/  @P2 IMAD.MOV.U32 R6, RZ, RZ, R9 ;  /* 0x000000ffff062224 */ /* 0x000fe400078e0009 */
[----:B------:R-:W-:Y:S01]  /*15920*/  @P2 IMAD.MOV.U32 R7, RZ, RZ, R10 ;  /* 0x000000ffff072224 */ /* 0x000fe200078e000a */
[----:B------:R-:W-:Y:S04]  /*15930*/  STL [R1+0x1bc], R9 ;  /* 0x0001bc0901007387 */ /* 0x000fe80000100800 */
[----:B------:R0:W-:Y:S04]  /*15940*/  STL [R1+0x1b8], R10 ;  /* 0x0001b80a01007387 */ /* 0x0001e80000100800 */
[----:B0-----:R-:W2:Y:S04]  /*15950*/  LDL.LU R10, [R1+0x66c] ;  /* 0x00066c00010a7983 */ /* 0x001ea80000300800 */
[----:B------:R-:W4:Y:S01]  /*15960*/  LDL.LU R9, [R1+0x670] ;  /* 0x0006700001097983 */ /* 0x000f220000300800 */
[----:B------:R-:W-:-:S02]  /*15970*/  PRMT R69, RZ, 0x7610, R69 ;  /* 0x00007610ff457816 */ /* 0x000fc40000000045 */
[----:B------:R-:W-:-:S04]  /*15980*/  IADD3 R2, P1, PT, R3, R2, RZ ;  /* 0x0000000203027210 */ /* 0x000fc80007f3e0ff */
[----:B------:R0:W2:Y:S01]  /*15990*/  @P2 LDG.E.U8 R69, desc[UR18][R6.64] ;  /* 0x0000001206452981 */ /* 0x0000a2000c1e1100 */
[----:B------:R-:W-:Y:S01]  /*159a0*/  ISETP.GT.AND P2, PT, R8, 0x77, PT ;  /* 0x000000770800780c */ /* 0x000fe20003f44270 */
[----:B------:R-:W-:Y:S02]  /*159b0*/  IMAD.X R14, R5, 0x1, R14, P1 ;  /* 0x00000001050e7824 */ /* 0x000fe400008e060e */
[----:B------:R-:W-:Y:S04]  /*159c0*/  STL [R1+0x1c4], R2 ;  /* 0x0001c40201007387 */ /* 0x000fe80000100800 */
[----:B------:R1:W-:Y:S06]  /*159d0*/  STL [R1+0x1c0], R14 ;  /* 0x0001c00e01007387 */ /* 0x0003ec0000100800 */
[----:B0-----:R-:W-:-:S02]  /*159e0*/  @P2 IMAD.MOV.U32 R7, RZ, RZ, R14 ;  /* 0x000000ffff072224 */ /* 0x001fc400078e000e */
[----:B------:R-:W-:Y:S01]  /*159f0*/  @P2 IMAD.MOV.U32 R6, RZ, RZ, R2 ;  /* 0x000000ffff062224 */ /* 0x000fe200078e0002 */
[----:B-1----:R-:W2:Y:S04]  /*15a00*/  LDL.LU R14, [R1+0x674] ;  /* 0x00067400010e7983 */ /* 0x002ea80000300800 */
[----:B------:R-:W2:Y:S01]  /*15a10*/  LDL.LU R2, [R1+0x678] ;  /* 0x0006780001027983 */ /* 0x000ea20000300800 */
[----:B------:R-:W-:-:S06]  /*15a20*/  PRMT R67, RZ, 0x7610, R67 ;  /* 0x00007610ff437816 */ /* 0x000fcc0000000043 */
[----:B------:R0:W2:Y:S01]  /*15a30*/  @P2 LDG.E.U8 R67, desc[UR18][R6.64] ;  /* 0x0000001206432981 */ /* 0x0000a2000c1e1100 */
[----:B------:R-:W-:Y:S02]  /*15a40*/  ISETP.GT.AND P2, PT, R8, 0x78, PT ;  /* 0x000000780800780c */ /* 0x000fe40003f44270 */
[----:B------:R-:W-:Y:S02]  /*15a50*/  PRMT R30, RZ, 0x7610, R30 ;  /* 0x00007610ff1e7816 */ /* 0x000fe4000000001e */
[----:B---3--:R-:W-:-:S05]  /*15a60*/  IADD3 R0, P1, PT, R3, R0, RZ ;  /* 0x0000000003007210 */ /* 0x008fca0007f3e0ff */
[----:B------:R-:W-:Y:S01]  /*15a70*/  IMAD.X R11, R5, 0x1, R11, P1 ;  /* 0x00000001050b7824 */ /* 0x000fe200008e060b */
[----:B------:R-:W-:Y:S04]  /*15a80*/  STL [R1+0x668], R0 ;  /* 0x0006680001007387 */ /* 0x000fe80000100800 */
[----:B------:R1:W-:Y:S04]  /*15a90*/  STL [R1+0x664], R11 ;  /* 0x0006640b01007387 */ /* 0x0003e80000100800 */
[----:B------:R-:W3:Y:S04]  /*15aa0*/  LDL.LU R68, [R1+0x67c] ;  /* 0x00067c0001447983 */ /* 0x000ee80000300800 */
[----:B------:R-:W3:Y:S01]  /*15ab0*/  LDL.LU R15, [R1+0x680] ;  /* 0x00068000010f7983 */ /* 0x000ee20000300800 */
[----:B0-----:R-:W-:-:S02]  /*15ac0*/  @P2 IMAD.MOV.U32 R6, RZ, RZ, R0 ;  /* 0x000000ffff062224 */ /* 0x001fc400078e0000 */
[----:B------:R-:W-:Y:S02]  /*15ad0*/  @P2 IMAD.MOV.U32 R7, RZ, RZ, R11 ;  /* 0x000000ffff072224 */ /* 0x000fe400078e000b */
[----:B-1----:R-:W3:Y:S04]  /*15ae0*/  LDL.LU R11, [R1+0x684] ;  /* 0x00068400010b7983 */ /* 0x002ee80000300800 */
[----:B------:R-:W3:Y:S04]  /*15af0*/  LDL.LU R0, [R1+0x688] ;  /* 0x0006880001007983 */ /* 0x000ee80000300800 */
[----:B------:R0:W3:Y:S01]  /*15b00*/  @P2 LDG.E.U8 R30, desc[UR18][R6.64] ;  /* 0x00000012061e2981 */ /* 0x0000e2000c1e1100 */
[----:B------:R-:W-:-:S02]  /*15b10*/  ISETP.GT.AND P2, PT, R8, 0x79, PT ;  /* 0x000000790800780c */ /* 0x000fc40003f44270 */
[----:B----4-:R-:W-:-:S05]  /*15b20*/  IADD3 R9, P1, PT, R3, R9, RZ ;  /* 0x0000000903097210 */ /* 0x010fca0007f3e0ff */
[----:B--2---:R-:W-:Y:S01]  /*15b30*/  IMAD.X R10, R5, 0x1, R10, P1 ;  /* 0x00000001050a7824 */ /* 0x004fe200008e060a */
[----:B------:R-:W-:Y:S05]  /*15b40*/  STL [R1+0x670], R9 ;  /* 0x0006700901007387 */ /* 0x000fea0000100800 */
[----:B0-----:R-:W-:Y:S01]  /*15b50*/  @P2 IMAD.MOV.U32 R7, RZ, RZ, R10 ;  /* 0x000000ffff072224 */ /* 0x001fe200078e000a */
[----:B------:R0:W-:Y:S01]  /*15b60*/  STL [R1+0x66c], R10 ;  /* 0x00066c0a01007387 */ /* 0x0001e20000100800 */
[----:B------:R-:W-:-:S03]  /*15b70*/  @P2 IMAD.MOV.U32 R6, RZ, RZ, R9 ;  /* 0x000000ffff062224 */ /* 0x000fc600078e0009 */
[----:B0-----:R-:W2:Y:S04]  /*15b80*/  LDL.LU R10, [R1+0x68c] ;  /* 0x00068c00010a7983 */ /* 0x001ea80000300800 */
[----:B------:R-:W4:Y:S01]  /*15b90*/  LDL.LU R9, [R1+0x690] ;  /* 0x0006900001097983 */ /* 0x000f220000300800 */
[----:B------:R-:W-:-:S06]  /*15ba0*/  PRMT R46, RZ, 0x7610, R46 ;  /* 0x00007610ff2e7816 */ /* 0x000fcc000000002e */
[----:B------:R0:W2:Y:S01]  /*15bb0*/  @P2 LDG.E.U8 R46, desc[UR18][R6.64] ;  /* 0x00000012062e2981 */ /* 0x0000a2000c1e1100 */
[----:B------:R-:W-:Y:S02]  /*15bc0*/  ISETP.GT.AND P2, PT, R8, 0x7a, PT ;  /* 0x0000007a0800780c */ /* 0x000fe40003f44270 */
[----:B------:R-:W-:Y:S02]  /*15bd0*/  IADD3 R2, P1, PT, R3, R2, RZ ;  /* 0x0000000203027210 */ /* 0x000fe40007f3e0ff */
[----:B------:R-:W-:-:S03]  /*15be0*/  PRMT R54, RZ, 0x7610, R54 ;  /* 0x00007610ff367816 */ /* 0x000fc60000000036 */
[----:B------:R-:W-:-:S06]  /*15bf0*/  IMAD.X R14, R5, 0x1, R14, P1 ;  /* 0x00000001050e7824 */ /* 0x000fcc00008e060e */
[----:B0-----:R-:W-:Y:S02]  /*15c00*/  @P2 IMAD.MOV.U32 R6, RZ, RZ, R2 ;  /* 0x000000ffff062224 */ /* 0x001fe400078e0002 */
[----:B------:R-:W-:-:S05]  /*15c10*/  @P2 IMAD.MOV.U32 R7, RZ, RZ, R14 ;  /* 0x000000ffff072224 */ /* 0x000fca00078e000e */
[----:B------:R0:W2:Y:S01]  /*15c20*/  @P2 LDG.E.U8 R54, desc[UR18][R6.64] ;  /* 0x0000001206362981 */ /* 0x0000a2000c1e1100 */
[----:B------:R-:W-:-:S03]  /*15c30*/  ISETP.GT.AND P2, PT, R8, 0x7b, PT ;  /* 0x0000007b0800780c */ /* 0x000fc60003f44270 */
[----:B------:R-:W-:Y:S04]  /*15c40*/  STL [R1+0x678], R2 ;  /* 0x0006780201007387 */ /* 0x000fe80000100800 */
[----:B------:R1:W-:Y:S01]  /*15c50*/  STL [R1+0x674], R14 ;  /* 0x0006740e01007387 */ /* 0x0003e20000100800 */
[----:B------:R-:W-:-:S03]  /*15c60*/  PRMT R66, RZ, 0x7610, R66 ;  /* 0x00007610ff427816 */ /* 0x000fc60000000042 */
[----:B-1----:R-:W2:Y:S04]  /*15c70*/  LDL.LU R14, [R1+0x1c8] ;  /* 0x0001c800010e7983 */ /* 0x002ea80000300800 */
[----:B------:R-:W2:Y:S01]  /*15c80*/  LDL.LU R2, [R1+0x1cc] ;  /* 0x0001cc0001027983 */ /* 0x000ea20000300800 */
[----:B------:R-:W-:Y:S02]  /*15c90*/  PRMT R64, RZ, 0x7610, R64 ;  /* 0x00007610ff407816 */ /* 0x000fe40000000040 */
        /* <DEDUP_REMOVED lines=9> */
[----:B------:R-:W-:Y:S01]  /*15d30*/  @P2 IMAD.MOV.U32 R7, RZ, RZ, R11 ;  /* 0x000000ffff072224 */ /* 0x000fe200078e000b */
[----:B------:R-:W-:Y:S04]  /*15d40*/  STL [R1+0x680], R15 ;  /* 0x0006800f01007387 */ /* 0x000fe80000100800 */
[----:B------:R0:W3:Y:S01]  /*15d50*/  @P2 LDG.E.U8 R64, desc[UR18][R6.64] ;  /* 0x0000001206402981 */ /* 0x0000e2000c1e1100 */
[----:B------:R-:W-:-:S03]  /*15d60*/  ISETP.GT.AND P2, PT, R8, 0x7d, PT ;  /* 0x0000007d0800780c */ /* 0x000fc60003f44270 */
[----:B------:R-:W-:Y:S01]  /*15d70*/  STL [R1+0x67c], R68 ;  /* 0x00067c4401007387 */ /* 0x000fe20000100800 */
[----:B----4-:R-:W-:-:S03]  /*15d80*/  IADD3 R9, P1, PT, R3, R9, RZ ;  /* 0x0000000903097210 */ /* 0x010fc60007f3e0ff */
[----:B------:R-:W-:Y:S04]  /*15d90*/  STL [R1+0x688], R0 ;  /* 0x0006880001007387 */ /* 0x000fe80000100800 */
[----:B------:R1:W-:Y:S01]  /*15da0*/  STL [R1+0x684], R11 ;  /* 0x0006840b01007387 */ /* 0x0003e20000100800 */
[----:B--2---:R-:W-:-:S03]  /*15db0*/  IMAD.X R10, R5, 0x1, R10, P1 ;  /* 0x00000001050a7824 */ /* 0x004fc600008e060a */
[----:B-1----:R-:W2:Y:S04]  /*15dc0*/  LDL.LU R11, [R1+0x1d0] ;  /* 0x0001d000010b7983 */ /* 0x002ea80000300800 */
[----:B------:R-:W4:Y:S01]  /*15dd0*/  LDL.LU R0, [R1+0x1d4] ;  /* 0x0001d40001007983 */ /* 0x000f220000300800 */
[----:B0-----:R-:W-:-:S03]  /*15de0*/  @P2 IMAD.MOV.U32 R7, RZ, RZ, R10 ;  /* 0x000000ffff072224 */ /* 0x001fc600078e000a */
[----:B------:R-:W-:Y:S01]  /*15df0*/  STL [R1+0x690], R9 ;  /* 0x0006900901007387 */ /* 0x000fe20000100800 */
[----:B------:R-:W-:-:S03]  /*15e00*/  @P2 IMAD.MOV.U32 R6, RZ, RZ, R9 ;  /* 0x000000ffff062224 */ /* 0x000fc600078e0009 */
[----:B------:R0:W-:Y:S04]  /*15e10*/  STL [R1+0x68c], R10 ;  /* 0x00068c0a01007387 */ /* 0x0001e80000100800 */
[----:B0-----:R-:W3:Y:S04]  /*15e20*/  LDL.LU R10, [R1+0x1f8] ;  /* 0x0001f800010a7983 */ /* 0x001ee80000300800 */
[----:B------:R-:W3:Y:S01]  /*15e30*/  LDL.LU R9, [R1+0x20c] ;  /* 0x00020c0001097983 */ /* 0x000ee20000300800 */
[----:B------:R-:W-:-:S06]  /*15e40*/  PRMT R63, RZ, 0x7610, R63 ;  /* 0x00007610ff3f7816 */ /* 0x000fcc000000003f */
[----:B------:R0:W3:Y:S01]  /*15e50*/  @P2 LDG.E.U8 R63, desc[UR18][R6.64] ;  /* 0x00000012063f2981 */ /* 0x0000e2000c1e1100 */
[----:B------:R-:W-:Y:S02]  /*15e60*/  ISETP.GT.AND P2, PT, R8, 0x7e, PT ;  /* 0x0000007e0800780c */ /* 0x000fe40003f44270 */
[----:B------:R-:W-:-:S05]  /*15e70*/  IADD3 R2, P1, PT, R3, R2, RZ ;  /* 0x0000000203027210 */ /* 0x000fca0007f3e0ff */
[----:B------:R1:W-:Y:S06]  /*15e80*/  STL [R1+0x1cc], R2 ;  /* 0x0001cc0201007387 */ /* 0x0003ec0000100800 */
[----:B0-----:R-:W-:Y:S02]  /*15e90*/  @P2 IMAD.MOV.U32 R6, RZ, RZ, R2 ;  /* 0x000000ffff062224 */ /* 0x001fe400078e0002 */
[----:B-1----:R-:W0:Y:S01]  /*15ea0*/  S2R R2, SR_TID.X ;  /* 0x0000000000027919 */ /* 0x002e220000002100 */
[----:B------:R-:W-:Y:S01]  /*15eb0*/  IMAD.X R14, R5, 0x1, R14, P1 ;  /* 0x00000001050e7824 */ /* 0x000fe200008e060e */
[----:B------:R-:W-:-:S03]  /*15ec0*/  PRMT R61, RZ, 0x7610, R61 ;  /* 0x00007610ff3d7816 */ /* 0x000fc6000000003d */
[----:B------:R-:W-:Y:S01]  /*15ed0*/  @P2 IMAD.MOV.U32 R7, RZ, RZ, R14 ;  /* 0x000000ffff072224 */ /* 0x000fe200078e000e */
[----:B------:R-:W-:-:S04]  /*15ee0*/  ISETP.GT.AND P4, PT, R8, 0x7f, PT ;  /* 0x0000007f0800780c */ /* 0x000fc80003f84270 */
[----:B------:R1:W3:Y:S04]  /*15ef0*/  @P2 LDG.E.U8 R61, desc[UR18][R6.64] ;  /* 0x00000012063d2981 */ /* 0x0002e8000c1e1100 */
[----:B------:R1:W-:Y:S01]  /*15f00*/  STL [R1+0x1c8], R14 ;  /* 0x0001c80e01007387 */ /* 0x0003e20000100800 */
[----:B------:R-:W-:-:S03]  /*15f10*/  SHF.R.S32.HI R88, RZ, 0x1f, R4 ;  /* 0x0000001fff587819 */ /* 0x000fc60000011404 */
[----:B------:R-:W3:Y:S01]  /*15f20*/  LDL.LU R15, [R1+0x1d8] ;  /* 0x0001d800010f7983 */ /* 0x000ee20000300800 */
[----:B------:R-:W-:-:S03]  /*15f30*/  IMAD.MOV.U32 R84, RZ, RZ, R12 ;  /* 0x000000ffff547224 */ /* 0x000fc600078e000c */
[----:B-1----:R-:W3:Y:S01]  /*15f40*/  LDL.LU R14, [R1+0x1dc] ;  /* 0x0001dc00010e7983 */ /* 0x002ee20000300800 */
[----:B0-----:R-:W-:-:S04]  /*15f50*/  LOP3.LUT R2, R2, 0x7f, RZ, 0xc0, !PT ;  /* 0x0000007f02027812 */ /* 0x001fc800078ec0ff */
[----:B------:R-:W-:Y:S02]  /*15f60*/  ISETP.GE.AND P1, PT, R2, R8, PT ;  /* 0x000000080200720c */ /* 0x000fe40003f26270 */
[----:B----4-:R-:W-:-:S05]  /*15f70*/  IADD3 R0, P2, PT, R3, R0, RZ ;  /* 0x0000000003007210 */ /* 0x010fca0007f5e0ff */
[----:B--2---:R-:W-:Y:S01]  /*15f80*/  IMAD.X R11, R5, 0x1, R11, P2 ;  /* 0x00000001050b7824 */ /* 0x004fe200010e060b */
[----:B------:R0:W-:Y:S01]  /*15f90*/  STL [R1+0x1d4], R0 ;  /* 0x0001d40001007387 */ /* 0x0001e20000100800 */
[----:B------:R-:W-:-:S03]  /*15fa0*/  @P4 IMAD.MOV.U32 R6, RZ, RZ, R0 ;  /* 0x000000ffff064224 */ /* 0x000fc600078e0000 */
[----:B------:R1:W-:Y:S04]  /*15fb0*/  STL [R1+0x1d0], R11 ;  /* 0x0001d00b01007387 */ /* 0x0003e80000100800 */
[----:B------:R-:W2:Y:S04]  /*15fc0*/  LDL.LU R12, [R1+0x234] ;  /* 0x00023400010c7983 */ /* 0x000ea80000300800 */
[----:B0-----:R-:W4:Y:S01]  /*15fd0*/  LDL.LU R0, [R1+0x238] ;  /* 0x0002380001007983 */ /* 0x001f220000300800 */
[----:B---3--:R-:W-:-:S05]  /*15fe0*/  IADD3 R9, P2, PT, R4, R9, RZ ;  /* 0x0000000904097210 */ /* 0x008fca0007f5e0ff */
[----:B------:R-:W-:Y:S01]  /*15ff0*/  IMAD.X R10, R88, 0x1, R10, P2 ;  /* 0x00000001580a7824 */ /* 0x000fe200010e060a */
[----:B------:R0:W-:Y:S01]  /*16000*/  STL [R1+0x20c], R9 ;  /* 0x00020c0901007387 */ /* 0x0001e20000100800 */
[----:B------:R-:W-:Y:S02]  /*16010*/  @P4 IMAD.MOV.U32 R7, RZ, RZ, R11 ;  /* 0x000000ffff074224 */ /* 0x000fe400078e000b */
[----:B------:R-:W-:Y:S01]  /*16020*/  @!P1 IMAD.MOV.U32 R8, RZ, RZ, R9 ;  /* 0x000000ffff089224 */ /* 0x000fe200078e0009 */
[----:B------:R3:W-:Y:S04]  /*16030*/  STL [R1+0x1f8], R10 ;  /* 0x0001f80a01007387 */ /* 0x0007e80000100800 */
[----:B-1----:R-:W2:Y:S01]  /*16040*/  LDL.LU R11, [R1+0x274] ;  /* 0x00027400010b7983 */ /* 0x002ea20000300800 */
[----:B0-----:R-:W-:-:S03]  /*16050*/  @!P1 IMAD.MOV.U32 R9, RZ, RZ, R10 ;  /* 0x000000ffff099224 */ /* 0x001fc600078e000a */
[----:B---3--:R-:W3:Y:S01]  /*16060*/  LDL.LU R10, [R1+0x278] ;  /* 0x00027800010a7983 */ /* 0x008ee20000300800 */
[----:B------:R-:W-:-:S06]  /*16070*/  PRMT R60, RZ, 0x7610, R60 ;  /* 0x00007610ff3c7816 */ /* 0x000fcc000000003c */
[----:B------:R0:W3:Y:S01]  /*16080*/  @P4 LDG.E.U8 R60, desc[UR18][R6.64] ;  /* 0x00000012063c4981 */ /* 0x0000e2000c1e1100 */
[----:B------:R-:W-:Y:S01]  /*16090*/  BAR.SYNC.DEFER_BLOCKING 0x0 ;  /* 0x0000000000007b1d */ /* 0x000fe20000010000 */
[----:B0-----:R-:W-:Y:S02]  /*160a0*/  PRMT R6, RZ, 0x7610, R6 ;  /* 0x00007610ff067816 */ /* 0x001fe40000000006 */
[----:B------:R-:W-:Y:S02]  /*160b0*/  PRMT R48, RZ, 0x7610, R48 ;  /* 0x00007610ff307816 */ /* 0x000fe40000000030 */
[----:B------:R-:W-:-:S05]  /*160c0*/  IADD3 R14, P2, PT, R4, R14, RZ ;  /* 0x0000000e040e7210 */ /* 0x000fca0007f5e0ff */
[----:B------:R-:W-:Y:S01]  /*160d0*/  IMAD.X R15, R88, 0x1, R15, P2 ;  /* 0x00000001580f7824 */ /* 0x000fe200010e060f */
[----:B------:R0:W3:Y:S04]  /*160e0*/  @!P1 LDG.E.U8 R6, desc[UR18][R8.64] ;  /* 0x0000001208069981 */ /* 0x0000e8000c1e1100 */
[----:B------:R-:W-:Y:S04]  /*160f0*/  STL [R1+0x1dc], R14 ;  /* 0x0001dc0e01007387 */ /* 0x000fe80000100800 */
[----:B------:R1:W-:Y:S01]  /*16100*/  STL [R1+0x1d8], R15 ;  /* 0x0001d80f01007387 */ /* 0x0003e20000100800 */
[----:B0-----:R-:W-:-:S02]  /*16110*/  @!P1 IMAD.MOV.U32 R8, RZ, RZ, R14 ;  /* 0x000000ffff089224 */ /* 0x001fc400078e000e */
[----:B------:R-:W-:-:S05]  /*16120*/  @!P1 IMAD.MOV.U32 R9, RZ, RZ, R15 ;  /* 0x000000ffff099224 */ /* 0x000fca00078e000f */
[----:B------:R0:W3:Y:S04]  /*16130*/  @!P1 LDG.E.U8 R48, desc[UR18][R8.64] ;  /* 0x0000001208309981 */ /* 0x0000e8000c1e1100 */
[----:B-1----:R-:W3:Y:S04]  /*16140*/  LDL.LU R15, [R1+0x2b4] ;  /* 0x0002b400010f7983 */ /* 0x002ee80000300800 */
[----:B------:R-:W3:Y:S01]  /*16150*/  LDL.LU R14, [R1+0x2b8] ;  /* 0x0002b800010e7983 */ /* 0x000ee20000300800 */
[----:B----4-:R-:W-:-:S05]  /*16160*/  IADD3 R0, P2, PT, R4, R0, RZ ;  /* 0x0000000004007210 */ /* 0x010fca0007f5e0ff */
[----:B--2---:R-:W-:Y:S01]  /*16170*/  IMAD.X R12, R88, 0x1, R12, P2 ;  /* 0x00000001580c7824 */ /* 0x004fe200010e060c */
[----:B------:R-:W-:Y:S01]  /*16180*/  STL [R1+0x238], R0 ;  /* 0x0002380001007387 */ /* 0x000fe20000100800 */
[----:B0-----:R-:W-:Y:S02]  /*16190*/  @!P1 IMAD.MOV.U32 R8, RZ, RZ, R0 ;  /* 0x000000ffff089224 */ /* 0x001fe400078e0000 */
[----:B------:R-:W-:Y:S01]  /*161a0*/  @!P1 IMAD.MOV.U32 R9, RZ, RZ, R12 ;  /* 0x000000ffff099224 */ /* 0x000fe200078e000c */
[----:B------:R0:W-:Y:S04]  /*161b0*/  STL [R1+0x234], R12 ;  /* 0x0002340c01007387 */ /* 0x0001e80000100800 */
[----:B0-----:R-:W2:Y:S01]  /*161c0*/  LDL.LU R12, [R1+0x2f4] ;  /* 0x0002f400010c7983 */ /* 0x001ea20000300800 */
[----:B---3--:R-:W-:-:S03]  /*161d0*/  IADD3 R10, P2, PT, R4, R10, RZ ;  /* 0x0000000a040a7210 */ /* 0x008fc60007f5e0ff */
[----:B------:R-:W3:Y:S02]  /*161e0*/  LDL.LU R0, [R1+0x2f8] ;  /* 0x0002f80001007983 */ /* 0x000ee40000300800 */
[----:B------:R-:W-:Y:S02]  /*161f0*/  IMAD.X R11, R88, 0x1, R11, P2 ;  /* 0x00000001580b7824 */ /* 0x000fe400010e060b */
[----:B------:R0:W-:Y:S04]  /*16200*/  STL [R1+0x278], R10 ;  /* 0x0002780a01007387 */ /* 0x0001e80000100800 */
[----:B------:R1:W-:Y:S04]  /*16210*/  STL [R1+0x274], R11 ;  /* 0x0002740b01007387 */ /* 0x0003e80000100800 */
[----:B------:R-:W4:Y:S04]  /*16220*/  LDL.LU R71, [R1+0x334] ;  /* 0x0003340001477983 */ /* 0x000f280000300800 */
[----:B------:R-:W4:Y:S01]  /*16230*/  LDL.LU R68, [R1+0x338] ;  /* 0x0003380001447983 */ /* 0x000f220000300800 */
[----:B------:R-:W-:-:S06]  /*16240*/  PRMT R7, RZ, 0x7610, R7 ;  /* 0x00007610ff077816 */ /* 0x000fcc0000000007 */
[----:B------:R0:W4:Y:S02]  /*16250*/  @!P1 LDG.E.U8 R7, desc[UR18][R8.64] ;  /* 0x0000001208079981 */ /* 0x000124000c1e1100 */
[----:B0-----:R-:W-:Y:S02]  /*16260*/  PRMT R8, RZ, 0x7610, R8 ;  /* 0x00007610ff087816 */ /* 0x001fe40000000008 */
[----:B------:R-:W-:-:S04]  /*16270*/  PRMT R9, RZ, 0x7610, R9 ;  /* 0x00007610ff097816 */ /* 0x000fc80000000009 */
[----:B------:R0:W4:Y:S01]  /*16280*/  @!P1 LDG.E.U8 R8, desc[UR18][R10.64] ;  /* 0x000000120a089981 */ /* 0x000122000c1e1100 */
[----:B------:R-:W-:Y:S01]  /*16290*/  IMAD.MOV.U32 R86, RZ, RZ, R13 ;  /* 0x000000ffff567224 */ /* 0x000fe200078e000d */
[----:B------:R-:W-:-:S05]  /*162a0*/  IADD3 R14, P2, PT, R4, R14, RZ ;  /* 0x0000000e040e7210 */ /* 0x000fca0007f5e0ff */
[----:B------:R-:W-:Y:S01]  /*162b0*/  IMAD.X R15, R88, 0x1, R15, P2 ;  /* 0x00000001580f7824 */ /* 0x000fe200010e060f */
[----:B------:R-:W-:Y:S01]  /*162c0*/  STL [R1+0x2b8], R14 ;  /* 0x0002b80e01007387 */ /* 0x000fe20000100800 */
[----:B0-----:R-:W-:Y:S02]  /*162d0*/  @!P1 IMAD.MOV.U32 R10, RZ, RZ, R14 ;  /* 0x000000ffff0a9224 */ /* 0x001fe400078e000e */
[----:B-1----:R-:W-:Y:S01]  /*162e0*/  @!P1 IMAD.MOV.U32 R11, RZ, RZ, R15 ;  /* 0x000000ffff0b9224 */ /* 0x002fe200078e000f */
[----:B------:R0:W-:Y:S04]  /*162f0*/  STL [R1+0x2b4], R15 ;  /* 0x0002b40f01007387 */ /* 0x0001e80000100800 */
[----:B------:R1:W4:Y:S04]  /*16300*/  @!P1 LDG.E.U8 R9, desc[UR18][R10.64] ;  /* 0x000000120a099981 */ /* 0x000328000c1e1100 */
[----:B0-----:R-:W4:Y:S04]  /*16310*/  LDL.LU R15, [R1+0x374] ;  /* 0x00037400010f7983 */ /* 0x001f280000300800 */
[----:B------:R-:W4:Y:S01]  /*16320*/  LDL.LU R14, [R1+0x378] ;  /* 0x00037800010e7983 */ /* 0x000f220000300800 */
[----:B-1----:R-:W-:-:S02]  /*16330*/  PRMT R10, RZ, 0x7610, R10 ;  /* 0x00007610ff0a7816 */ /* 0x002fc4000000000a */
[----:B---3--:R-:W-:-:S05]  /*16340*/  IADD3 R0, P2, PT, R4, R0, RZ ;  /* 0x0000000004007210 */ /* 0x008fca0007f5e0ff */
[----:B--2---:R-:W-:Y:S01]  /*16350*/  IMAD.X R12, R88, 0x1, R12, P2 ;  /* 0x00000001580c7824 */ /* 0x004fe200010e060c */
[----:B------:R-:W-:Y:S03]  /*16360*/  STL [R1+0x2f8], R0 ;  /* 0x0002f80001007387 */ /* 0x000fe60000100800 */
[----:B------:R-:W-:Y:S01]  /*16370*/  @!P1 IMAD.MOV.U32 R13, RZ, RZ, R12 ;  /* 0x000000ffff0d9224 */ /* 0x000fe200078e000c */
[----:B------:R0:W-:Y:S04]  /*16380*/  STL [R1+0x2f4], R12 ;  /* 0x0002f40c01007387 */ /* 0x0001e80000100800 */
[----:B------:R-:W2:Y:S01]  /*16390*/  LDL.LU R72, [R1+0x3b4] ;  /* 0x0003b40001487983 */ /* 0x000ea20000300800 */
[----:B----4-:R-:W-:Y:S01]  /*163a0*/  IADD3 R68, P2, PT, R4, R68, RZ ;  /* 0x0000004404447210 */ /* 0x010fe20007f5e0ff */
[----:B0-----:R-:W-:-:S02]  /*163b0*/  @!P1 IMAD.MOV.U32 R12, RZ, RZ, R0 ;  /* 0x000000ffff0c9224 */ /* 0x001fc400078e0000 */
[----:B------:R-:W3:Y:S02]  /*163c0*/  LDL.LU R0, [R1+0x3b8] ;  /* 0x0003b80001007983 */ /* 0x000ee40000300800 */
[----:B------:R-:W-:Y:S02]  /*163d0*/  IMAD.X R71, R88, 0x1, R71, P2 ;  /* 0x0000000158477824 */ /* 0x000fe400010e0647 */
[----:B------:R-:W-:Y:S04]  /*163e0*/  STL [R1+0x338], R68 ;  /* 0x0003384401007387 */ /* 0x000fe80000100800 */
[----:B------:R0:W4:Y:S04]  /*163f0*/  @!P1 LDG.E.U8 R10, desc[UR18][R12.64] ;  /* 0x000000120c0a9981 */ /* 0x000128000c1e1100 */
[----:B------:R1:W-:Y:S04]  /*16400*/  STL [R1+0x334], R71 ;  /* 0x0003344701007387 */ /* 0x0003e80000100800 */
[----:B------:R-:W4:Y:S01]  /*16410*/  LDL.LU R76, [R1+0x1e0] ;  /* 0x0001e000014c7983 */ /* 0x000f220000300800 */
[----:B0-----:R-:W-:-:S03]  /*16420*/  @!P1 IMAD.MOV.U32 R13, RZ, RZ, R71 ;  /* 0x000000ffff0d9224 */ /* 0x001fc600078e0047 */
[----:B-1----:R-:W4:Y:S01]  /*16430*/  LDL.LU R71, [R1+0x1e4] ;  /* 0x0001e40001477983 */ /* 0x002f220000300800 */
[----:B------:R-:W-:Y:S01]  /*16440*/  PRMT R11, RZ, 0x7610, R11 ;  /* 0x00007610ff0b7816 */ /* 0x000fe2000000000b */
[----:B------:R-:W-:-:S05]  /*16450*/  @!P1 IMAD.MOV.U32 R12, RZ, RZ, R68 ;  /* 0x000000ffff0c9224 */ /* 0x000fca00078e0044 */
[----:B------:R0:W4:Y:S02]  /*16460*/  @!P1 LDG.E.U8 R11, desc[UR18][R12.64] ;  /* 0x000000120c0b9981 */ /* 0x000124000c1e1100 */
[----:B0-----:R-:W-:Y:S02]  /*16470*/  PRMT R12, RZ, 0x7610, R12 ;  /* 0x00007610ff0c7816 */ /* 0x001fe4000000000c */
[----:B------:R-:W-:-:S05]  /*16480*/  IADD3 R14, P2, PT, R4, R14, RZ ;  /* 0x0000000e040e7210 */ /* 0x000fca0007f5e0ff */
[----:B------:R-:W-:Y:S01]  /*16490*/  IMAD.X R15, R88, 0x1, R15, P2 ;  /* 0x00000001580f7824 */ /* 0x000fe200010e060f */
[----:B------:R0:W-:Y:S04]  /*164a0*/  STL [R1+0x378], R14 ;  /* 0x0003780e01007387 */ /* 0x0001e80000100800 */
[----:B------:R1:W-:Y:S04]  /*164b0*/  STL [R1+0x374], R15 ;  /* 0x0003740f01007387 */ /* 0x0003e80000100800 */
[----:B------:R-:W4:Y:S04]  /*164c0*/  LDL.LU R77, [R1+0x23c] ;  /* 0x00023c00014d7983 */ /* 0x000f280000300800 */
[----:B------:R-:W4:Y:S04]  /*164d0*/  LDL.LU R68, [R1+0x240] ;  /* 0x0002400001447983 */ /* 0x000f280000300800 */
[----:B------:R0:W4:Y:S04]  /*164e0*/  @!P1 LDG.E.U8 R12, desc[UR18][R14.64] ;  /* 0x000000120e0c9981 */ /* 0x000128000c1e1100 */
[----:B------:R-:W-:Y:S04]  /*164f0*/  STS.U8 [R2+UR9+0x4000], R17 ;  /* 0x0040001102007988 */ /* 0x000fe80008000009 */
[----:B------:R-:W-:Y:S01]  /*16500*/  STS.U8 [R2+UR9+0x4400], R16 ;  /* 0x0044001002007988 */ /* 0x000fe20008000009 */
[----:B---3--:R-:W-:-:S05]  /*16510*/  IADD3 R0, P2, PT, R4, R0, RZ ;  /* 0x0000000004007210 */ /* 0x008fca0007f5e0ff */
[----:B--2---:R-:W-:Y:S01]  /*16520*/  IMAD.X R72, R88, 0x1, R72, P2 ;  /* 0x0000000158487824 */ /* 0x004fe200010e0648 */
[----:B------:R-:W-:Y:S01]  /*16530*/  STL [R1+0x3b8], R0 ;  /* 0x0003b80001007387 */ /* 0x000fe20000100800 */
[----:B0-----:R-:W-:Y:S02]  /*16540*/  @!P1 IMAD.MOV.U32 R14, RZ, RZ, R0 ;  /* 0x000000ffff0e9224 */ /* 0x001fe400078e0000 */
[----:B-1----:R-:W-:Y:S01]  /*16550*/  @!P1 IMAD.MOV.U32 R15, RZ, RZ, R72 ;  /* 0x000000ffff0f9224 */ /* 0x002fe200078e0048 */
[----:B------:R0:W-:Y:S04]  /*16560*/  STL [R1+0x3b4], R72 ;  /* 0x0003b44801007387 */ /* 0x0001e80000100800 */
[----:B0-----:R-:W2:Y:S01]  /*16570*/  LDL.LU R72, [R1+0x27c] ;  /* 0x00027c0001487983 */ /* 0x001ea20000300800 */
[----:B----4-:R-:W-:-:S03]  /*16580*/  IADD3 R71, P2, PT, R4, R71, RZ ;  /* 0x0000004704477210 */ /* 0x010fc60007f5e0ff */
[----:B------:R-:W3:Y:S02]  /*16590*/  LDL.LU R0, [R1+0x280] ;  /* 0x0002800001007983 */ /* 0x000ee40000300800 */
[----:B------:R-:W-:Y:S02]  /*165a0*/  IMAD.X R76, R88, 0x1, R76, P2 ;  /* 0x00000001584c7824 */ /* 0x000fe400010e064c */
[----:B------:R-:W-:Y:S01]  /*165b0*/  STL [R1+0x1e4], R71 ;  /* 0x0001e44701007387 */ /* 0x000fe20000100800 */
[----:B------:R-:W-:Y:S02]  /*165c0*/  @!P1 IMAD.MOV.U32 R16, RZ, RZ, R71 ;  /* 0x000000ffff109224 */ /* 0x000fe400078e0047 */
[----:B------:R-:W-:Y:S01]  /*165d0*/  @!P1 IMAD.MOV.U32 R17, RZ, RZ, R76 ;  /* 0x000000ffff119224 */ /* 0x000fe200078e004c */
[----:B------:R0:W-:Y:S04]  /*165e0*/  STL [R1+0x1e0], R76 ;  /* 0x0001e04c01007387 */ /* 0x0001e80000100800 */
[----:B0-----:R-:W4:Y:S04]  /*165f0*/  LDL.LU R76, [R1+0x2bc] ;  /* 0x0002bc00014c7983 */ /* 0x001f280000300800 */
[----:B------:R-:W4:Y:S01]  /*16600*/  LDL.LU R71, [R1+0x2c0] ;  /* 0x0002c00001477983 */ /* 0x000f220000300800 */
[----:B------:R-:W-:-:S06]  /*16610*/  PRMT R13, RZ, 0x7610, R13 ;  /* 0x00007610ff0d7816 */ /* 0x000fcc000000000d */
[----:B------:R0:W4:Y:S02]  /*16620*/  @!P1 LDG.E.U8 R13, desc[UR18][R14.64] ;  /* 0x000000120e0d9981 */ /* 0x000124000c1e1100 */
[----:B0-----:R-:W-:Y:S02]  /*16630*/  PRMT R14, RZ, 0x7610, R14 ;  /* 0x00007610ff0e7816 */ /* 0x001fe4000000000e */
[----:B------:R-:W-:-:S04]  /*16640*/  PRMT R15, RZ, 0x7610, R15 ;  /* 0x00007610ff0f7816 */ /* 0x000fc8000000000f */
[----:B------:R0:W4:Y:S01]  /*16650*/  @!P1 LDG.E.U8 R14, desc[UR18][R16.64] ;  /* 0x00000012100e9981 */ /* 0x000122000c1e1100 */
[----:B------:R-:W-:-:S05]  /*16660*/  IADD3 R68, P2, PT, R4, R68, RZ ;  /* 0x0000004404447210 */ /* 0x000fca0007f5e0ff */
[----:B------:R-:W-:Y:S01]  /*16670*/  IMAD.X R77, R88, 0x1, R77, P2 ;  /* 0x00000001584d7824 */ /* 0x000fe200010e064d */
[----:B------:R-:W-:Y:S01]  /*16680*/  STL [R1+0x240], R68 ;  /* 0x0002404401007387 */ /* 0x000fe20000100800 */
[----:B0-----:R-:W-:Y:S02]  /*16690*/  @!P1 IMAD.MOV.U32 R16, RZ, RZ, R68 ;  /* 0x000000ffff109224 */ /* 0x001fe400078e0044 */
[----:B------:R-:W-:Y:S01]  /*166a0*/  @!P1 IMAD.MOV.U32 R17, RZ, RZ, R77 ;  /* 0x000000ffff119224 */ /* 0x000fe200078e004d */
[----:B------:R0:W-:Y:S04]  /*166b0*/  STL [R1+0x23c], R77 ;  /* 0x00023c4d01007387 */ /* 0x0001e80000100800 */
[----:B------:R-:W-:Y:S04]  /*166c0*/  STS.U8 [R2+UR9+0x4800], R19 ;  /* 0x0048001302007988 */ /* 0x000fe80008000009 */
[----:B------:R1:W4:Y:S04]  /*166d0*/  @!P1 LDG.E.U8 R15, desc[UR18][R16.64] ;  /* 0x00000012100f9981 */ /* 0x000328000c1e1100 */
[----:B0-----:R-:W4:Y:S04]  /*166e0*/  LDL.LU R77, [R1+0x2fc] ;  /* 0x0002fc00014d7983 */ /* 0x001f280000300800 */
[----:B------:R-:W4:Y:S01]  /*166f0*/  LDL.LU R68, [R1+0x300] ;  /* 0x0003000001447983 */ /* 0x000f220000300800 */
[----:B-1----:R-:W-:-:S03]  /*16700*/  PRMT R16, RZ, 0x7610, R16 ;  /* 0x00007610ff107816 */ /* 0x002fc60000000010 */
[----:B------:R0:W-:Y:S01]  /*16710*/  STS.U8 [R2+UR9+0x4c00], R18 ;  /* 0x004c001202007988 */ /* 0x0001e20008000009 */
[----:B---3--:R-:W-:-:S05]  /*16720*/  IADD3 R0, P2, PT, R4, R0, RZ ;  /* 0x0000000004007210 */ /* 0x008fca0007f5e0ff */
[----:B--2---:R-:W-:Y:S01]  /*16730*/  IMAD.X R72, R88, 0x1, R72, P2 ;  /* 0x0000000158487824 */ /* 0x004fe200010e0648 */
[----:B------:R-:W-:Y:S01]  /*16740*/  STL [R1+0x280], R0 ;  /* 0x0002800001007387 */ /* 0x000fe20000100800 */
[----:B0-----:R-:W-:Y:S02]  /*16750*/  @!P1 IMAD.MOV.U32 R18, RZ, RZ, R0 ;  /* 0x000000ffff129224 */ /* 0x001fe400078e0000 */
[----:B------:R-:W-:Y:S01]  /*16760*/  @!P1 IMAD.MOV.U32 R19, RZ, RZ, R72 ;  /* 0x000000ffff139224 */ /* 0x000fe200078e0048 */
[----:B------:R0:W-:Y:S04]  /*16770*/  STL [R1+0x27c], R72 ;  /* 0x00027c4801007387 */ /* 0x0001e80000100800 */
[----:B------:R1:W2:Y:S04]  /*16780*/  @!P1 LDG.E.U8 R16, desc[UR18][R18.64] ;  /* 0x0000001212109981 */ /* 0x0002a8000c1e1100 */
[----:B0-----:R-:W3:Y:S01]  /*16790*/  LDL.LU R72, [R1+0x33c] ;  /* 0x00033c0001487983 */ /* 0x001ee20000300800 */
[----:B----4-:R-:W-:-:S03]  /*167a0*/  IADD3 R71, P2, PT, R4, R71, RZ ;  /* 0x0000004704477210 */ /* 0x010fc60007f5e0ff */
[----:B------:R-:W4:Y:S02]  /*167b0*/  LDL.LU R0, [R1+0x340] ;  /* 0x0003400001007983 */ /* 0x000f240000300800 */
[----:B------:R-:W-:Y:S02]  /*167c0*/  IMAD.X R76, R88, 0x1, R76, P2 ;  /* 0x00000001584c7824 */ /* 0x000fe400010e064c */
[----:B------:R-:W-:Y:S01]  /*167d0*/  STL [R1+0x2c0], R71 ;  /* 0x0002c04701007387 */ /* 0x000fe20000100800 */
[----:B-1----:R-:W-:Y:S02]  /*167e0*/  @!P1 IMAD.MOV.U32 R18, RZ, RZ, R71 ;  /* 0x000000ffff129224 */ /* 0x002fe400078e0047 */
[----:B------:R-:W-:Y:S01]  /*167f0*/  @!P1 IMAD.MOV.U32 R19, RZ, RZ, R76 ;  /* 0x000000ffff139224 */ /* 0x000fe200078e004c */
[----:B------:R0:W-:Y:S04]  /*16800*/  STL [R1+0x2bc], R76 ;  /* 0x0002bc4c01007387 */ /* 0x0001e80000100800 */
[----:B0-----:R-:W2:Y:S04]  /*16810*/  LDL.LU R76, [R1+0x37c] ;  /* 0x00037c00014c7983 */ /* 0x001ea80000300800 */
[----:B------:R-:W2:Y:S01]  /*16820*/  LDL.LU R71, [R1+0x380] ;  /* 0x0003800001477983 */ /* 0x000ea20000300800 */
[----:B------:R-:W-:-:S03]  /*16830*/  PRMT R17, RZ, 0x7610, R17 ;  /* 0x00007610ff117816 */ /* 0x000fc60000000011 */
[----:B------:R-:W-:Y:S04]  /*16840*/  STS.U8 [R2+UR9+0x5000], R21 ;  /* 0x0050001502007988 */ /* 0x000fe80008000009 */
[----:B------:R0:W2:Y:S04]  /*16850*/  @!P1 LDG.E.U8 R17, desc[UR18][R18.64] ;  /* 0x0000001212119981 */ /* 0x0000a8000c1e1100 */
[----:B------:R1:W-:Y:S01]  /*16860*/  STS.U8 [R2+UR9+0x5400], R20 ;  /* 0x0054001402007988 */ /* 0x0003e20008000009 */
[----:B0-----:R-:W-:Y:S02]  /*16870*/  PRMT R18, RZ, 0x7610, R18 ;  /* 0x00007610ff127816 */ /* 0x001fe40000000012 */
[----:B------:R-:W-:-:S05]  /*16880*/  IADD3 R68, P2, PT, R4, R68, RZ ;  /* 0x0000004404447210 */ /* 0x000fca0007f5e0ff */
[----:B------:R-:W-:Y:S01]  /*16890*/  IMAD.X R77, R88, 0x1, R77, P2 ;  /* 0x00000001584d7824 */ /* 0x000fe200010e064d */
[----:B------:R0:W-:Y:S01]  /*168a0*/  STL [R1+0x300], R68 ;  /* 0x0003004401007387 */ /* 0x0001e20000100800 */
[----:B-1----:R-:W-:Y:S02]  /*168b0*/  @!P1 IMAD.MOV.U32 R20, RZ, RZ, R68 ;  /* 0x000000ffff149224 */ /* 0x002fe400078e0044 */
[----:B------:R-:W-:Y:S01]  /*168c0*/  @!P1 IMAD.MOV.U32 R21, RZ, RZ, R77 ;  /* 0x000000ffff159224 */ /* 0x000fe200078e004d */
[----:B------:R-:W-:Y:S04]  /*168d0*/  STL [R1+0x2fc], R77 ;  /* 0x0002fc4d01007387 */ /* 0x000fe80000100800 */
[----:B------:R1:W2:Y:S04]  /*168e0*/  @!P1 LDG.E.U8 R18, desc[UR18][R20.64] ;  /* 0x0000001214129981 */ /* 0x0002a8000c1e1100 */
[----:B0-----:R-:W2:Y:S04]  /*168f0*/  LDL.LU R68, [R1+0x3c0] ;  /* 0x0003c00001447983 */ /* 0x001ea80000300800 */
[----:B------:R-:W-:Y:S04]  /*16900*/  STS.U8 [R2+UR9+0x5800], R23 ;  /* 0x0058001702007988 */ /* 0x000fe80008000009 */
[----:B------:R-:W-:Y:S01]  /*16910*/  STS.U8 [R2+UR9+0x5c00], R22 ;  /* 0x005c001602007988 */ /* 0x000fe20008000009 */
[----:B----4-:R-:W-:-:S05]  /*16920*/  IADD3 R0, P2, PT, R4, R0, RZ ;  /* 0x0000000004007210 */ /* 0x010fca0007f5e0ff */
[----:B---3--:R-:W-:Y:S01]  /*16930*/  IMAD.X R72, R88, 0x1, R72, P2 ;  /* 0x0000000158487824 */ /* 0x008fe200010e0648 */
[----:B------:R-:W-:Y:S03]  /*16940*/  STL [R1+0x340], R0 ;  /* 0x0003400001007387 */ /* 0x000fe60000100800 */
[----:B-1----:R-:W-:Y:S01]  /*16950*/  @!P1 IMAD.MOV.U32 R21, RZ, RZ, R72 ;  /* 0x000000ffff159224 */ /* 0x002fe200078e0048 */
[----:B------:R0:W-:Y:S01]  /*16960*/  STL [R1+0x33c], R72 ;  /* 0x00033c4801007387 */ /* 0x0001e20000100800 */
[----:B------:R-:W-:-:S03]  /*16970*/  @!P1 IMAD.MOV.U32 R20, RZ, RZ, R0 ;  /* 0x000000ffff149224 */ /* 0x000fc600078e0000 */
[----:B0-----:R-:W3:Y:S01]  /*16980*/  LDL.LU R72, [R1+0x3bc] ;  /* 0x0003bc0001487983 */ /* 0x001ee20000300800 */
[----:B--2---:R-:W-:-:S03]  /*16990*/  IADD3 R71, P2, PT, R4, R71, RZ ;  /* 0x0000004704477210 */ /* 0x004fc60007f5e0ff */
[----:B------:R-:W2:Y:S02]  /*169a0*/  LDL.LU R77, [R1+0x1e8] ;  /* 0x0001e800014d7983 */ /* 0x000ea40000300800 */
[----:B------:R-:W-:Y:S02]  /*169b0*/  IMAD.X R76, R88, 0x1, R76, P2 ;  /* 0x00000001584c7824 */ /* 0x000fe400010e064c */
[----:B------:R-:W4:Y:S01]  /*169c0*/  LDL.LU R0, [R1+0x1ec] ;  /* 0x0001ec0001007983 */ /* 0x000f220000300800 */
[----:B------:R-:W-:Y:S02]  /*169d0*/  @!P1 IMAD.MOV.U32 R22, RZ, RZ, R71 ;  /* 0x000000ffff169224 */ /* 0x000fe400078e0047 */
[----:B------:R-:W-:Y:S01]  /*169e0*/  @!P1 IMAD.MOV.U32 R23, RZ, RZ, R76 ;  /* 0x000000ffff179224 */ /* 0x000fe200078e004c */
[----:B------:R-:W-:Y:S04]  /*169f0*/  STL [R1+0x380], R71 ;  /* 0x0003804701007387 */ /* 0x000fe80000100800 */
[----:B------:R0:W-:Y:S04]  /*16a00*/  STL [R1+0x37c], R76 ;  /* 0x00037c4c01007387 */ /* 0x0001e80000100800 */
[----:B0-----:R-:W2:Y:S04]  /*16a10*/  LDL.LU R76, [R1+0x244] ;  /* 0x00024400014c7983 */ /* 0x001ea80000300800 */
[----:B------:R-:W2:Y:S01]  /*16a20*/  LDL.LU R71, [R1+0x248] ;  /* 0x0002480001477983 */ /* 0x000ea20000300800 */
[----:B------:R-:W-:-:S06]  /*16a30*/  PRMT R19, RZ, 0x7610, R19 ;  /* 0x00007610ff137816 */ /* 0x000fcc0000000013 */
[----:B------:R0:W2:Y:S02]  /*16a40*/  @!P1 LDG.E.U8 R19, desc[UR18][R20.64] ;  /* 0x0000001214139981 */ /* 0x0000a4000c1e1100 */
[----:B0-----:R-:W-:Y:S02]  /*16a50*/  PRMT R20, RZ, 0x7610, R20 ;  /* 0x00007610ff147816 */ /* 0x001fe40000000014 */
[----:B------:R-:W-:-:S04]  /*16a60*/  IADD3 R68, P2, PT, R4, R68, RZ ;  /* 0x0000004404447210 */ /* 0x000fc80007f5e0ff */
[----:B------:R0:W2:Y:S01]  /*16a70*/  @!P1 LDG.E.U8 R20, desc[UR18][R22.64] ;  /* 0x0000001216149981 */ /* 0x0000a2000c1e1100 */
[----:B------:R-:W-:-:S03]  /*16a80*/  PRMT R21, RZ, 0x7610, R21 ;  /* 0x00007610ff157816 */ /* 0x000fc60000000015 */
[----:B------:R-:W-:Y:S01]  /*16a90*/  STL [R1+0x3c0], R68 ;  /* 0x0003c04401007387 */ /* 0x000fe20000100800 */
[----:B0-----:R-:W-:-:S03]  /*16aa0*/  @!P1 IMAD.MOV.U32 R22, RZ, RZ, R68 ;  /* 0x000000ffff169224 */ /* 0x001fc600078e0044 */
[----:B------:R-:W-:Y:S04]  /*16ab0*/  STS.U8 [R2+UR9+0x6000], R25 ;  /* 0x0060001902007988 */ /* 0x000fe80008000009 */
[----:B------:R-:W-:Y:S01]  /*16ac0*/  STS.U8 [R2+UR9+0x6400], R24 ;  /* 0x0064001802007988 */ /* 0x000fe20008000009 */
[----:B---3--:R-:W-:-:S04]  /*16ad0*/  IMAD.X R72, R88, 0x1, R72, P2 ;  /* 0x0000000158487824 */ /* 0x008fc800010e0648 */
[----:B------:R-:W-:Y:S01]  /*16ae0*/  @!P1 IMAD.MOV.U32 R23, RZ, RZ, R72 ;  /* 0x000000ffff179224 */ /* 0x000fe200078e0048 */
[----:B------:R0:W-:Y:S01]  /*16af0*/  STL [R1+0x3bc], R72 ;  /* 0x0003bc4801007387 */ /* 0x0001e20000100800 */
[----:B----4-:R-:W-:-:S03]  /*16b00*/  IADD3 R0, P2, PT, R4, R0, RZ ;  /* 0x0000000004007210 */ /* 0x010fc60007f5e0ff */
[----:B------:R1:W3:Y:S02]  /*16b10*/  @!P1 LDG.E.U8 R21, desc[UR18][R22.64] ;  /* 0x0000001216159981 */ /* 0x0002e4000c1e1100 */
[----:B--2---:R-:W-:Y:S02]  /*16b20*/  IMAD.X R77, R88, 0x1, R77, P2 ;  /* 0x00000001584d7824 */ /* 0x004fe400010e064d */
[----:B0-----:R-:W2:Y:S04]  /*16b30*/  LDL.LU R72, [R1+0x284] ;  /* 0x0002840001487983 */ /* 0x001ea80000300800 */
[----:B------:R-:W4:Y:S01]  /*16b40*/  LDL.LU R68, [R1+0x288] ;  /* 0x0002880001447983 */ /* 0x000f220000300800 */
[----:B-1----:R-:W-:Y:S01]  /*16b50*/  PRMT R22, RZ, 0x7610, R22 ;  /* 0x00007610ff167816 */ /* 0x002fe20000000016 */
[----:B------:R-:W-:-:S02]  /*16b60*/  @!P1 IMAD.MOV.U32 R24, RZ, RZ, R0 ;  /* 0x000000ffff189224 */ /* 0x000fc400078e0000 */
[----:B------:R0:W-:Y:S01]  /*16b70*/  STL [R1+0x1ec], R0 ;  /* 0x0001ec0001007387 */ /* 0x0001e20000100800 */
[----:B------:R-:W-:Y:S01]  /*16b80*/  @!P1 IMAD.MOV.U32 R25, RZ, RZ, R77 ;  /* 0x000000ffff199224 */ /* 0x000fe200078e004d */
[----:B------:R-:W-:Y:S02]  /*16b90*/  IADD3 R71, P2, PT, R4, R71, RZ ;  /* 0x0000004704477210 */ /* 0x000fe40007f5e0ff */
[----:B------:R-:W-:Y:S03]  /*16ba0*/  STL [R1+0x1e8], R77 ;  /* 0x0001e84d01007387 */ /* 0x000fe60000100800 */
[----:B------:R-:W-:Y:S01]  /*16bb0*/  IMAD.X R76, R88, 0x1, R76, P2 ;  /* 0x00000001584c7824 */ /* 0x000fe200010e064c */
[----:B0-----:R-:W3:Y:S04]  /*16bc0*/  LDL.LU R0, [R1+0x2c8] ;  /* 0x0002c80001007983 */ /* 0x001ee80000300800 */
[----:B------:R0:W3:Y:S04]  /*16bd0*/  @!P1 LDG.E.U8 R22, desc[UR18][R24.64] ;  /* 0x0000001218169981 */ /* 0x0000e8000c1e1100 */
[----:B------:R-:W-:Y:S04]  /*16be0*/  STL [R1+0x248], R71 ;  /* 0x0002484701007387 */ /* 0x000fe80000100800 */
[----:B------:R1:W-:Y:S01]  /*16bf0*/  STL [R1+0x244], R76 ;  /* 0x0002444c01007387 */ /* 0x0003e20000100800 */
[----:B0-----:R-:W-:-:S03]  /*16c00*/  @!P1 IMAD.MOV.U32 R25, RZ, RZ, R76 ;  /* 0x000000ffff199224 */ /* 0x001fc600078e004c */
[----:B-1----:R-:W3:Y:S01]  /*16c10*/  LDL.LU R76, [R1+0x2c4] ;  /* 0x0002c400014c7983 */ /* 0x002ee20000300800 */
[----:B------:R-:W-:Y:S01]  /*16c20*/  PRMT R23, RZ, 0x7610, R23 ;  /* 0x00007610ff177816 */ /* 0x000fe20000000017 */
[----:B------:R-:W-:Y:S02]  /*16c30*/  @!P1 IMAD.MOV.U32 R24, RZ, RZ, R71 ;  /* 0x000000ffff189224 */ /* 0x000fe400078e0047 */
[----:B------:R-:W3:Y:S04]  /*16c40*/  LDL.LU R71, [R1+0x308] ;  /* 0x0003080001477983 */ /* 0x000ee80000300800 */
[----:B------:R-:W-:Y:S04]  /*16c50*/  STS.U8 [R2+UR9+0x6800], R27 ;  /* 0x0068001b02007988 */ /* 0x000fe80008000009 */
[----:B------:R0:W3:Y:S04]  /*16c60*/  @!P1 LDG.E.U8 R23, desc[UR18][R24.64] ;  /* 0x0000001218179981 */ /* 0x0000e8000c1e1100 */
[----:B------:R1:W-:Y:S01]  /*16c70*/  STS.U8 [R2+UR9+0x6c00], R26 ;  /* 0x006c001a02007988 */ /* 0x0003e20008000009 */
[----:B0-----:R-:W-:-:S02]  /*16c80*/  PRMT R24, RZ, 0x7610, R24 ;  /* 0x00007610ff187816 */ /* 0x001fc40000000018 */
[----:B----4-:R-:W-:-:S05]  /*16c90*/  IADD3 R68, P2, PT, R4, R68, RZ ;  /* 0x0000004404447210 */ /* 0x010fca0007f5e0ff */
[----:B--2---:R-:W-:Y:S01]  /*16ca0*/  IMAD.X R72, R88, 0x1, R72, P2 ;  /* 0x0000000158487824 */ /* 0x004fe200010e0648 */
[----:B------:R-:W-:Y:S01]  /*16cb0*/  STL [R1+0x288], R68 ;  /* 0x0002884401007387 */ /* 0x000fe20000100800 */
[----:B-1----:R-:W-:Y:S02]  /*16cc0*/  @!P1 IMAD.MOV.U32 R26, RZ, RZ, R68 ;  /* 0x000000ffff1a9224 */ /* 0x002fe400078e0044 */
[----:B------:R-:W-:Y:S01]  /*16cd0*/  @!P1 IMAD.MOV.U32 R27, RZ, RZ, R72 ;  /* 0x000000ffff1b9224 */ /* 0x000fe200078e0048 */
[----:B------:R0:W-:Y:S04]  /*16ce0*/  STL [R1+0x284], R72 ;  /* 0x0002844801007387 */ /* 0x0001e80000100800 */
[----:B------:R-:W2:Y:S01]  /*16cf0*/  LDL.LU R77, [R1+0x304] ;  /* 0x00030400014d7983 */ /* 0x000ea20000300800 */
[----:B---3--:R-:W-:-:S03]  /*16d00*/  IADD3 R0, P2, PT, R4, R0, RZ ;  /* 0x0000000004007210 */ /* 0x008fc60007f5e0ff */
[----:B------:R1:W3:Y:S04]  /*16d10*/  @!P1 LDG.E.U8 R24, desc[UR18][R26.64] ;  /* 0x000000121a189981 */ /* 0x0002e8000c1e1100 */
[----:B0-----:R-:W4:Y:S04]  /*16d20*/  LDL.LU R72, [R1+0x344] ;  /* 0x0003440001487983 */ /* 0x001f280000300800 */
[----:B------:R-:W3:Y:S01]  /*16d30*/  LDL.LU R68, [R1+0x348] ;  /* 0x0003480001447983 */ /* 0x000ee20000300800 */
[----:B-1----:R-:W-:-:S03]  /*16d40*/  @!P1 IMAD.MOV.U32 R26, RZ, RZ, R0 ;  /* 0x000000ffff1a9224 */ /* 0x002fc600078e0000 */
[----:B------:R-:W-:Y:S01]  /*16d50*/  STL [R1+0x2c8], R0 ;  /* 0x0002c80001007387 */ /* 0x000fe20000100800 */
[----:B------:R-:W-:-:S04]  /*16d60*/  IMAD.X R76, R88, 0x1, R76, P2 ;  /* 0x00000001584c7824 */ /* 0x000fc800010e064c */
[----:B------:R-:W-:Y:S01]  /*16d70*/  @!P1 IMAD.MOV.U32 R27, RZ, RZ, R76 ;  /* 0x000000ffff1b9224 */ /* 0x000fe200078e004c */
[----:B------:R0:W-:Y:S04]  /*16d80*/  STL [R1+0x2c4], R76 ;  /* 0x0002c44c01007387 */ /* 0x0001e80000100800 */
[----:B0-----:R-:W4:Y:S04]  /*16d90*/  LDL.LU R76, [R1+0x384] ;  /* 0x00038400014c7983 */ /* 0x001f280000300800 */
[----:B------:R-:W4:Y:S01]  /*16da0*/  LDL.LU R0, [R1+0x388] ;  /* 0x0003880001007983 */ /* 0x000f220000300800 */
[----:B------:R-:W-:-:S02]  /*16db0*/  IADD3 R71, P2, PT, R4, R71, RZ ;  /* 0x0000004704477210 */ /* 0x000fc40007f5e0ff */
[----:B------:R-:W-:Y:S01]  /*16dc0*/  PRMT R25, RZ, 0x7610, R25 ;  /* 0x00007610ff197816 */ /* 0x000fe20000000019 */
[----:B------:R-:W-:Y:S04]  /*16dd0*/  STS.U8 [R2+UR9+0x7000], R29 ;  /* 0x0070001d02007988 */ /* 0x000fe80008000009 */
[----:B------:R0:W-:Y:S04]  /*16de0*/  STS.U8 [R2+UR9+0x7400], R28 ;  /* 0x0074001c02007988 */ /* 0x0001e80008000009 */
[----:B------:R1:W-:Y:S04]  /*16df0*/  STL [R1+0x308], R71 ;  /* 0x0003084701007387 */ /* 0x0003e80000100800 */
[----:B------:R1:W4:Y:S01]  /*16e00*/  @!P1 LDG.E.U8 R25, desc[UR18][R26.64] ;  /* 0x000000121a199981 */ /* 0x000322000c1e1100 */
[----:B0-----:R-:W-:Y:S01]  /*16e10*/  @!P1 IMAD.MOV.U32 R28, RZ, RZ, R71 ;  /* 0x000000ffff1c9224 */ /* 0x001fe200078e0047 */
[----:B-1----:R-:W-:-:S02]  /*16e20*/  PRMT R26, RZ, 0x7610, R26 ;  /* 0x00007610ff1a7816 */ /* 0x002fc4000000001a */
[----:B------:R-:W-:Y:S04]  /*16e30*/  STS.U8 [R2+UR9+0x7800], R31 ;  /* 0x0078001f02007988 */ /* 0x000fe80008000009 */
[----:B------:R-:W-:Y:S01]  /*16e40*/  STS.U8 [R2+UR9+0x7c00], R30 ;  /* 0x007c001e02007988 */ /* 0x000fe20008000009 */
[----:B--2---:R-:W-:-:S05]  /*16e50*/  IMAD.X R77, R88, 0x1, R77, P2 ;  /* 0x00000001584d7824 */ /* 0x004fca00010e064d */
[----:B------:R0:W-:Y:S01]  /*16e60*/  STL [R1+0x304], R77 ;  /* 0x0003044d01007387 */ /* 0x0001e20000100800 */
[----:B---3--:R-:W-:-:S03]  /*16e70*/  IADD3 R68, P2, PT, R4, R68, RZ ;  /* 0x0000004404447210 */ /* 0x008fc60007f5e0ff */
[----:B------:R-:W2:Y:S01]  /*16e80*/  LDL.LU R71, [R1+0x3c4] ;  /* 0x0003c40001477983 */ /* 0x000ea20000300800 */
[----:B------:R-:W-:Y:S02]  /*16e90*/  @!P1 IMAD.MOV.U32 R29, RZ, RZ, R77 ;  /* 0x000000ffff1d9224 */ /* 0x000fe400078e004d */
[----:B----4-:R-:W-:Y:S01]  /*16ea0*/  IMAD.X R72, R88, 0x1, R72, P2 ;  /* 0x0000000158487824 */ /* 0x010fe200010e0648 */
[----:B------:R-:W-:Y:S04]  /*16eb0*/  STL [R1+0x348], R68 ;  /* 0x0003484401007387 */ /* 0x000fe80000100800 */
[----:B------:R1:W-:Y:S04]  /*16ec0*/  STL [R1+0x344], R72 ;  /* 0x0003444801007387 */ /* 0x0003e80000100800 */
[----:B0-----:R-:W3:Y:S04]  /*16ed0*/  LDL.LU R77, [R1+0x1f4] ;  /* 0x0001f400014d7983 */ /* 0x001ee80000300800 */
[----:B------:R0:W4:Y:S01]  /*16ee0*/  @!P1 LDG.E.U8 R26, desc[UR18][R28.64] ;  /* 0x000000121c1a9981 */ /* 0x000122000c1e1100 */
[----:B------:R-:W-:Y:S01]  /*16ef0*/  IADD3 R0, P2, PT, R4, R0, RZ ;  /* 0x0000000004007210 */ /* 0x000fe20007f5e0ff */
[----:B0-----:R-:W-:-:S02]  /*16f00*/  @!P1 IMAD.MOV.U32 R29, RZ, RZ, R72 ;  /* 0x000000ffff1d9224 */ /* 0x001fc400078e0048 */
[----:B-1----:R-:W4:Y:S02]  /*16f10*/  LDL.LU R72, [R1+0x210] ;  /* 0x0002100001487983 */ /* 0x002f240000300800 */
[----:B------:R-:W-:Y:S02]  /*16f20*/  IMAD.X R76, R88, 0x1, R76, P2 ;  /* 0x00000001584c7824 */ /* 0x000fe400010e064c */
[----:B------:R-:W-:Y:S01]  /*16f30*/  STL [R1+0x388], R0 ;  /* 0x0003880001007387 */ /* 0x000fe20000100800 */
[----:B------:R-:W-:Y:S02]  /*16f40*/  @!P1 IMAD.MOV.U32 R30, RZ, RZ, R0 ;  /* 0x000000ffff1e9224 */ /* 0x000fe400078e0000 */
[----:B------:R-:W-:Y:S01]  /*16f50*/  @!P1 IMAD.MOV.U32 R31, RZ, RZ, R76 ;  /* 0x000000ffff1f9224 */ /* 0x000fe200078e004c */
[----:B------:R0:W-:Y:S04]  /*16f60*/  STL [R1+0x384], R76 ;  /* 0x0003844c01007387 */ /* 0x0001e80000100800 */
[----:B------:R-:W4:Y:S04]  /*16f70*/  LDL.LU R78, [R1+0x1f0] ;  /* 0x0001f000014e7983 */ /* 0x000f280000300800 */
[----:B0-----:R-:W4:Y:S04]  /*16f80*/  LDL.LU R76, [R1+0x24c] ;  /* 0x00024c00014c7983 */ /* 0x001f280000300800 */
[----:B------:R-:W4:Y:S01]  /*16f90*/  LDL.LU R0, [R1+0x250] ;  /* 0x0002500001007983 */ /* 0x000f220000300800 */
[----:B------:R-:W-:-:S02]  /*16fa0*/  @!P1 IMAD.MOV.U32 R28, RZ, RZ, R68 ;  /* 0x000000ffff1c9224 */ /* 0x000fc400078e0044 */
[----:B------:R-:W0:Y:S01]  /*16fb0*/  S2R R68, SR_TID.X ;  /* 0x0000000000447919 */ /* 0x000e220000002100 */
[----:B------:R-:W-:-:S06]  /*16fc0*/  PRMT R27, RZ, 0x7610, R27 ;  /* 0x00007610ff1b7816 */ /* 0x000fcc000000001b */
[----:B------:R1:W4:Y:S02]  /*16fd0*/  @!P1 LDG.E.U8 R27, desc[UR18][R28.64] ;  /* 0x000000121c1b9981 */ /* 0x000324000c1e1100 */
[----:B-1----:R-:W-:Y:S02]  /*16fe0*/  PRMT R28, RZ, 0x7610, R28 ;  /* 0x00007610ff1c7816 */ /* 0x002fe4000000001c */
[----:B------:R-:W-:-:S04]  /*16ff0*/  PRMT R29, RZ, 0x7610, R29 ;  /* 0x00007610ff1d7816 */ /* 0x000fc8000000001d */
[----:B------:R1:W4:Y:S01]  /*17000*/  @!P1 LDG.E.U8 R28, desc[UR18][R30.64] ;  /* 0x000000121e1c9981 */ /* 0x000322000c1e1100 */
[----:B0-----:R-:W-:-:S04]  /*17010*/  LOP3.LUT R68, R68, 0x7f, RZ, 0xc0, !PT ;  /* 0x0000007f44447812 */ /* 0x001fc800078ec0ff */
[----:B------:R-:W-:-:S05]  /*17020*/  LOP3.LUT R68, R68, 0x10, RZ, 0x3c, !PT ;  /* 0x0000001044447812 */ /* 0x000fca00078e3cff */
[----:B------:R-:W-:Y:S04]  /*17030*/  STS.U8 [R68+UR9+0x4080], R33 ;  /* 0x0040802144007988 */ /* 0x000fe80008000009 */
[----:B------:R-:W-:Y:S01]  /*17040*/  STS.U8 [R68+UR9+0x4480], R32 ;  /* 0x0044802044007988 */ /* 0x000fe20008000009 */
[----:B--2---:R-:W-:-:S05]  /*17050*/  IADD3 R71, P2, PT, R4, R71, RZ ;  /* 0x0000004704477210 */ /* 0x004fca0007f5e0ff */
[----:B------:R-:W-:Y:S01]  /*17060*/  STL [R1+0x3c4], R71 ;  /* 0x0003c44701007387 */ /* 0x000fe20000100800 */
[----:B-1----:R-:W-:Y:S02]  /*17070*/  @!P1 IMAD.MOV.U32 R30, RZ, RZ, R71 ;  /* 0x000000ffff1e9224 */ /* 0x002fe400078e0047 */
[----:B---3--:R-:W-:-:S04]  /*17080*/  IMAD.X R77, R88, 0x1, R77, P2 ;  /* 0x00000001584d7824 */ /* 0x008fc800010e064d */
[----:B------:R-:W-:Y:S01]  /*17090*/  @!P1 IMAD.MOV.U32 R31, RZ, RZ, R77 ;  /* 0x000000ffff1f9224 */ /* 0x000fe200078e004d */
[----:B------:R0:W-:Y:S04]  /*170a0*/  STL [R1+0x1f4], R77 ;  /* 0x0001f44d01007387 */ /* 0x0001e80000100800 */
[----:B------:R1:W2:Y:S04]  /*170b0*/  @!P1 LDG.E.U8 R29, desc[UR18][R30.64] ;  /* 0x000000121e1d9981 */ /* 0x0002a8000c1e1100 */
[----:B0-----:R-:W3:Y:S04]  /*170c0*/  LDL.LU R77, [R1+0x28c] ;  /* 0x00028c00014d7983 */ /* 0x001ee80000300800 */
[----:B------:R-:W2:Y:S01]  /*170d0*/  LDL.LU R71, [R1+0x290] ;  /* 0x0002900001477983 */ /* 0x000ea20000300800 */
[----:B----4-:R-:W-:-:S02]  /*170e0*/  IADD3 R72, P2, PT, R4, R72, RZ ;  /* 0x0000004804487210 */ /* 0x010fc40007f5e0ff */
[----:B-1----:R-:W-:-:S03]  /*170f0*/  PRMT R30, RZ, 0x7610, R30 ;  /* 0x00007610ff1e7816 */ /* 0x002fc6000000001e */
[----:B------:R0:W-:Y:S01]  /*17100*/  STL [R1+0x210], R72 ;  /* 0x0002104801007387 */ /* 0x0001e20000100800 */
[----:B------:R-:W-:Y:S02]  /*17110*/  @!P1 IMAD.MOV.U32 R32, RZ, RZ, R72 ;  /* 0x000000ffff209224 */ /* 0x000fe400078e0048 */
[----:B------:R-:W-:-:S04]  /*17120*/  IMAD.X R78, R88, 0x1, R78, P2 ;  /* 0x00000001584e7824 */ /* 0x000fc800010e064e */
[----:B------:R-:W-:Y:S01]  /*17130*/  @!P1 IMAD.MOV.U32 R33, RZ, RZ, R78 ;  /* 0x000000ffff219224 */ /* 0x000fe200078e004e */
[----:B------:R-:W-:Y:S04]  /*17140*/  STL [R1+0x1f0], R78 ;  /* 0x0001f04e01007387 */ /* 0x000fe80000100800 */
[----:B0-----:R-:W4:Y:S01]  /*17150*/  LDL.LU R72, [R1+0x2d0] ;  /* 0x0002d00001487983 */ /* 0x001f220000300800 */
[----:B------:R-:W-:-:S03]  /*17160*/  IADD3 R0, P2, PT, R4, R0, RZ ;  /* 0x0000000004007210 */ /* 0x000fc60007f5e0ff */
[----:B------:R0:W4:Y:S02]  /*17170*/  @!P1 LDG.E.U8 R30, desc[UR18][R32.64] ;  /* 0x00000012201e9981 */ /* 0x000124000c1e1100 */
[----:B------:R-:W-:Y:S02]  /*17180*/  IMAD.X R76, R88, 0x1, R76, P2 ;  /* 0x00000001584c7824 */ /* 0x000fe400010e064c */
[----:B------:R-:W-:Y:S04]  /*17190*/  STL [R1+0x250], R0 ;  /* 0x0002500001007387 */ /* 0x000fe80000100800 */
[----:B------:R1:W-:Y:S01]  /*171a0*/  STL [R1+0x24c], R76 ;  /* 0x00024c4c01007387 */ /* 0x0003e20000100800 */
[----:B0-----:R-:W-:-:S03]  /*171b0*/  @!P1 IMAD.MOV.U32 R33, RZ, RZ, R76 ;  /* 0x000000ffff219224 */ /* 0x001fc600078e004c */
[----:B-1----:R-:W4:Y:S01]  /*171c0*/  LDL.LU R76, [R1+0x2cc] ;  /* 0x0002cc00014c7983 */ /* 0x002f220000300800 */
[----:B------:R-:W-:Y:S01]  /*171d0*/  PRMT R31, RZ, 0x7610, R31 ;  /* 0x00007610ff1f7816 */ /* 0x000fe2000000001f */
[----:B------:R-:W-:Y:S02]  /*171e0*/  @!P1 IMAD.MOV.U32 R32, RZ, RZ, R0 ;  /* 0x000000ffff209224 */ /* 0x000fe400078e0000 */
[----:B------:R-:W4:Y:S04]  /*171f0*/  LDL.LU R0, [R1+0x310] ;  /* 0x0003100001007983 */ /* 0x000f280000300800 */
[----:B------:R-:W-:Y:S04]  /*17200*/  STS.U8 [R68+UR9+0x4880], R35 ;  /* 0x0048802344007988 */ /* 0x000fe80008000009 */
[----:B------:R0:W4:Y:S04]  /*17210*/  @!P1 LDG.E.U8 R31, desc[UR18][R32.64] ;  /* 0x00000012201f9981 */ /* 0x000128000c1e1100 */
[----:B------:R1:W-:Y:S01]  /*17220*/  STS.U8 [R68+UR9+0x4c80], R34 ;  /* 0x004c802244007988 */ /* 0x0003e20008000009 */
[----:B0-----:R-:W-:-:S02]  /*17230*/  PRMT R32, RZ, 0x7610, R32 ;  /* 0x00007610ff207816 */ /* 0x001fc40000000020 */
[----:B--2---:R-:W-:-:S05]  /*17240*/  IADD3 R71, P2, PT, R4, R71, RZ ;  /* 0x0000004704477210 */ /* 0x004fca0007f5e0ff */
[----:B---3--:R-:W-:Y:S01]  /*17250*/  IMAD.X R77, R88, 0x1, R77, P2 ;  /* 0x00000001584d7824 */ /* 0x008fe200010e064d */
[----:B------:R-:W-:Y:S01]  /*17260*/  STL [R1+0x290], R71 ;  /* 0x0002904701007387 */ /* 0x000fe20000100800 */
[----:B-1----:R-:W-:Y:S02]  /*17270*/  @!P1 IMAD.MOV.U32 R34, RZ, RZ, R71 ;  /* 0x000000ffff229224 */ /* 0x002fe400078e0047 */
[----:B------:R-:W-:Y:S01]  /*17280*/  @!P1 IMAD.MOV.U32 R35, RZ, RZ, R77 ;  /* 0x000000ffff239224 */ /* 0x000fe200078e004d */
[----:B------:R0:W-:Y:S04]  /*17290*/  STL [R1+0x28c], R77 ;  /* 0x00028c4d01007387 */ /* 0x0001e80000100800 */
[----:B------:R1:W2:Y:S04]  /*172a0*/  @!P1 LDG.E.U8 R32, desc[UR18][R34.64] ;  /* 0x0000001222209981 */ /* 0x0002a8000c1e1100 */
[----:B0-----:R-:W3:Y:S01]  /*172b0*/  LDL.LU R77, [R1+0x30c] ;  /* 0x00030c00014d7983 */ /* 0x001ee20000300800 */
[----:B----4-:R-:W-:-:S03]  /*172c0*/  IADD3 R72, P2, PT, R4, R72, RZ ;  /* 0x0000004804487210 */ /* 0x010fc60007f5e0ff */
[----:B------:R-:W4:Y:S04]  /*172d0*/  LDL.LU R78, [R1+0x34c] ;  /* 0x00034c00014e7983 */ /* 0x000f280000300800 */
[----:B------:R-:W2:Y:S01]  /*172e0*/  LDL.LU R71, [R1+0x350] ;  /* 0x0003500001477983 */ /* 0x000ea20000300800 */
        /* <DEDUP_REMOVED lines=10> */
[----:B------:R-:W-:Y:S04]  /*17390*/  STL [R1+0x310], R0 ;  /* 0x0003100001007387 */ /* 0x000fe80000100800 */
[----:B------:R0:W-:Y:S04]  /*173a0*/  STS.U8 [R68+UR9+0x5480], R36 ;  /* 0x0054802444007988 */ /* 0x0001e80008000009 */
[----:B------:R1:W4:Y:S01]  /*173b0*/  @!P1 LDG.E.U8 R33, desc[UR18][R34.64] ;  /* 0x0000001222219981 */ /* 0x000322000c1e1100 */
[----:B0-----:R-:W-:Y:S01]  /*173c0*/  @!P1 IMAD.MOV.U32 R36, RZ, RZ, R0 ;  /* 0x000000ffff249224 */ /* 0x001fe200078e0000 */
[----:B-1----:R-:W-:-:S02]  /*173d0*/  PRMT R34, RZ, 0x7610, R34 ;  /* 0x00007610ff227816 */ /* 0x002fc40000000022 */
[----:B------:R-:W-:Y:S01]  /*173e0*/  STS.U8 [R68+UR9+0x5880], R39 ;  /* 0x0058802744007988 */ /* 0x000fe20008000009 */
[----:B---3--:R-:W-:-:S04]  /*173f0*/  IMAD.X R77, R88, 0x1, R77, P2 ;  /* 0x00000001584d7824 */ /* 0x008fc800010e064d */
[----:B------:R-:W-:Y:S01]  /*17400*/  @!P1 IMAD.MOV.U32 R37, RZ, RZ, R77 ;  /* 0x000000ffff259224 */ /* 0x000fe200078e004d */
[----:B------:R0:W-:Y:S01]  /*17410*/  STL [R1+0x30c], R77 ;  /* 0x00030c4d01007387 */ /* 0x0001e20000100800 */
[----:B--2---:R-:W-:-:S03]  /*17420*/  IADD3 R71, P2, PT, R4, R71, RZ ;  /* 0x0000004704477210 */ /* 0x004fc60007f5e0ff */
[----:B------:R1:W2:Y:S02]  /*17430*/  @!P1 LDG.E.U8 R34, desc[UR18][R36.64] ;  /* 0x0000001224229981 */ /* 0x0002a4000c1e1100 */
[----:B----4-:R-:W-:Y:S02]  /*17440*/  IMAD.X R78, R88, 0x1, R78, P2 ;  /* 0x00000001584e7824 */ /* 0x010fe400010e064e */
[----:B0-----:R-:W3:Y:S04]  /*17450*/  LDL.LU R77, [R1+0x1fc] ;  /* 0x0001fc00014d7983 */ /* 0x001ee80000300800 */
[----:B------:R-:W4:Y:S01]  /*17460*/  LDL.LU R0, [R1+0x3c8] ;  /* 0x0003c80001007983 */ /* 0x000f220000300800 */
[----:B-1----:R-:W-:-:S03]  /*17470*/  @!P1 IMAD.MOV.U32 R36, RZ, RZ, R71 ;  /* 0x000000ffff249224 */ /* 0x002fc600078e0047 */
[----:B------:R0:W-:Y:S04]  /*17480*/  STL [R1+0x350], R71 ;  /* 0x0003504701007387 */ /* 0x0001e80000100800 */
[----:B------:R-:W-:Y:S04]  /*17490*/  STL [R1+0x34c], R78 ;  /* 0x00034c4e01007387 */ /* 0x000fe80000100800 */
[----:B0-----:R-:W2:Y:S01]  /*174a0*/  LDL.LU R71, [R1+0x218] ;  /* 0x0002180001477983 */ /* 0x001ea20000300800 */
[----:B------:R-:W-:-:S05]  /*174b0*/  IADD3 R72, P2, PT, R4, R72, RZ ;  /* 0x0000004804487210 */ /* 0x000fca0007f5e0ff */
[----:B------:R-:W-:Y:S01]  /*174c0*/  IMAD.X R76, R88, 0x1, R76, P2 ;  /* 0x00000001584c7824 */ /* 0x000fe200010e064c */
[----:B------:R-:W-:Y:S03]  /*174d0*/  STL [R1+0x390], R72 ;  /* 0x0003904801007387 */ /* 0x000fe60000100800 */
[----:B------:R-:W-:Y:S01]  /*174e0*/  @!P1 IMAD.MOV.U32 R39, RZ, RZ, R76 ;  /* 0x000000ffff279224 */ /* 0x000fe200078e004c */
[----:B------:R0:W-:Y:S04]  /*174f0*/  STL [R1+0x38c], R76 ;  /* 0x00038c4c01007387 */ /* 0x0001e80000100800 */
[----:B0-----:R-:W2:Y:S01]  /*17500*/  LDL.LU R76, [R1+0x214] ;  /* 0x00021400014c7983 */ /* 0x001ea20000300800 */
[----:B------:R-:W-:Y:S01]  /*17510*/  PRMT R35, RZ, 0x7610, R35 ;  /* 0x00007610ff237816 */ /* 0x000fe20000000023 */
[----:B------:R-:W-:-:S02]  /*17520*/  @!P1 IMAD.MOV.U32 R37, RZ, RZ, R78 ;  /* 0x000000ffff259224 */ /* 0x000fc400078e004e */
[----:B------:R0:W-:Y:S04]  /*17530*/  STS.U8 [R68+UR9+0x5c80], R38 ;  /* 0x005c802644007988 */ /* 0x0001e80008000009 */
[----:B------:R1:W2:Y:S01]  /*17540*/  @!P1 LDG.E.U8 R35, desc[UR18][R36.64] ;  /* 0x0000001224239981 */ /* 0x0002a2000c1e1100 */
[----:B0-----:R-:W-:-:S03]  /*17550*/  @!P1 IMAD.MOV.U32 R38, RZ, RZ, R72 ;  /* 0x000000ffff269224 */ /* 0x001fc600078e0048 */
[----:B------:R-:W2:Y:S01]  /*17560*/  LDL.LU R72, [R1+0x258] ;  /* 0x0002580001487983 */ /* 0x000ea20000300800 */
[----:B-1----:R-:W-:-:S06]  /*17570*/  PRMT R36, RZ, 0x7610, R36 ;  /* 0x00007610ff247816 */ /* 0x002fcc0000000024 */
[----:B------:R0:W2:Y:S04]  /*17580*/  @!P1 LDG.E.U8 R36, desc[UR18][R38.64] ;  /* 0x0000001226249981 */ /* 0x0000a8000c1e1100 */
[----:B------:R-:W-:Y:S04]  /*17590*/  STS.U8 [R68+UR9+0x6080], R41 ;  /* 0x0060802944007988 */ /* 0x000fe80008000009 */
[----:B------:R-:W-:Y:S01]  /*175a0*/  STS.U8 [R68+UR9+0x6480], R40 ;  /* 0x0064802844007988 */ /* 0x000fe20008000009 */
[----:B----4-:R-:W-:-:S05]  /*175b0*/  IADD3 R0, P2, PT, R4, R0, RZ ;  /* 0x0000000004007210 */ /* 0x010fca0007f5e0ff */
[----:B---3--:R-:W-:Y:S01]  /*175c0*/  IMAD.X R77, R88, 0x1, R77, P2 ;  /* 0x00000001584d7824 */ /* 0x008fe200010e064d */
[----:B------:R-:W-:Y:S03]  /*175d0*/  STL [R1+0x3c8], R0 ;  /* 0x0003c80001007387 */ /* 0x000fe60000100800 */
[----:B0-----:R-:W-:Y:S01]  /*175e0*/  @!P1 IMAD.MOV.U32 R39, RZ, RZ, R77 ;  /* 0x000000ffff279224 */ /* 0x001fe200078e004d */
[----:B------:R0:W-:Y:S01]  /*175f0*/  STL [R1+0x1fc], R77 ;  /* 0x0001fc4d01007387 */ /* 0x0001e20000100800 */
[----:B--2---:R-:W-:Y:S01]  /*17600*/  IADD3 R71, P2, PT, R4, R71, RZ ;  /* 0x0000004704477210 */ /* 0x004fe20007f5e0ff */
[----:B------:R-:W-:Y:S02]  /*17610*/  @!P1 IMAD.MOV.U32 R38, RZ, RZ, R0 ;  /* 0x000000ffff269224 */ /* 0x000fe400078e0000 */
[----:B0-----:R-:W2:Y:S04]  /*17620*/  LDL.LU R77, [R1+0x254] ;  /* 0x00025400014d7983 */ /* 0x001ea80000300800 */
[----:B------:R-:W3:Y:S04]  /*17630*/  LDL.LU R78, [R1+0x294] ;  /* 0x00029400014e7983 */ /* 0x000ee80000300800 */
[----:B------:R-:W4:Y:S01]  /*17640*/  LDL.LU R0, [R1+0x298] ;  /* 0x0002980001007983 */ /* 0x000f220000300800 */
[----:B------:R-:W-:-:S03]  /*17650*/  @!P1 IMAD.MOV.U32 R40, RZ, RZ, R71 ;  /* 0x000000ffff289224 */ /* 0x000fc600078e0047 */
[----:B------:R-:W-:Y:S01]  /*17660*/  STL [R1+0x218], R71 ;  /* 0x0002184701007387 */ /* 0x000fe20000100800 */
[----:B------:R-:W-:-:S04]  /*17670*/  IMAD.X R76, R88, 0x1, R76, P2 ;  /* 0x00000001584c7824 */ /* 0x000fc800010e064c */
[----:B------:R-:W-:Y:S01]  /*17680*/  @!P1 IMAD.MOV.U32 R41, RZ, RZ, R76 ;  /* 0x000000ffff299224 */ /* 0x000fe200078e004c */
[----:B------:R0:W-:Y:S04]  /*17690*/  STL [R1+0x214], R76 ;  /* 0x0002144c01007387 */ /* 0x0001e80000100800 */
[----:B0-----:R-:W3:Y:S04]  /*176a0*/  LDL.LU R76, [R1+0x2d4] ;  /* 0x0002d400014c7983 */ /* 0x001ee80000300800 */
[----:B------:R-:W3:Y:S01]  /*176b0*/  LDL.LU R71, [R1+0x2d8] ;  /* 0x0002d80001477983 */ /* 0x000ee20000300800 */
[----:B------:R-:W-:-:S02]  /*176c0*/  PRMT R37, RZ, 0x7610, R37 ;  /* 0x00007610ff257816 */ /* 0x000fc40000000025 */
[----:B------:R-:W-:-:S04]  /*176d0*/  IADD3 R72, P2, PT, R4, R72, RZ ;  /* 0x0000004804487210 */ /* 0x000fc80007f5e0ff */
[----:B------:R0:W3:Y:S04]  /*176e0*/  @!P1 LDG.E.U8 R37, desc[UR18][R38.64] ;  /* 0x0000001226259981 */ /* 0x0000e8000c1e1100 */
[----:B------:R-:W-:Y:S01]  /*176f0*/  STL [R1+0x258], R72 ;  /* 0x0002584801007387 */ /* 0x000fe20000100800 */
[----:B0-----:R-:W-:Y:S02]  /*17700*/  PRMT R38, RZ, 0x7610, R38 ;  /* 0x00007610ff267816 */ /* 0x001fe40000000026 */
[----:B------:R-:W-:-:S04]  /*17710*/  PRMT R39, RZ, 0x7610, R39 ;  /* 0x00007610ff277816 */ /* 0x000fc80000000027 */
[----:B------:R0:W3:Y:S04]  /*17720*/  @!P1 LDG.E.U8 R38, desc[UR18][R40.64] ;  /* 0x0000001228269981 */ /* 0x0000e8000c1e1100 */
[----:B------:R-:W-:Y:S01]  /*17730*/  STS.U8 [R68+UR9+0x6880], R43 ;  /* 0x0068802b44007988 */ /* 0x000fe20008000009 */
[----:B0-----:R-:W-:-:S03]  /*17740*/  @!P1 IMAD.MOV.U32 R40, RZ, RZ, R72 ;  /* 0x000000ffff289224 */ /* 0x001fc600078e0048 */
[----:B------:R-:W-:Y:S01]  /*17750*/  STS.U8 [R68+UR9+0x6c80], R42 ;  /* 0x006c802a44007988 */ /* 0x000fe20008000009 */
[----:B--2---:R-:W-:-:S04]  /*17760*/  IMAD.X R77, R88, 0x1, R77, P2 ;  /* 0x00000001584d7824 */ /* 0x004fc800010e064d */
[----:B------:R-:W-:Y:S01]  /*17770*/  @!P1 IMAD.MOV.U32 R41, RZ, RZ, R77 ;  /* 0x000000ffff299224 */ /* 0x000fe200078e004d */
[----:B------:R0:W-:Y:S01]  /*17780*/  STL [R1+0x254], R77 ;  /* 0x0002544d01007387 */ /* 0x0001e20000100800 */
[----:B----4-:R-:W-:-:S03]  /*17790*/  IADD3 R0, P2, PT, R4, R0, RZ ;  /* 0x0000000004007210 */ /* 0x010fc60007f5e0ff */
[----:B------:R1:W2:Y:S02]  /*177a0*/  @!P1 LDG.E.U8 R39, desc[UR18][R40.64] ;  /* 0x0000001228279981 */ /* 0x0002a4000c1e1100 */
[----:B---3--:R-:W-:Y:S02]  /*177b0*/  IMAD.X R78, R88, 0x1, R78, P2 ;  /* 0x00000001584e7824 */ /* 0x008fe400010e064e */
[----:B0-----:R-:W3:Y:S04]  /*177c0*/  LDL.LU R77, [R1+0x314] ;  /* 0x00031400014d7983 */ /* 0x001ee80000300800 */
[----:B------:R-:W4:Y:S01]  /*177d0*/  LDL.LU R72, [R1+0x318] ;  /* 0x0003180001487983 */ /* 0x000f220000300800 */
[----:B-1----:R-:W-:Y:S01]  /*177e0*/  PRMT R40, RZ, 0x7610, R40 ;  /* 0x00007610ff287816 */ /* 0x002fe20000000028 */
[----:B------:R-:W-:-:S02]  /*177f0*/  @!P1 IMAD.MOV.U32 R42, RZ, RZ, R0 ;  /* 0x000000ffff2a9224 */ /* 0x000fc400078e0000 */
[----:B------:R0:W-:Y:S01]  /*17800*/  STL [R1+0x298], R0 ;  /* 0x0002980001007387 */ /* 0x0001e20000100800 */
[----:B------:R-:W-:-:S03]  /*17810*/  @!P1 IMAD.MOV.U32 R43, RZ, RZ, R78 ;  /* 0x000000ffff2b9224 */ /* 0x000fc600078e004e */
[----:B------:R-:W-:Y:S04]  /*17820*/  STL [R1+0x294], R78 ;  /* 0x0002944e01007387 */ /* 0x000fe80000100800 */
[----:B------:R1:W2:Y:S04]  /*17830*/  @!P1 LDG.E.U8 R40, desc[UR18][R42.64] ;  /* 0x000000122a289981 */ /* 0x0002a8000c1e1100 */
[----:B0-----:R-:W2:Y:S01]  /*17840*/  LDL.LU R0, [R1+0x358] ;  /* 0x0003580001007983 */ /* 0x001ea20000300800 */
[----:B------:R-:W-:-:S05]  /*17850*/  IADD3 R71, P2, PT, R4, R71, RZ ;  /* 0x0000004704477210 */ /* 0x000fca0007f5e0ff */
[----:B------:R-:W-:Y:S01]  /*17860*/  IMAD.X R76, R88, 0x1, R76, P2 ;  /* 0x00000001584c7824 */ /* 0x000fe200010e064c */
[----:B------:R-:W-:Y:S03]  /*17870*/  STL [R1+0x2d8], R71 ;  /* 0x0002d84701007387 */ /* 0x000fe60000100800 */
[----:B-1----:R-:W-:Y:S01]  /*17880*/  @!P1 IMAD.MOV.U32 R43, RZ, RZ, R76 ;  /* 0x000000ffff2b9224 */ /* 0x002fe200078e004c */
[----:B------:R0:W-:Y:S04]  /*17890*/  STL [R1+0x2d4], R76 ;  /* 0x0002d44c01007387 */ /* 0x0001e80000100800 */
[----:B0-----:R-:W2:Y:S01]  /*178a0*/  LDL.LU R76, [R1+0x354] ;  /* 0x00035400014c7983 */ /* 0x001ea20000300800 */
[----:B------:R-:W-:Y:S01]  /*178b0*/  PRMT R41, RZ, 0x7610, R41 ;  /* 0x00007610ff297816 */ /* 0x000fe20000000029 */
[----:B------:R-:W-:-:S02]  /*178c0*/  @!P1 IMAD.MOV.U32 R42, RZ, RZ, R71 ;  /* 0x000000ffff2a9224 */ /* 0x000fc400078e0047 */
[----:B------:R-:W2:Y:S04]  /*178d0*/  LDL.LU R71, [R1+0x398] ;  /* 0x0003980001477983 */ /* 0x000ea80000300800 */
[----:B------:R-:W-:Y:S04]  /*178e0*/  STS.U8 [R68+UR9+0x7080], R45 ;  /* 0x0070802d44007988 */ /* 0x000fe80008000009 */
[----:B------:R0:W2:Y:S04]  /*178f0*/  @!P1 LDG.E.U8 R41, desc[UR18][R42.64] ;  /* 0x000000122a299981 */ /* 0x0000a8000c1e1100 */
[----:B------:R1:W-:Y:S01]  /*17900*/  STS.U8 [R68+UR9+0x7480], R44 ;  /* 0x0074802c44007988 */ /* 0x0003e20008000009 */
[----:B0-----:R-:W-:-:S02]  /*17910*/  PRMT R42, RZ, 0x7610, R42 ;  /* 0x00007610ff2a7816 */ /* 0x001fc4000000002a */
[----:B----4-:R-:W-:-:S05]  /*17920*/  IADD3 R72, P2, PT, R4, R72, RZ ;  /* 0x0000004804487210 */ /* 0x010fca0007f5e0ff */
[----:B---3--:R-:W-:Y:S01]  /*17930*/  IMAD.X R77, R88, 0x1, R77, P2 ;  /* 0x00000001584d7824 */ /* 0x008fe200010e064d */
[----:B------:R-:W-:Y:S01]  /*17940*/  STL [R1+0x318], R72 ;  /* 0x0003184801007387 */ /* 0x000fe20000100800 */
[----:B-1----:R-:W-:Y:S02]  /*17950*/  @!P1 IMAD.MOV.U32 R44, RZ, RZ, R72 ;  /* 0x000000ffff2c9224 */ /* 0x002fe400078e0048 */
[----:B------:R-:W-:Y:S01]  /*17960*/  @!P1 IMAD.MOV.U32 R45, RZ, RZ, R77 ;  /* 0x000000ffff2d9224 */ /* 0x000fe200078e004d */
[----:B------:R0:W-:Y:S04]  /*17970*/  STL [R1+0x314], R77 ;  /* 0x0003144d01007387 */ /* 0x0001e80000100800 */
[----:B------:R-:W3:Y:S01]  /*17980*/  LDL.LU R78, [R1+0x394] ;  /* 0x00039400014e7983 */ /* 0x000ee20000300800 */
[----:B--2---:R-:W-:-:S03]  /*17990*/  IADD3 R0, P2, PT, R4, R0, RZ ;  /* 0x0000000004007210 */ /* 0x004fc60007f5e0ff */
[----:B------:R1:W2:Y:S04]  /*179a0*/  @!P1 LDG.E.U8 R42, desc[UR18][R44.64] ;  /* 0x000000122c2a9981 */ /* 0x0002a8000c1e1100 */
[----:B0-----:R-:W4:Y:S04]  /*179b0*/  LDL.LU R77, [R1+0x200] ;  /* 0x00020000014d7983 */ /* 0x001f280000300800 */
[----:B------:R-:W2:Y:S01]  /*179c0*/  LDL.LU R72, [R1+0x3cc] ;  /* 0x0003cc0001487983 */ /* 0x000ea20000300800 */
[----:B-1----:R-:W-:-:S03]  /*179d0*/  @!P1 IMAD.MOV.U32 R44, RZ, RZ, R0 ;  /* 0x000000ffff2c9224 */ /* 0x002fc600078e0000 */
[----:B------:R0:W-:Y:S01]  /*179e0*/  STL [R1+0x358], R0 ;  /* 0x0003580001007387 */ /* 0x0001e20000100800 */
[----:B------:R-:W-:-:S05]  /*179f0*/  IMAD.X R76, R88, 0x1, R76, P2 ;  /* 0x00000001584c7824 */ /* 0x000fca00010e064c */
[----:B------:R1:W-:Y:S04]  /*17a00*/  STL [R1+0x354], R76 ;  /* 0x0003544c01007387 */ /* 0x0003e80000100800 */
[----:B0-----:R-:W4:Y:S01]  /*17a10*/  LDL.LU R0, [R1+0x220] ;  /* 0x0002200001007983 */ /* 0x001f220000300800 */
[----:B------:R-:W-:-:S03]  /*17a20*/  @!P1 IMAD.MOV.U32 R45, RZ, RZ, R76 ;  /* 0x000000ffff2d9224 */ /* 0x000fc600078e004c */
[----:B-1----:R-:W4:Y:S01]  /*17a30*/  LDL.LU R76, [R1+0x21c] ;  /* 0x00021c00014c7983 */ /* 0x002f220000300800 */
[----:B------:R-:W-:Y:S02]  /*17a40*/  IADD3 R71, P2, PT, R4, R71, RZ ;  /* 0x0000004704477210 */ /* 0x000fe40007f5e0ff */
[----:B------:R-:W-:Y:S01]  /*17a50*/  PRMT R43, RZ, 0x7610, R43 ;  /* 0x00007610ff2b7816 */ /* 0x000fe2000000002b */
[----:B------:R-:W-:Y:S04]  /*17a60*/  STS.U8 [R68+UR9+0x7880], R47 ;  /* 0x0078802f44007988 */ /* 0x000fe80008000009 */
[----:B------:R0:W-:Y:S04]  /*17a70*/  STS.U8 [R68+UR9+0x7c80], R46 ;  /* 0x007c802e44007988 */ /* 0x0001e80008000009 */
[----:B------:R1:W4:Y:S04]  /*17a80*/  @!P1 LDG.E.U8 R43, desc[UR18][R44.64] ;  /* 0x000000122c2b9981 */ /* 0x000328000c1e1100 */
[----:B------:R3:W-:Y:S01]  /*17a90*/  STL [R1+0x398], R71 ;  /* 0x0003984701007387 */ /* 0x0007e20000100800 */
[----:B0-----:R-:W-:Y:S01]  /*17aa0*/  @!P1 IMAD.MOV.U32 R46, RZ, RZ, R71 ;  /* 0x000000ffff2e9224 */ /* 0x001fe200078e0047 */
[----:B-1----:R-:W-:-:S02]  /*17ab0*/  PRMT R44, RZ, 0x7610, R44 ;  /* 0x00007610ff2c7816 */ /* 0x002fc4000000002c */
[----:B------:R-:W-:Y:S01]  /*17ac0*/  PRMT R45, RZ, 0x7610, R45 ;  /* 0x00007610ff2d7816 */ /* 0x000fe2000000002d */
[----:B---3--:R-:W-:-:S04]  /*17ad0*/  IMAD.X R78, R88, 0x1, R78, P2 ;  /* 0x00000001584e7824 */ /* 0x008fc800010e064e */
[----:B------:R-:W-:Y:S01]  /*17ae0*/  @!P1 IMAD.MOV.U32 R47, RZ, RZ, R78 ;  /* 0x000000ffff2f9224 */ /* 0x000fe200078e004e */
[----:B------:R-:W-:Y:S04]  /*17af0*/  STL [R1+0x394], R78 ;  /* 0x0003944e01007387 */ /* 0x000fe80000100800 */
[----:B------:R-:W3:Y:S01]  /*17b00*/  LDL.LU R71, [R1+0x260] ;  /* 0x0002600001477983 */ /* 0x000ee20000300800 */
[----:B--2---:R-:W-:-:S03]  /*17b10*/  IADD3 R72, P2, PT, R4, R72, RZ ;  /* 0x0000004804487210 */ /* 0x004fc60007f5e0ff */
[----:B------:R0:W2:Y:S02]  /*17b20*/  @!P1 LDG.E.U8 R44, desc[UR18][R46.64] ;  /* 0x000000122e2c9981 */ /* 0x0000a4000c1e1100 */
[----:B----4-:R-:W-:Y:S02]  /*17b30*/  IMAD.X R77, R88, 0x1, R77, P2 ;  /* 0x00000001584d7824 */ /* 0x010fe400010e064d */
[----:B------:R-:W-:Y:S04]  /*17b40*/  STL [R1+0x3cc], R72 ;  /* 0x0003cc4801007387 */ /* 0x000fe80000100800 */
[----:B------:R1:W-:Y:S01]  /*17b50*/  STL [R1+0x200], R77 ;  /* 0x0002004d01007387 */ /* 0x0003e20000100800 */
[----:B0-----:R-:W-:Y:S02]  /*17b60*/  @!P1 IMAD.MOV.U32 R46, RZ, RZ, R72 ;  /* 0x000000ffff2e9224 */ /* 0x001fe400078e0048 */
[----:B------:R-:W-:-:S05]  /*17b70*/  @!P1 IMAD.MOV.U32 R47, RZ, RZ, R77 ;  /* 0x000000ffff2f9224 */ /* 0x000fca00078e004d */
[----:B------:R0:W4:Y:S04]  /*17b80*/  @!P1 LDG.E.U8 R45, desc[UR18][R46.64] ;  /* 0x000000122e2d9981 */ /* 0x000128000c1e1100 */
[----:B-1----:R-:W2:Y:S04]  /*17b90*/  LDL.LU R77, [R1+0x25c] ;  /* 0x00025c00014d7983 */ /* 0x002ea80000300800 */
[----:B------:R-:W4:Y:S01]  /*17ba0*/  LDL.LU R72, [R1+0x2a0] ;  /* 0x0002a00001487983 */ /* 0x000f220000300800 */
[----:B------:R-:W-:-:S05]  /*17bb0*/  IADD3 R0, P2, PT, R4, R0, RZ ;  /* 0x0000000004007210 */ /* 0x000fca0007f5e0ff */
[----:B------:R-:W-:Y:S01]  /*17bc0*/  IMAD.X R76, R88, 0x1, R76, P2 ;  /* 0x00000001584c7824 */ /* 0x000fe200010e064c */
[----:B------:R-:W-:Y:S03]  /*17bd0*/  STL [R1+0x220], R0 ;  /* 0x0002200001007387 */ /* 0x000fe60000100800 */
[----:B0-----:R-:W-:Y:S01]  /*17be0*/  @!P1 IMAD.MOV.U32 R47, RZ, RZ, R76 ;  /* 0x000000ffff2f9224 */ /* 0x001fe200078e004c */
[----:B------:R0:W-:Y:S04]  /*17bf0*/  STL [R1+0x21c], R76 ;  /* 0x00021c4c01007387 */ /* 0x0001e80000100800 */
[----:B0-----:R-:W4:Y:S01]  /*17c00*/  LDL.LU R76, [R1+0x29c] ;  /* 0x00029c00014c7983 */ /* 0x001f220000300800 */
[----:B------:R-:W0:Y:S01]  /*17c10*/  S2R R68, SR_TID.X ;  /* 0x0000000000447919 */ /* 0x000e220000002100 */
[----:B------:R-:W-:-:S02]  /*17c20*/  @!P1 IMAD.MOV.U32 R46, RZ, RZ, R0 ;  /* 0x000000ffff2e9224 */ /* 0x000fc400078e0000 */
[----:B------:R-:W4:Y:S04]  /*17c30*/  LDL.LU R78, [R1+0x2dc] ;  /* 0x0002dc00014e7983 */ /* 0x000f280000300800 */
[----:B------:R-:W4:Y:S01]  /*17c40*/  LDL.LU R0, [R1+0x2e0] ;  /* 0x0002e00001007983 */ /* 0x000f220000300800 */
[----:B0-----:R-:W-:-:S04]  /*17c50*/  LOP3.LUT R68, R68, 0x7f, RZ, 0xc0, !PT ;  /* 0x0000007f44447812 */ /* 0x001fc800078ec0ff */
[----:B------:R-:W-:-:S05]  /*17c60*/  LOP3.LUT R68, R68, 0x20, RZ, 0x3c, !PT ;  /* 0x0000002044447812 */ /* 0x000fca00078e3cff */
[----:B------:R-:W-:Y:S04]  /*17c70*/  STS.U8 [R68+UR9+0x4100], R59 ;  /* 0x0041003b44007988 */ /* 0x000fe80008000009 */
[----:B------:R0:W-:Y:S04]  /*17c80*/  STS.U8 [R68+UR9+0x4500], R49 ;  /* 0x0045003144007988 */ /* 0x0001e80008000009 */
[----:B------:R1:W-:Y:S01]  /*17c90*/  STS.U8 [R68+UR9+0x4900], R50 ;  /* 0x0049003244007988 */ /* 0x0003e20008000009 */
[----:B0-----:R-:W-:Y:S02]  /*17ca0*/  PRMT R49, RZ, 0x7610, R49 ;  /* 0x00007610ff317816 */ /* 0x001fe40000000031 */
[----:B-1----:R-:W-:-:S04]  /*17cb0*/  PRMT R50, RZ, 0x7610, R50 ;  /* 0x00007610ff327816 */ /* 0x002fc80000000032 */
[----:B------:R0:W4:Y:S01]  /*17cc0*/  @!P1 LDG.E.U8 R49, desc[UR18][R46.64] ;  /* 0x000000122e319981 */ /* 0x000122000c1e1100 */
[----:B---3--:R-:W-:-:S05]  /*17cd0*/  IADD3 R71, P2, PT, R4, R71, RZ ;  /* 0x0000004704477210 */ /* 0x008fca0007f5e0ff */
[----:B------:R-:W-:Y:S01]  /*17ce0*/  STL [R1+0x260], R71 ;  /* 0x0002604701007387 */ /* 0x000fe20000100800 */
[----:B0-----:R-:W-:Y:S02]  /*17cf0*/  @!P1 IMAD.MOV.U32 R46, RZ, RZ, R71 ;  /* 0x000000ffff2e9224 */ /* 0x001fe400078e0047 */
[----:B--2---:R-:W-:Y:S01]  /*17d00*/  IMAD.X R77, R88, 0x1, R77, P2 ;  /* 0x00000001584d7824 */ /* 0x004fe200010e064d */
[----:B----4-:R-:W-:-:S04]  /*17d10*/  IADD3 R72, P2, PT, R4, R72, RZ ;  /* 0x0000004804487210 */ /* 0x010fc80007f5e0ff */
[----:B------:R0:W-:Y:S01]  /*17d20*/  STL [R1+0x25c], R77 ;  /* 0x00025c4d01007387 */ /* 0x0001e20000100800 */
[----:B------:R-:W-:-:S05]  /*17d30*/  @!P1 IMAD.MOV.U32 R47, RZ, RZ, R77 ;  /* 0x000000ffff2f9224 */ /* 0x000fca00078e004d */
[----:B------:R1:W2:Y:S04]  /*17d40*/  @!P1 LDG.E.U8 R50, desc[UR18][R46.64] ;  /* 0x000000122e329981 */ /* 0x0002a8000c1e1100 */
[----:B0-----:R-:W3:Y:S04]  /*17d50*/  LDL.LU R77, [R1+0x31c] ;  /* 0x00031c00014d7983 */ /* 0x001ee80000300800 */
[----:B------:R-:W4:Y:S01]  /*17d60*/  LDL.LU R71, [R1+0x320] ;  /* 0x0003200001477983 */ /* 0x000f220000300800 */
[----:B-1----:R-:W-:-:S03]  /*17d70*/  @!P1 IMAD.MOV.U32 R46, RZ, RZ, R72 ;  /* 0x000000ffff2e9224 */ /* 0x002fc600078e0048 */
[----:B------:R-:W-:Y:S01]  /*17d80*/  STL [R1+0x2a0], R72 ;  /* 0x0002a04801007387 */ /* 0x000fe20000100800 */
[----:B------:R-:W-:-:S04]  /*17d90*/  IMAD.X R76, R88, 0x1, R76, P2 ;  /* 0x00000001584c7824 */ /* 0x000fc800010e064c */
[----:B------:R-:W-:Y:S01]  /*17da0*/  @!P1 IMAD.MOV.U32 R47, RZ, RZ, R76 ;  /* 0x000000ffff2f9224 */ /* 0x000fe200078e004c */
[----:B------:R0:W-:Y:S04]  /*17db0*/  STL [R1+0x29c], R76 ;  /* 0x00029c4c01007387 */ /* 0x0001e80000100800 */
[----:B0-----:R-:W2:Y:S04]  /*17dc0*/  LDL.LU R76, [R1+0x35c] ;  /* 0x00035c00014c7983 */ /* 0x001ea80000300800 */
[----:B------:R-:W2:Y:S01]  /*17dd0*/  LDL.LU R72, [R1+0x360] ;  /* 0x0003600001487983 */ /* 0x000ea20000300800 */
[----:B------:R-:W-:-:S03]  /*17de0*/  IADD3 R0, P2, PT, R4, R0, RZ ;  /* 0x0000000004007210 */ /* 0x000fc60007f5e0ff */
[----:B------:R0:W-:Y:S02]  /*17df0*/  STS.U8 [R68+UR9+0x4d00], R51 ;  /* 0x004d003344007988 */ /* 0x0001e40008000009 */
[----:B------:R-:W-:Y:S02]  /*17e00*/  IMAD.X R78, R88, 0x1, R78, P2 ;  /* 0x00000001584e7824 */ /* 0x000fe400010e064e */
[----:B------:R1:W-:Y:S01]  /*17e10*/  STS.U8 [R68+UR9+0x5100], R52 ;  /* 0x0051003444007988 */ /* 0x0003e20008000009 */
[----:B0-----:R-:W-:-:S03]  /*17e20*/  PRMT R51, RZ, 0x7610, R51 ;  /* 0x00007610ff337816 */ /* 0x001fc60000000033 */
[----:B------:R0:W-:Y:S01]  /*17e30*/  STL [R1+0x2e0], R0 ;  /* 0x0002e00001007387 */ /* 0x0001e20000100800 */
[----:B-1----:R-:W-:-:S03]  /*17e40*/  PRMT R52, RZ, 0x7610, R52 ;  /* 0x00007610ff347816 */ /* 0x002fc60000000034 */
[----:B------:R1:W2:Y:S04]  /*17e50*/  @!P1 LDG.E.U8 R51, desc[UR18][R46.64] ;  /* 0x000000122e339981 */ /* 0x0002a8000c1e1100 */
[----:B------:R-:W-:Y:S01]  /*17e60*/  STL [R1+0x2dc], R78 ;  /* 0x0002dc4e01007387 */ /* 0x000fe20000100800 */
[----:B-1----:R-:W-:Y:S02]  /*17e70*/  @!P1 IMAD.MOV.U32 R46, RZ, RZ, R0 ;  /* 0x000000ffff2e9224 */ /* 0x002fe400078e0000 */
[----:B------:R-:W-:Y:S01]  /*17e80*/  @!P1 IMAD.MOV.U32 R47, RZ, RZ, R78 ;  /* 0x000000ffff2f9224 */ /* 0x000fe200078e004e */
[----:B0-----:R-:W2:Y:S04]  /*17e90*/  LDL.LU R0, [R1+0x3a0] ;  /* 0x0003a00001007983 */ /* 0x001ea80000300800 */
[----:B------:R0:W-:Y:S04]  /*17ea0*/  STS.U8 [R68+UR9+0x5500], R53 ;  /* 0x0055003544007988 */ /* 0x0001e80008000009 */
[----:B------:R1:W2:Y:S01]  /*17eb0*/  @!P1 LDG.E.U8 R52, desc[UR18][R46.64] ;  /* 0x000000122e349981 */ /* 0x0002a2000c1e1100 */
[----:B0-----:R-:W-:-:S02]  /*17ec0*/  PRMT R53, RZ, 0x7610, R53 ;  /* 0x00007610ff357816 */ /* 0x001fc40000000035 */
[----:B----4-:R-:W-:-:S05]  /*17ed0*/  IADD3 R71, P2, PT, R4, R71, RZ ;  /* 0x0000004704477210 */ /* 0x010fca0007f5e0ff */
[----:B---3--:R-:W-:Y:S01]  /*17ee0*/  IMAD.X R77, R88, 0x1, R77, P2 ;  /* 0x00000001584d7824 */ /* 0x008fe200010e064d */
[----:B------:R-:W-:Y:S01]  /*17ef0*/  STL [R1+0x320], R71 ;  /* 0x0003204701007387 */ /* 0x000fe20000100800 */
[----:B-1----:R-:W-:Y:S02]  /*17f00*/  @!P1 IMAD.MOV.U32 R46, RZ, RZ, R71 ;  /* 0x000000ffff2e9224 */ /* 0x002fe400078e0047 */
[----:B------:R-:W-:Y:S01]  /*17f10*/  @!P1 IMAD.MOV.U32 R47, RZ, RZ, R77 ;  /* 0x000000ffff2f9224 */ /* 0x000fe200078e004d */
[----:B------:R0:W-:Y:S04]  /*17f20*/  STL [R1+0x31c], R77 ;  /* 0x00031c4d01007387 */ /* 0x0001e80000100800 */
[----:B------:R1:W3:Y:S04]  /*17f30*/  @!P1 LDG.E.U8 R53, desc[UR18][R46.64] ;  /* 0x000000122e359981 */ /* 0x0002e8000c1e1100 */
[----:B0-----:R-:W4:Y:S04]  /*17f40*/  LDL.LU R77, [R1+0x39c] ;  /* 0x00039c00014d7983 */ /* 0x001f280000300800 */
[----:B------:R-:W3:Y:S01]  /*17f50*/  LDL.LU R71, [R1+0x3d0] ;  /* 0x0003d00001477983 */ /* 0x000ee20000300800 */
[----:B--2---:R-:W-:-:S05]  /*17f60*/  IADD3 R72, P2, PT, R4, R72, RZ ;  /* 0x0000004804487210 */ /* 0x004fca0007f5e0ff */
[----:B------:R-:W-:Y:S01]  /*17f70*/  IMAD.X R76, R88, 0x1, R76, P2 ;  /* 0x00000001584c7824 */ /* 0x000fe200010e064c */
[----:B------:R-:W-:Y:S03]  /*17f80*/  STL [R1+0x360], R72 ;  /* 0x0003604801007387 */ /* 0x000fe60000100800 */
[----:B-1----:R-:W-:Y:S01]  /*17f90*/  @!P1 IMAD.MOV.U32 R47, RZ, RZ, R76 ;  /* 0x000000ffff2f9224 */ /* 0x002fe200078e004c */
[----:B------:R0:W-:Y:S04]  /*17fa0*/  STL [R1+0x35c], R76 ;  /* 0x00035c4c01007387 */ /* 0x0001e80000100800 */
[----:B0-----:R-:W2:Y:S01]  /*17fb0*/  LDL.LU R76, [R1+0x204] ;  /* 0x00020400014c7983 */ /* 0x001ea20000300800 */
[----:B------:R-:W-:-:S03]  /*17fc0*/  @!P1 IMAD.MOV.U32 R46, RZ, RZ, R72 ;  /* 0x000000ffff2e9224 */ /* 0x000fc600078e0048 */
[----:B------:R0:W-:Y:S04]  /*17fd0*/  STS.U8 [R68+UR9+0x5900], R58 ;  /* 0x0059003a44007988 */ /* 0x0001e80008000009 */
[----:B------:R-:W2:Y:S04]  /*17fe0*/  LDL.LU R78, [R1+0x224] ;  /* 0x00022400014e7983 */ /* 0x000ea80000300800 */
[----:B------:R-:W2:Y:S01]  /*17ff0*/  LDL.LU R72, [R1+0x228] ;  /* 0x0002280001487983 */ /* 0x000ea20000300800 */
[----:B------:R-:W-:Y:S02]  /*18000*/  IADD3 R0, P2, PT, R4, R0, RZ ;  /* 0x0000000004007210 */ /* 0x000fe40007f5e0ff */
[----:B0-----:R-:W-:Y:S01]  /*18010*/  PRMT R58, RZ, 0x7610, R58 ;  /* 0x00007610ff3a7816 */ /* 0x001fe2000000003a */
[----:B------:R0:W-:Y:S04]  /*18020*/  STS.U8 [R68+UR9+0x5d00], R57 ;  /* 0x005d003944007988 */ /* 0x0001e80008000009 */
[----:B------:R-:W-:Y:S04]  /*18030*/  STL [R1+0x3a0], R0 ;  /* 0x0003a00001007387 */ /* 0x000fe80000100800 */
[----:B------:R1:W2:Y:S01]  /*18040*/  @!P1 LDG.E.U8 R58, desc[UR18][R46.64] ;  /* 0x000000122e3a9981 */ /* 0x0002a2000c1e1100 */
[----:B0-----:R-:W-:Y:S01]  /*18050*/  PRMT R57, RZ, 0x7610, R57 ;  /* 0x00007610ff397816 */ /* 0x001fe20000000039 */
[----:B-1----:R-:W-:-:S02]  /*18060*/  @!P1 IMAD.MOV.U32 R46, RZ, RZ, R0 ;  /* 0x000000ffff2e9224 */ /* 0x002fc400078e0000 */
[----:B----4-:R-:W-:Y:S01]  /*18070*/  IMAD.X R77, R88, 0x1, R77, P2 ;  /* 0x00000001584d7824 */ /* 0x010fe200010e064d */
[----:B---3--:R-:W-:-:S04]  /*18080*/  IADD3 R71, P2, PT, R4, R71, RZ ;  /* 0x0000004704477210 */ /* 0x008fc80007f5e0ff */
[----:B------:R0:W-:Y:S01]  /*18090*/  STL [R1+0x39c], R77 ;  /* 0x00039c4d01007387 */ /* 0x0001e20000100800 */
[----:B------:R-:W-:-:S05]  /*180a0*/  @!P1 IMAD.MOV.U32 R47, RZ, RZ, R77 ;  /* 0x000000ffff2f9224 */ /* 0x000fca00078e004d */
[----:B------:R1:W3:Y:S04]  /*180b0*/  @!P1 LDG.E.U8 R57, desc[UR18][R46.64] ;  /* 0x000000122e399981 */ /* 0x0002e8000c1e1100 */
[----:B0-----:R-:W4:Y:S04]  /*180c0*/  LDL.LU R77, [R1+0x264] ;  /* 0x00026400014d7983 */ /* 0x001f280000300800 */
[----:B------:R-:W3:Y:S01]  /*180d0*/  LDL.LU R0, [R1+0x268] ;  /* 0x0002680001007983 */ /* 0x000ee20000300800 */
[----:B-1----:R-:W-:-:S03]  /*180e0*/  @!P1 IMAD.MOV.U32 R46, RZ, RZ, R71 ;  /* 0x000000ffff2e9224 */ /* 0x002fc600078e0047 */
[----:B------:R-:W-:Y:S01]  /*180f0*/  STL [R1+0x3d0], R71 ;  /* 0x0003d04701007387 */ /* 0x000fe20000100800 */
[----:B--2---:R-:W-:-:S04]  /*18100*/  IMAD.X R76, R88, 0x1, R76, P2 ;  /* 0x00000001584c7824 */ /* 0x004fc800010e064c */
        /* <DEDUP_REMOVED lines=13> */
[----:B------:R-:W-:Y:S01]  /*181e0*/  PRMT R59, RZ, 0x7610, R59 ;  /* 0x00007610ff3b7816 */ /* 0x000fe2000000003b */
[----:B-1----:R-:W-:Y:S02]  /*181f0*/  @!P1 IMAD.MOV.U32 R46, RZ, RZ, R72 ;  /* 0x000000ffff2e9224 */ /* 0x002fe400078e0048 */
[----:B------:R-:W-:Y:S01]  /*18200*/  @!P1 IMAD.MOV.U32 R47, RZ, RZ, R78 ;  /* 0x000000ffff2f9224 */ /* 0x000fe200078e004e */
[----:B0-----:R-:W2:Y:S04]  /*18210*/  LDL.LU R72, [R1+0x2e8] ;  /* 0x0002e80001487983 */ /* 0x001ea80000300800 */
[----:B------:R0:W2:Y:S01]  /*18220*/  @!P1 LDG.E.U8 R55, desc[UR18][R46.64] ;  /* 0x000000122e379981 */ /* 0x0000a2000c1e1100 */
[----:B---3--:R-:W-:-:S05]  /*18230*/  IADD3 R0, P2, PT, R4, R0, RZ ;  /* 0x0000000004007210 */ /* 0x008fca0007f5e0ff */
[----:B----4-:R-:W-:Y:S01]  /*18240*/  IMAD.X R77, R88, 0x1, R77, P2 ;  /* 0x00000001584d7824 */ /* 0x010fe200010e064d */
[----:B------:R-:W-:Y:S01]  /*18250*/  STL [R1+0x268], R0 ;  /* 0x0002680001007387 */ /* 0x000fe20000100800 */
[----:B0-----:R-:W-:Y:S02]  /*18260*/  @!P1 IMAD.MOV.U32 R46, RZ, RZ, R0 ;  /* 0x000000ffff2e9224 */ /* 0x001fe400078e0000 */
[----:B------:R-:W-:Y:S01]  /*18270*/  @!P1 IMAD.MOV.U32 R47, RZ, RZ, R77 ;  /* 0x000000ffff2f9224 */ /* 0x000fe200078e004d */
[----:B------:R0:W-:Y:S04]  /*18280*/  STL [R1+0x264], R77 ;  /* 0x0002644d01007387 */ /* 0x0001e80000100800 */
[----:B------:R1:W3:Y:S04]  /*18290*/  @!P1 LDG.E.U8 R59, desc[UR18][R46.64] ;  /* 0x000000122e3b9981 */ /* 0x0002e8000c1e1100 */
[----:B0-----:R-:W4:Y:S04]  /*182a0*/  LDL.LU R77, [R1+0x2e4] ;  /* 0x0002e400014d7983 */ /* 0x001f280000300800 */
[----:B------:R-:W3:Y:S01]  /*182b0*/  LDL.LU R0, [R1+0x328] ;  /* 0x0003280001007983 */ /* 0x000ee20000300800 */
[----:B--2---:R-:W-:-:S05]  /*182c0*/  IADD3 R71, P2, PT, R4, R71, RZ ;  /* 0x0000004704477210 */ /* 0x004fca0007f5e0ff */
[----:B------:R-:W-:Y:S01]  /*182d0*/  IMAD.X R76, R88, 0x1, R76, P2 ;  /* 0x00000001584c7824 */ /* 0x000fe200010e064c */
[----:B------:R-:W-:Y:S01]  /*182e0*/  STL [R1+0x2a8], R71 ;  /* 0x0002a84701007387 */ /* 0x000fe20000100800 */
[----:B-1----:R-:W-:Y:S02]  /*182f0*/  @!P1 IMAD.MOV.U32 R46, RZ, RZ, R71 ;  /* 0x000000ffff2e9224 */ /* 0x002fe400078e0047 */
[----:B------:R-:W-:Y:S01]  /*18300*/  @!P1 IMAD.MOV.U32 R47, RZ, RZ, R76 ;  /* 0x000000ffff2f9224 */ /* 0x000fe200078e004c */
[----:B------:R0:W-:Y:S04]  /*18310*/  STL [R1+0x2a4], R76 ;  /* 0x0002a44c01007387 */ /* 0x0001e80000100800 */
[----:B------:R-:W2:Y:S04]  /*18320*/  LDL.LU R78, [R1+0x324] ;  /* 0x00032400014e7983 */ /* 0x000ea80000300800 */
[----:B0-----:R-:W2:Y:S04]  /*18330*/  LDL.LU R76, [R1+0x364] ;  /* 0x00036400014c7983 */ /* 0x001ea80000300800 */
[----:B------:R-:W2:Y:S04]  /*18340*/  LDL.LU R71, [R1+0x368] ;  /* 0x0003680001477983 */ /* 0x000ea80000300800 */
[----:B------:R0:W-:Y:S01]  /*18350*/  STS.U8 [R68+UR9+0x6900], R62 ;  /* 0x0069003e44007988 */ /* 0x0001e20008000009 */
[----:B------:R-:W-:-:S02]  /*18360*/  IADD3 R72, P2, PT, R4, R72, RZ ;  /* 0x0000004804487210 */ /* 0x000fc40007f5e0ff */
[----:B0-----:R-:W-:Y:S01]  /*18370*/  PRMT R62, RZ, 0x7610, R62 ;  /* 0x00007610ff3e7816 */ /* 0x001fe2000000003e */
[----:B------:R0:W-:Y:S04]  /*18380*/  STS.U8 [R68+UR9+0x6d00], R70 ;  /* 0x006d004644007988 */ /* 0x0001e80008000009 */
[----:B------:R-:W-:Y:S04]  /*18390*/  STL [R1+0x2e8], R72 ;  /* 0x0002e84801007387 */ /* 0x000fe80000100800 */
[----:B------:R1:W2:Y:S01]  /*183a0*/  @!P1 LDG.E.U8 R62, desc[UR18][R46.64] ;  /* 0x000000122e3e9981 */ /* 0x0002a2000c1e1100 */
[----:B0-----:R-:W-:-:S03]  /*183b0*/  PRMT R70, RZ, 0x7610, R70 ;  /* 0x00007610ff467816 */ /* 0x001fc60000000046 */
[----:B------:R-:W-:Y:S01]  /*183c0*/  STS.U8 [R68+UR9+0x7100], R74 ;  /* 0x0071004a44007988 */ /* 0x000fe20008000009 */
[----:B-1----:R-:W-:-:S03]  /*183d0*/  @!P1 IMAD.MOV.U32 R46, RZ, RZ, R72 ;  /* 0x000000ffff2e9224 */ /* 0x002fc600078e0048 */
[----:B------:R0:W-:Y:S02]  /*183e0*/  STS.U8 [R68+UR9+0x7500], R73 ;  /* 0x0075004944007988 */ /* 0x0001e40008000009 */
[----:B0-----:R-:W-:Y:S01]  /*183f0*/  PRMT R73, RZ, 0x7610, R73 ;  /* 0x00007610ff497816 */ /* 0x001fe20000000049 */
[----:B----4-:R-:W-:Y:S01]  /*18400*/  IMAD.X R77, R88, 0x1, R77, P2 ;  /* 0x00000001584d7824 */ /* 0x010fe200010e064d */
[----:B---3--:R-:W-:-:S04]  /*18410*/  IADD3 R0, P2, PT, R4, R0, RZ ;  /* 0x0000000004007210 */ /* 0x008fc80007f5e0ff */
[----:B------:R0:W-:Y:S01]  /*18420*/  STL [R1+0x2e4], R77 ;  /* 0x0002e44d01007387 */ /* 0x0001e20000100800 */
[----:B------:R-:W-:-:S05]  /*18430*/  @!P1 IMAD.MOV.U32 R47, RZ, RZ, R77 ;  /* 0x000000ffff2f9224 */ /* 0x000fca00078e004d */
[----:B------:R1:W3:Y:S04]  /*18440*/  @!P1 LDG.E.U8 R70, desc[UR18][R46.64] ;  /* 0x000000122e469981 */ /* 0x0002e8000c1e1100 */
[----:B0-----:R-:W4:Y:S04]  /*18450*/  LDL.LU R77, [R1+0x3a4] ;  /* 0x0003a400014d7983 */ /* 0x001f280000300800 */
[----:B------:R-:W3:Y:S01]  /*18460*/  LDL.LU R72, [R1+0x3a8] ;  /* 0x0003a80001487983 */ /* 0x000ee20000300800 */
[----:B--2---:R-:W-:-:S03]  /*18470*/  IMAD.X R78, R88, 0x1, R78, P2 ;  /* 0x00000001584e7824 */ /* 0x004fc600010e064e */
[----:B------:R0:W-:Y:S01]  /*18480*/  STL [R1+0x328], R0 ;  /* 0x0003280001007387 */ /* 0x0001e20000100800 */
[----:B-1----:R-:W-:Y:S02]  /*18490*/  @!P1 IMAD.MOV.U32 R46, RZ, RZ, R0 ;  /* 0x000000ffff2e9224 */ /* 0x002fe400078e0000 */
[----:B------:R-:W-:Y:S01]  /*184a0*/  @!P1 IMAD.MOV.U32 R47, RZ, RZ, R78 ;  /* 0x000000ffff2f9224 */ /* 0x000fe200078e004e */
[----:B------:R-:W-:Y:S01]  /*184b0*/  IADD3 R71, P2, PT, R4, R71, RZ ;  /* 0x0000004704477210 */ /* 0x000fe20007f5e0ff */
[----:B------:R-:W-:Y:S04]  /*184c0*/  STL [R1+0x324], R78 ;  /* 0x0003244e01007387 */ /* 0x000fe80000100800 */
[----:B------:R-:W-:Y:S01]  /*184d0*/  IMAD.X R76, R88, 0x1, R76, P2 ;  /* 0x00000001584c7824 */ /* 0x000fe200010e064c */
[----:B0-----:R-:W2:Y:S04]  /*184e0*/  LDL.LU R0, [R1+0x3d4] ;  /* 0x0003d40001007983 */ /* 0x001ea80000300800 */
[----:B------:R0:W2:Y:S04]  /*184f0*/  @!P1 LDG.E.U8 R73, desc[UR18][R46.64] ;  /* 0x000000122e499981 */ /* 0x0000a8000c1e1100 */
[----:B------:R1:W-:Y:S04]  /*18500*/  STL [R1+0x368], R71 ;  /* 0x0003684701007387 */ /* 0x0003e80000100800 */
[----:B------:R1:W-:Y:S01]  /*18510*/  STL [R1+0x364], R76 ;  /* 0x0003644c01007387 */ /* 0x0003e20000100800 */
[----:B0-----:R-:W-:-:S03]  /*18520*/  @!P1 IMAD.MOV.U32 R46, RZ, RZ, R71 ;  /* 0x000000ffff2e9224 */ /* 0x001fc600078e0047 */
[----:B-1----:R-:W2:Y:S01]  /*18530*/  LDL.LU R71, [R1+0x208] ;  /* 0x0002080001477983 */ /* 0x002ea20000300800 */
[----:B------:R-:W-:-:S03]  /*18540*/  @!P1 IMAD.MOV.U32 R47, RZ, RZ, R76 ;  /* 0x000000ffff2f9224 */ /* 0x000fc600078e004c */
[----:B------:R0:W-:Y:S04]  /*18550*/  STS.U8 [R68+UR9+0x7900], R65 ;  /* 0x0079004144007988 */ /* 0x0001e80008000009 */
[----:B------:R-:W2:Y:S01]  /*18560*/  LDL.LU R76, [R1+0x230] ;  /* 0x00023000014c7983 */ /* 0x000ea20000300800 */
[----:B0-----:R-:W-:-:S03]  /*18570*/  PRMT R65, RZ, 0x7610, R65 ;  /* 0x00007610ff417816 */ /* 0x001fc60000000041 */
[----:B------:R0:W-:Y:S04]  /*18580*/  STS.U8 [R68+UR9+0x7d00], R54 ;  /* 0x007d003644007988 */ /* 0x0001e80008000009 */
[----:B------:R1:W2:Y:S01]  /*18590*/  @!P1 LDG.E.U8 R65, desc[UR18][R46.64] ;  /* 0x000000122e419981 */ /* 0x0002a2000c1e1100 */
[----:B0-----:R-:W-:Y:S02]  /*185a0*/  PRMT R54, RZ, 0x7610, R54 ;  /* 0x00007610ff367816 */ /* 0x001fe40000000036 */
[----:B---3--:R-:W-:-:S05]  /*185b0*/  IADD3 R72, P2, PT, R4, R72, RZ ;  /* 0x0000004804487210 */ /* 0x008fca0007f5e0ff */
[----:B----4-:R-:W-:Y:S01]  /*185c0*/  IMAD.X R77, R88, 0x1, R77, P2 ;  /* 0x00000001584d7824 */ /* 0x010fe200010e064d */
[----:B------:R0:W-:Y:S01]  /*185d0*/  STL [R1+0x3a8], R72 ;  /* 0x0003a84801007387 */ /* 0x0001e20000100800 */
[----:B-1----:R-:W-:Y:S02]  /*185e0*/  @!P1 IMAD.MOV.U32 R46, RZ, RZ, R72 ;  /* 0x000000ffff2e9224 */ /* 0x002fe400078e0048 */
[----:B------:R-:W-:Y:S01]  /*185f0*/  @!P1 IMAD.MOV.U32 R47, RZ, RZ, R77 ;  /* 0x000000ffff2f9224 */ /* 0x000fe200078e004d */
[----:B------:R1:W-:Y:S04]  /*18600*/  STL [R1+0x3a4], R77 ;  /* 0x0003a44d01007387 */ /* 0x0003e80000100800 */
[----:B------:R-:W3:Y:S01]  /*18610*/  LDL.LU R78, [R1+0x22c] ;  /* 0x00022c00014e7983 */ /* 0x000ee20000300800 */
[----:B--2---:R-:W-:-:S03]  /*18620*/  IADD3 R0, P2, PT, R4, R0, RZ ;  /* 0x0000000004007210 */ /* 0x004fc60007f5e0ff */
[----:B0-----:R-:W2:Y:S04]  /*18630*/  LDL.LU R72, [R1+0x270] ;  /* 0x0002700001487983 */ /* 0x001ea80000300800 */
[----:B------:R-:W-:Y:S04]  /*18640*/  STL [R1+0x3d4], R0 ;  /* 0x0003d40001007387 */ /* 0x000fe80000100800 */
[----:B------:R0:W4:Y:S04]  /*18650*/  @!P1 LDG.E.U8 R54, desc[UR18][R46.64] ;  /* 0x000000122e369981 */ /* 0x000128000c1e1100 */
[----:B-1----:R-:W4:Y:S01]  /*18660*/  LDL.LU R77, [R1+0x26c] ;  /* 0x00026c00014d7983 */ /* 0x002f220000300800 */
[----:B------:R-:W-:-:S02]  /*18670*/  IMAD.X R71, R88, 0x1, R71, P2 ;  /* 0x0000000158477824 */ /* 0x000fc400010e0647 */
[----:B0-----:R-:W-:Y:S02]  /*18680*/  @!P1 IMAD.MOV.U32 R46, RZ, RZ, R0 ;  /* 0x000000ffff2e9224 */ /* 0x001fe400078e0000 */
[----:B------:R-:W-:Y:S01]  /*18690*/  @!P1 IMAD.MOV.U32 R47, RZ, RZ, R71 ;  /* 0x000000ffff2f9224 */ /* 0x000fe200078e0047 */
[----:B------:R0:W-:Y:S04]  /*186a0*/  STL [R1+0x208], R71 ;  /* 0x0002084701007387 */ /* 0x0001e80000100800 */
[----:B0-----:R-:W4:Y:S04]  /*186b0*/  LDL.LU R71, [R1+0x2ac] ;  /* 0x0002ac0001477983 */ /* 0x001f280000300800 */
[----:B------:R-:W4:Y:S01]  /*186c0*/  LDL.LU R0, [R1+0x2b0] ;  /* 0x0002b00001007983 */ /* 0x000f220000300800 */
[----:B------:R-:W0:Y:S01]  /*186d0*/  S2R R68, SR_TID.X ;  /* 0x0000000000447919 */ /* 0x000e220000002100 */
[----:B------:R-:W-:-:S02]  /*186e0*/  IADD3 R76, P2, PT, R4, R76, RZ ;  /* 0x0000004c044c7210 */ /* 0x000fc40007f5e0ff */
[----:B------:R-:W-:-:S03]  /*186f0*/  PRMT R74, RZ, 0x7610, R74 ;  /* 0x00007610ff4a7816 */ /* 0x000fc6000000004a */
[----:B------:R-:W-:Y:S04]  /*18700*/  STL [R1+0x230], R76 ;  /* 0x0002304c01007387 */ /* 0x000fe80000100800 */
[----:B------:R1:W4:Y:S02]  /*18710*/  @!P1 LDG.E.U8 R74, desc[UR18][R46.64] ;  /* 0x000000122e4a9981 */ /* 0x000324000c1e1100 */
[----:B-1----:R-:W-:Y:S01]  /*18720*/  @!P1 IMAD.MOV.U32 R46, RZ, RZ, R76 ;  /* 0x000000ffff2e9224 */ /* 0x002fe200078e004c */
[----:B0-----:R-:W-:-:S04]  /*18730*/  LOP3.LUT R68, R68, 0x7f, RZ, 0xc0, !PT ;  /* 0x0000007f44447812 */ /* 0x001fc800078ec0ff */
[----:B------:R-:W-:-:S05]  /*18740*/  LOP3.LUT R68, R68, 0x30, RZ, 0x3c, !PT ;  /* 0x0000003044447812 */ /* 0x000fca00078e3cff */
[----:B------:R-:W-:Y:S04]  /*18750*/  STS.U8 [R68+UR9+0x4180], R86 ;  /* 0x0041805644007988 */ /* 0x000fe80008000009 */
[----:B------:R0:W-:Y:S02]  /*18760*/  STS.U8 [R68+UR9+0x4580], R81 ;  /* 0x0045805144007988 */ /* 0x0001e40008000009 */
[----:B0-----:R-:W-:Y:S01]  /*18770*/  PRMT R81, RZ, 0x7610, R81 ;  /* 0x00007610ff517816 */ /* 0x001fe20000000051 */
[----:B---3--:R-:W-:Y:S01]  /*18780*/  IMAD.X R78, R88, 0x1, R78, P2 ;  /* 0x00000001584e7824 */ /* 0x008fe200010e064e */
[----:B--2---:R-:W-:-:S04]  /*18790*/  IADD3 R72, P2, PT, R4, R72, RZ ;  /* 0x0000004804487210 */ /* 0x004fc80007f5e0ff */
[----:B------:R0:W-:Y:S01]  /*187a0*/  STL [R1+0x22c], R78 ;  /* 0x00022c4e01007387 */ /* 0x0001e20000100800 */
[----:B------:R-:W-:-:S05]  /*187b0*/  @!P1 IMAD.MOV.U32 R47, RZ, RZ, R78 ;  /* 0x000000ffff2f9224 */ /* 0x000fca00078e004e */
[----:B------:R1:W2:Y:S04]  /*187c0*/  @!P1 LDG.E.U8 R81, desc[UR18][R46.64] ;  /* 0x000000122e519981 */ /* 0x0002a8000c1e1100 */
[----:B0-----:R-:W3:Y:S01]  /*187d0*/  LDL.LU R78, [R1+0x2ec] ;  /* 0x0002ec00014e7983 */ /* 0x001ee20000300800 */
[----:B----4-:R-:W-:-:S03]  /*187e0*/  IMAD.X R77, R88, 0x1, R77, P2 ;  /* 0x00000001584d7824 */ /* 0x010fc600010e064d */
[----:B------:R-:W4:Y:S01]  /*187f0*/  LDL.LU R76, [R1+0x2f0] ;  /* 0x0002f000014c7983 */ /* 0x000f220000300800 */
[----:B-1----:R-:W-:-:S03]  /*18800*/  @!P1 IMAD.MOV.U32 R46, RZ, RZ, R72 ;  /* 0x000000ffff2e9224 */ /* 0x002fc600078e0048 */
[----:B------:R0:W-:Y:S04]  /*18810*/  STL [R1+0x270], R72 ;  /* 0x0002704801007387 */ /* 0x0001e80000100800 */
[----:B------:R1:W-:Y:S01]  /*18820*/  STL [R1+0x26c], R77 ;  /* 0x00026c4d01007387 */ /* 0x0003e20000100800 */
[----:B------:R-:W-:-:S03]  /*18830*/  @!P1 IMAD.MOV.U32 R47, RZ, RZ, R77 ;  /* 0x000000ffff2f9224 */ /* 0x000fc600078e004d */
[----:B0-----:R-:W2:Y:S01]  /*18840*/  LDL.LU R72, [R1+0x330] ;  /* 0x0003300001487983 */ /* 0x001ea20000300800 */
[----:B------:R-:W-:-:S05]  /*18850*/  IADD3 R0, P2, PT, R4, R0, RZ ;  /* 0x0000000004007210 */ /* 0x000fca0007f5e0ff */
[----:B------:R-:W-:Y:S01]  /*18860*/  IMAD.X R71, R88, 0x1, R71, P2 ;  /* 0x0000000158477824 */ /* 0x000fe200010e0647 */
[----:B------:R-:W-:Y:S04]  /*18870*/  STL [R1+0x2b0], R0 ;  /* 0x0002b00001007387 */ /* 0x000fe80000100800 */
[----:B------:R-:W-:Y:S04]  /*18880*/  STL [R1+0x2ac], R71 ;  /* 0x0002ac4701007387 */ /* 0x000fe80000100800 */
[----:B-1----:R-:W2:Y:S04]  /*18890*/  LDL.LU R77, [R1+0x32c] ;  /* 0x00032c00014d7983 */ /* 0x002ea80000300800 */
[----:B------:R0:W-:Y:S04]  /*188a0*/  STS.U8 [R68+UR9+0x4980], R83 ;  /* 0x0049805344007988 */ /* 0x0001e80008000009 */
[----:B------:R1:W-:Y:S01]  /*188b0*/  STS.U8 [R68+UR9+0x4d80], R85 ;  /* 0x004d805544007988 */ /* 0x0003e20008000009 */
[----:B0-----:R-:W-:-:S02]  /*188c0*/  PRMT R83, RZ, 0x7610, R83 ;  /* 0x00007610ff537816 */ /* 0x001fc40000000053 */
[----:B-1----:R-:W-:-:S04]  /*188d0*/  PRMT R85, RZ, 0x7610, R85 ;  /* 0x00007610ff557816 */ /* 0x002fc80000000055 */
[----:B------:R0:W2:Y:S04]  /*188e0*/  @!P1 LDG.E.U8 R83, desc[UR18][R46.64] ;  /* 0x000000122e539981 */ /* 0x0000a8000c1e1100 */
[----:B------:R1:W-:Y:S01]  /*188f0*/  STS.U8 [R68+UR9+0x5180], R87 ;  /* 0x0051805744007988 */ /* 0x0003e20008000009 */
[----:B0-----:R-:W-:Y:S02]  /*18900*/  @!P1 IMAD.MOV.U32 R47, RZ, RZ, R71 ;  /* 0x000000ffff2f9224 */ /* 0x001fe400078e0047 */
[----:B------:R-:W-:Y:S01]  /*18910*/  @!P1 IMAD.MOV.U32 R46, RZ, RZ, R0 ;  /* 0x000000ffff2e9224 */ /* 0x000fe200078e0000 */
[----:B------:R-:W2:Y:S04]  /*18920*/  LDL.LU R71, [R1+0x36c] ;  /* 0x00036c0001477983 */ /* 0x000ea80000300800 */
[----:B------:R-:W2:Y:S01]  /*18930*/  LDL.LU R0, [R1+0x370] ;  /* 0x0003700001007983 */ /* 0x000ea20000300800 */
[----:B-1----:R-:W-:-:S03]  /*18940*/  PRMT R87, RZ, 0x7610, R87 ;  /* 0x00007610ff577816 */ /* 0x002fc60000000057 */
[----:B------:R0:W2:Y:S01]  /*18950*/  @!P1 LDG.E.U8 R85, desc[UR18][R46.64] ;  /* 0x000000122e559981 */ /* 0x0000a2000c1e1100 */
[----:B------:R-:W-:Y:S01]  /*18960*/  IMAD.MOV.U32 R90, RZ, RZ, R84 ;  /* 0x000000ffff5a7224 */ /* 0x000fe200078e0054 */
[----:B----4-:R-:W-:-:S05]  /*18970*/  IADD3 R76, P2, PT, R4, R76, RZ ;  /* 0x0000004c044c7210 */ /* 0x010fca0007f5e0ff */
[----:B---3--:R-:W-:Y:S01]  /*18980*/  IMAD.X R78, R88, 0x1, R78, P2 ;  /* 0x00000001584e7824 */ /* 0x008fe200010e064e */
[----:B------:R1:W-:Y:S01]  /*18990*/  STL [R1+0x2f0], R76 ;  /* 0x0002f04c01007387 */ /* 0x0003e20000100800 */
[----:B0-----:R-:W-:Y:S02]  /*189a0*/  @!P1 IMAD.MOV.U32 R46, RZ, RZ, R76 ;  /* 0x000000ffff2e9224 */ /* 0x001fe400078e004c */
[----:B------:R-:W-:Y:S01]  /*189b0*/  @!P1 IMAD.MOV.U32 R47, RZ, RZ, R78 ;  /* 0x000000ffff2f9224 */ /* 0x000fe200078e004e */
[----:B--2---:R-:W-:Y:S01]  /*189c0*/  IADD3 R72, P2, PT, R4, R72, RZ ;  /* 0x0000004804487210 */ /* 0x004fe20007f5e0ff */
[----:B------:R-:W-:Y:S04]  /*189d0*/  STL [R1+0x2ec], R78 ;  /* 0x0002ec4e01007387 */ /* 0x000fe80000100800 */
[----:B-1----:R-:W2:Y:S04]  /*189e0*/  LDL.LU R76, [R1+0x3b0] ;  /* 0x0003b000014c7983 */ /* 0x002ea80000300800 */
[----:B------:R-:W3:Y:S04]  /*189f0*/  LDL.LU R84, [R1+0x70] ;  /* 0x0000700001547983 */ /* 0x000ee80000300800 */
[----:B------:R-:W4:Y:S04]  /*18a00*/  LDL.LU R86, [R1+0x50] ;  /* 0x0000500001567983 */ /* 0x000f280000300800 */
[----:B------:R0:W4:Y:S01]  /*18a10*/  @!P1 LDG.E.U8 R87, desc[UR18][R46.64] ;  /* 0x000000122e579981 */ /* 0x000122000c1e1100 */
[----:B------:R-:W-:-:S03]  /*18a20*/  IMAD.X R77, R88, 0x1, R77, P2 ;  /* 0x00000001584d7824 */ /* 0x000fc600010e064d */
[----:B------:R-:W-:Y:S04]  /*18a30*/  STL [R1+0x330], R72 ;  /* 0x0003304801007387 */ /* 0x000fe80000100800 */
[----:B------:R1:W-:Y:S01]  /*18a40*/  STL [R1+0x32c], R77 ;  /* 0x00032c4d01007387 */ /* 0x0003e20000100800 */
[----:B0-----:R-:W-:-:S03]  /*18a50*/  @!P1 IMAD.MOV.U32 R47, RZ, RZ, R77 ;  /* 0x000000ffff2f9224 */ /* 0x001fc600078e004d */
[----:B-1----:R-:W4:Y:S01]  /*18a60*/  LDL.LU R77, [R1+0x3ac] ;  /* 0x0003ac00014d7983 */ /* 0x002f220000300800 */
[----:B------:R-:W-:-:S03]  /*18a70*/  @!P1 IMAD.MOV.U32 R46, RZ, RZ, R72 ;  /* 0x000000ffff2e9224 */ /* 0x000fc600078e0048 */
[----:B------:R0:W-:Y:S04]  /*18a80*/  STS.U8 [R68+UR9+0x5580], R89 ;  /* 0x0055805944007988 */ /* 0x0001e80008000009 */
[----:B------:R1:W-:Y:S01]  /*18a90*/  STS.U8 [R68+UR9+0x5980], R91 ;  /* 0x0059805b44007988 */ /* 0x0003e20008000009 */
[----:B0-----:R-:W-:Y:S02]  /*18aa0*/  PRMT R89, RZ, 0x7610, R89 ;  /* 0x00007610ff597816 */ /* 0x001fe40000000059 */
[----:B------:R-:W-:-:S04]  /*18ab0*/  IADD3 R0, P2, PT, R4, R0, RZ ;  /* 0x0000000004007210 */ /* 0x000fc80007f5e0ff */
[----:B------:R0:W4:Y:S01]  /*18ac0*/  @!P1 LDG.E.U8 R89, desc[UR18][R46.64] ;  /* 0x000000122e599981 */ /* 0x000122000c1e1100 */
[----:B------:R-:W-:Y:S01]  /*18ad0*/  IMAD.X R71, R88, 0x1, R71, P2 ;  /* 0x0000000158477824 */ /* 0x000fe200010e0647 */
[----:B-1----:R-:W-:Y:S02]  /*18ae0*/  PRMT R91, RZ, 0x7610, R91 ;  /* 0x00007610ff5b7816 */ /* 0x002fe4000000005b */
[----:B------:R-:W-:Y:S04]  /*18af0*/  STL [R1+0x370], R0 ;  /* 0x0003700001007387 */ /* 0x000fe80000100800 */
[----:B------:R1:W-:Y:S01]  /*18b00*/  STL [R1+0x36c], R71 ;  /* 0x00036c4701007387 */ /* 0x0003e20000100800 */
[----:B0-----:R-:W-:Y:S02]  /*18b10*/  @!P1 IMAD.MOV.U32 R46, RZ, RZ, R0 ;  /* 0x000000ffff2e9224 */ /* 0x001fe400078e0000 */
[----:B------:R-:W-:Y:S01]  /*18b20*/  @!P1 IMAD.MOV.U32 R47, RZ, RZ, R71 ;  /* 0x000000ffff2f9224 */ /* 0x000fe200078e0047 */
[----:B------:R-:W4:Y:S04]  /*18b30*/  LDL.LU R72, [R1+0x6c8] ;  /* 0x0006c80001487983 */ /* 0x000f280000300800 */
[----:B------:R-:W4:Y:S04]  /*18b40*/  LDL.LU R79, [R1+0x6b4] ;  /* 0x0006b400014f7983 */ /* 0x000f280000300800 */
[----:B-1----:R-:W4:Y:S04]  /*18b50*/  LDL.LU R71, [R1+0x100] ;  /* 0x0001000001477983 */ /* 0x002f280000300800 */
[----:B------:R-:W4:Y:S04]  /*18b60*/  LDL.LU R0, [R1+0xe4] ;  /* 0x0000e40001007983 */ /* 0x000f280000300800 */
[----:B------:R0:W-:Y:S04]  /*18b70*/  STS.U8 [R68+UR9+0x5d80], R93 ;  /* 0x005d805d44007988 */ /* 0x0001e80008000009 */
[----:B------:R-:W4:Y:S04]  /*18b80*/  LDL.LU R78, [R1+0xc8] ;  /* 0x0000c800014e7983 */ /* 0x000f280000300800 */
[----:B------:R1:W4:Y:S01]  /*18b90*/  @!P1 LDG.E.U8 R91, desc[UR18][R46.64] ;  /* 0x000000122e5b9981 */ /* 0x000322000c1e1100 */
[----:B0-----:R-:W-:-:S03]  /*18ba0*/  PRMT R93, RZ, 0x7610, R93 ;  /* 0x00007610ff5d7816 */ /* 0x001fc6000000005d */
[----:B------:R-:W4:Y:S04]  /*18bb0*/  LDL.LU R92, [R1+0xac] ;  /* 0x0000ac00015c7983 */ /* 0x000f280000300800 */
[----:B------:R-:W-:Y:S01]  /*18bc0*/  STS.U8 [R68+UR9+0x6180], R90 ;  /* 0x0061805a44007988 */ /* 0x000fe20008000009 */
[----:B--2---:R-:W-:-:S05]  /*18bd0*/  IADD3 R76, P2, PT, R4, R76, RZ ;  /* 0x0000004c044c7210 */ /* 0x004fca0007f5e0ff */
[----:B-1----:R-:W-:Y:S01]  /*18be0*/  @!P1 IMAD.MOV.U32 R46, RZ, RZ, R76 ;  /* 0x000000ffff2e9224 */ /* 0x002fe200078e004c */
[----:B------:R0:W-:Y:S04]  /*18bf0*/  STL [R1+0x3b0], R76 ;  /* 0x0003b04c01007387 */ /* 0x0001e80000100800 */
[----:B---3--:R-:W-:Y:S01]  /*18c00*/  STS.U8 [R68+UR9+0x6580], R84 ;  /* 0x0065805444007988 */ /* 0x008fe20008000009 */
[----:B----4-:R-:W-:-:S04]  /*18c10*/  IMAD.X R77, R88, 0x1, R77, P2 ;  /* 0x00000001584d7824 */ /* 0x010fc800010e064d */
[----:B------:R-:W-:Y:S01]  /*18c20*/  @!P1 IMAD.MOV.U32 R47, RZ, RZ, R77 ;  /* 0x000000ffff2f9224 */ /* 0x000fe200078e004d */
[----:B------:R1:W-:Y:S04]  /*18c30*/  STL [R1+0x3ac], R77 ;  /* 0x0003ac4d01007387 */ /* 0x0003e80000100800 */
[----:B0-----:R-:W2:Y:S04]  /*18c40*/  LDL.LU R76, [R1+0x6c] ;  /* 0x00006c00014c7983 */ /* 0x001ea80000300800 */
[----:B------:R0:W3:Y:S04]  /*18c50*/  @!P1 LDG.E.U8 R93, desc[UR18][R46.64] ;  /* 0x000000122e5d9981 */ /* 0x0000e8000c1e1100 */
[----:B-1----:R-:W4:Y:S04]  /*18c60*/  LDL.LU R77, [R1+0x4c] ;  /* 0x00004c00014d7983 */ /* 0x002f280000300800 */
[----:B------:R-:W2:Y:S04]  /*18c70*/  LDL.LU R88, [R1+0x28] ;  /* 0x0000280001587983 */ /* 0x000ea80000300800 */
[----:B------:R-:W2:Y:S04]  /*18c80*/  LDL.LU R46, [R1+0x11c] ;  /* 0x00011c00012e7983 */ /* 0x000ea80000300800 */
[----:B------:R-:W2:Y:S04]  /*18c90*/  LDL.LU R47, [R1+0x8c] ;  /* 0x00008c00012f7983 */ /* 0x000ea80000300800 */
[----:B------:R-:W2:Y:S04]  /*18ca0*/  LDL.LU R90, [R1+0x4] ;  /* 0x00000400015a7983 */ /* 0x000ea80000300800 */
[----:B------:R-:W2:Y:S04]  /*18cb0*/  LDL.LU R84, [R1+0x84c] ;  /* 0x00084c0001547983 */ /* 0x000ea80000300800 */
[----:B------:R-:W-:Y:S04]  /*18cc0*/  STS.U8 [R68+UR9+0x6980], R86 ;  /* 0x0069805644007988 */ /* 0x000fe80008000009 */
[----:B--2---:R-:W-:Y:S04]  /*18cd0*/  STS.U8 [R68+UR9+0x6d80], R84 ;  /* 0x006d805444007988 */ /* 0x004fe80008000009 */
[----:B------:R-:W-:Y:S04]  /*18ce0*/  STS.U8 [R68+UR9+0x7180], R82 ;  /* 0x0071805244007988 */ /* 0x000fe80008000009 */
[----:B------:R-:W-:Y:S04]  /*18cf0*/  STS.U8 [R68+UR9+0x7580], R80 ;  /* 0x0075805044007988 */ /* 0x000fe80008000009 */
[----:B------:R1:W-:Y:S02]  /*18d00*/  STS.U8 [R68+UR9+0x7980], R75 ;  /* 0x0079804b44007988 */ /* 0x0003e40008000009 */
[----:B-1----:R-:W-:-:S02]  /*18d10*/  LOP3.LUT R75, R2, 0x30, RZ, 0x3c, !PT ;  /* 0x00000030024b7812 */ /* 0x002fc400078e3cff */
[----:B------:R-:W2:Y:S04]  /*18d20*/  LDL.LU R68, [R1+0x6c4] ;  /* 0x0006c40001447983 */ /* 0x000ea80000300800 */
[----:B------:R-:W2:Y:S04]  /*18d30*/  LDL.LU R86, [R1+0x6b0] ;  /* 0x0006b00001567983 */ /* 0x000ea80000300800 */
[----:B------:R-:W2:Y:S04]  /*18d40*/  LDL.LU R82, [R1+0x69c] ;  /* 0x00069c0001527983 */ /* 0x000ea80000300800 */
[----:B------:R-:W2:Y:S04]  /*18d50*/  LDL.LU R84, [R1+0x118] ;  /* 0x0001180001547983 */ /* 0x000ea80000300800 */
[----:B------:R1:W-:Y:S04]  /*18d60*/  STS.U8 [R75+UR9+0x7d80], R66 ;  /* 0x007d80424b007988 */ /* 0x0003e80008000009 */
[----:B-1----:R-:W2:Y:S01]  /*18d70*/  LDL.LU R66, [R1+0x6a0] ;  /* 0x0006a00001427983 */ /* 0x002ea20000300800 */
[----:B------:R-:W-:-:S05]  /*18d80*/  LOP3.LUT R80, R2, 0x40, RZ, 0x3c, !PT ;  /* 0x0000004002507812 */ /* 0x000fca00078e3cff */
[----:B------:R1:W-:Y:S04]  /*18d90*/  STS.U8 [R80+UR9+0x4200], R72 ;  /* 0x0042004850007988 */ /* 0x0003e80008000009 */
[----:B------:R0:W-:Y:S04]  /*18da0*/  STS.U8 [R80+UR9+0x4600], R79 ;  /* 0x0046004f50007988 */ /* 0x0001e80008000009 */
[----:B-1----:R-:W3:Y:S04]  /*18db0*/  LDL.LU R72, [R1+0x848] ;  /* 0x0008480001487983 */ /* 0x002ee80000300800 */
[----:B0-----:R-:W3:Y:S04]  /*18dc0*/  LDL.LU R79, [R1+0x844] ;  /* 0x00084400014f7983 */ /* 0x001ee80000300800 */
[----:B--2---:R-:W-:Y:S04]  /*18dd0*/  STS.U8 [R80+UR9+0x4a00], R66 ;  /* 0x004a004250007988 */ /* 0x004fe80008000009 */
[----:B------:R-:W-:Y:S04]  /*18de0*/  STS.U8 [R80+UR9+0x4e00], R46 ;  /* 0x004e002e50007988 */ /* 0x000fe80008000009 */
[----:B------:R0:W-:Y:S04]  /*18df0*/  STS.U8 [R80+UR9+0x5200], R71 ;  /* 0x0052004750007988 */ /* 0x0001e80008000009 */
[----:B------:R1:W-:Y:S04]  /*18e00*/  STS.U8 [R80+UR9+0x5600], R0 ;  /* 0x0056000050007988 */ /* 0x0003e80008000009 */
[----:B------:R2:W-:Y:S04]  /*18e10*/  STS.U8 [R80+UR9+0x5a00], R78 ;  /* 0x005a004e50007988 */ /* 0x0005e80008000009 */
[----:B0-----:R-:W3:Y:S04]  /*18e20*/  LDL.LU R71, [R1+0xfc] ;  /* 0x0000fc0001477983 */ /* 0x001ee80000300800 */
[----:B-1----:R-:W3:Y:S04]  /*18e30*/  LDL.LU R0, [R1+0xe0] ;  /* 0x0000e00001007983 */ /* 0x002ee80000300800 */
[----:B------:R0:W-:Y:S04]  /*18e40*/  STS.U8 [R80+UR9+0x5e00], R92 ;  /* 0x005e005c50007988 */ /* 0x0001e80008000009 */
[----:B--2---:R-:W2:Y:S04]  /*18e50*/  LDL.LU R78, [R1+0xc4] ;  /* 0x0000c400014e7983 */ /* 0x004ea80000300800 */
[----:B0-----:R-:W2:Y:S04]  /*18e60*/  LDL.LU R92, [R1+0xa8] ;  /* 0x0000a800015c7983 */ /* 0x001ea80000300800 */
[----:B------:R0:W-:Y:S04]  /*18e70*/  STS.U8 [R80+UR9+0x6200], R47 ;  /* 0x0062002f50007988 */ /* 0x0001e80008000009 */
[----:B------:R-:W-:Y:S04]  /*18e80*/  STS.U8 [R80+UR9+0x6600], R76 ;  /* 0x0066004c50007988 */ /* 0x000fe80008000009 */
[----:B----4-:R-:W-:Y:S04]  /*18e90*/  STS.U8 [R80+UR9+0x6a00], R77 ;  /* 0x006a004d50007988 */ /* 0x010fe80008000009 */
[----:B------:R-:W-:Y:S04]  /*18ea0*/  STS.U8 [R80+UR9+0x6e00], R88 ;  /* 0x006e005850007988 */ /* 0x000fe80008000009 */
[----:B------:R-:W-:Y:S04]  /*18eb0*/  STS.U8 [R80+UR9+0x7200], R90 ;  /* 0x0072005a50007988 */ /* 0x000fe80008000009 */
[----:B0-----:R-:W4:Y:S04]  /*18ec0*/  LDL.LU R47, [R1+0x20] ;  /* 0x00002000012f7983 */ /* 0x001f280000300800 */
[----:B---3--:R0:W-:Y:S04]  /*18ed0*/  STS.U8 [R80+UR9+0x7600], R79 ;  /* 0x0076004f50007988 */ /* 0x0081e80008000009 */
[----:B------:R1:W-:Y:S04]  /*18ee0*/  STS.U8 [R80+UR9+0x7a00], R72 ;  /* 0x007a004850007988 */ /* 0x0003e80008000009 */
[----:B------:R3:W-:Y:S04]  /*18ef0*/  STS.U8 [R80+UR9+0x7e00], R64 ;  /* 0x007e004050007988 */ /* 0x0007e80008000009 */
[----:B0-----:R-:W4:Y:S04]  /*18f00*/  LDL.LU R79, [R1+0x68] ;  /* 0x00006800014f7983 */ /* 0x001f280000300800 */
[----:B-1----:R-:W4:Y:S04]  /*18f10*/  LDL.LU R72, [R1+0x44] ;  /* 0x0000440001487983 */ /* 0x002f280000300800 */
[----:B---3--:R-:W3:Y:S01]  /*18f20*/  LDL.LU R64, [R1+0x84] ;  /* 0x0000840001407983 */ /* 0x008ee20000300800 */
[----:B------:R-:W-:-:S03]  /*18f30*/  LOP3.LUT R66, R2, 0x50, RZ, 0x3c, !PT ;  /* 0x0000005002427812 */ /* 0x000fc600078e3cff */
[----:B------:R-:W4:Y:S04]  /*18f40*/  LDL.LU R2, [R1+0x6c0] ;  /* 0x0006c00001027983 */ /* 0x000f280000300800 */
[----:B------:R-:W4:Y:S04]  /*18f50*/  LDL.LU R76, [R1+0x6ac] ;  /* 0x0006ac00014c7983 */ /* 0x000f280000300800 */
[----:B------:R-:W4:Y:S04]  /*18f60*/  LDL.LU R77, [R1+0x698] ;  /* 0x00069800014d7983 */ /* 0x000f280000300800 */
[----:B------:R-:W4:Y:S04]  /*18f70*/  LDL.LU R88, [R1+0x114] ;  /* 0x0001140001587983 */ /* 0x000f280000300800 */
[----:B------:R0:W-:Y:S04]  /*18f80*/  STS.U8 [R66+UR9+0x4280], R68 ;  /* 0x0042804442007988 */ /* 0x0001e80008000009 */
[----:B------:R-:W4:Y:S04]  /*18f90*/  LDL.LU R90, [R1+0xf8] ;  /* 0x0000f800015a7983 */ /* 0x000f280000300800 */
[----:B------:R1:W-:Y:S04]  /*18fa0*/  STS.U8 [R66+UR9+0x4680], R86 ;  /* 0x0046805642007988 */ /* 0x0003e80008000009 */
[----:B0-----:R-:W4:Y:S04]  /*18fb0*/  LDL.LU R68, [R1+0xdc] ;  /* 0x0000dc0001447983 */ /* 0x001f280000300800 */
[----:B------:R0:W-:Y:S04]  /*18fc0*/  STS.U8 [R66+UR9+0x4a80], R82 ;  /* 0x004a805242007988 */ /* 0x0001e80008000009 */
[----:B-1----:R-:W4:Y:S04]  /*18fd0*/  LDL.LU R86, [R1+0xc0] ;  /* 0x0000c00001567983 */ /* 0x002f280000300800 */
[----:B------:R1:W-:Y:S04]  /*18fe0*/  STS.U8 [R66+UR9+0x4e80], R84 ;  /* 0x004e805442007988 */ /* 0x0003e80008000009 */
[----:B0-----:R-:W4:Y:S04]  /*18ff0*/  LDL.LU R82, [R1+0xa4] ;  /* 0x0000a40001527983 */ /* 0x001f280000300800 */
[----:B-1----:R-:W4:Y:S04]  /*19000*/  LDL.LU R84, [R1+0x80] ;  /* 0x0000800001547983 */ /* 0x002f280000300800 */
[----:B------:R-:W4:Y:S04]  /*19010*/  LDL.LU R46, [R1+0x5c] ;  /* 0x00005c00012e7983 */ /* 0x000f280000300800 */
[----:B------:R0:W-:Y:S04]  /*19020*/  STS.U8 [R66+UR9+0x5280], R71 ;  /* 0x0052804742007988 */ /* 0x0001e80008000009 */
[----:B------:R1:W-:Y:S04]  /*19030*/  STS.U8 [R66+UR9+0x5680], R0 ;  /* 0x0056800042007988 */ /* 0x0003e80008000009 */
[----:B0-----:R-:W4:Y:S04]  /*19040*/  LDL.LU R71, [R1+0x840] ;  /* 0x0008400001477983 */ /* 0x001f280000300800 */
[----:B-1----:R0:W5:Y:S04]  /*19050*/  LDL.LU R0, [R1+0x83c] ;  /* 0x00083c0001007983 */ /* 0x0021680000300800 */
[----:B--2---:R1:W-:Y:S04]  /*19060*/  STS.U8 [R66+UR9+0x5a80], R78 ;  /* 0x005a804e42007988 */ /* 0x0043e80008000009 */
[----:B------:R2:W-:Y:S04]  /*19070*/  STS.U8 [R66+UR9+0x5e80], R92 ;  /* 0x005e805c42007988 */ /* 0x0005e80008000009 */
[----:B-1----:R-:W4:Y:S04]  /*19080*/  LDL.LU R78, [R1+0x838] ;  /* 0x00083800014e7983 */ /* 0x002f280000300800 */
[----:B--2---:R-:W2:Y:S04]  /*19090*/  LDL.LU R92, [R1+0x834] ;  /* 0x00083400015c7983 */ /* 0x004ea80000300800 */
[----:B---3--:R1:W-:Y:S04]  /*190a0*/  STS.U8 [R66+UR9+0x6280], R64 ;  /* 0x0062804042007988 */ /* 0x0083e80008000009 */
[----:B----4-:R3:W-:Y:S04]  /*190b0*/  STS.U8 [R66+UR9+0x6680], R79 ;  /* 0x0066804f42007988 */ /* 0x0107e80008000009 */
[----:B-1----:R-:W4:Y:S01]  /*190c0*/  LDL.LU R64, [R1+0xbc] ;  /* 0x0000bc0001407983 */ /* 0x002f220000300800 */
[----:B---3--:R-:W1:Y:S03]  /*190d0*/  S2R R79, SR_TID.X ;  /* 0x00000000004f7919 */ /* 0x008e660000002100 */
[----:B------:R3:W-:Y:S04]  /*190e0*/  STS.U8 [R66+UR9+0x6a80], R72 ;  /* 0x006a804842007988 */ /* 0x0007e80008000009 */
[----:B------:R0:W-:Y:S04]  /*190f0*/  STS.U8 [R66+UR9+0x6e80], R47 ;  /* 0x006e802f42007988 */ /* 0x0001e80008000009 */
[----:B---3--:R-:W3:Y:S01]  /*19100*/  LDL.LU R72, [R1+0x9c] ;  /* 0x00009c0001487983 */ /* 0x008ee20000300800 */
[----:B-1----:R-:W-:-:S04]  /*19110*/  LOP3.LUT R79, R79, 0x7f, RZ, 0xc0, !PT ;  /* 0x0000007f4f4f7812 */ /* 0x002fc800078ec0ff */
[C---:B0-----:R-:W-:Y:S01]  /*19120*/  LOP3.LUT R47, R79.reuse, 0x60, RZ, 0x3c, !PT ;  /* 0x000000604f2f7812 */ /* 0x041fe200078e3cff */
[----:B--2---:R0:W-:Y:S04]  /*19130*/  STS.U8 [R66+UR9+0x7280], R92 ;  /* 0x0072805c42007988 */ /* 0x0041e80008000009 */
[----:B------:R1:W-:Y:S04]  /*19140*/  STS.U8 [R66+UR9+0x7680], R78 ;  /* 0x0076804e42007988 */ /* 0x0003e80008000009 */
[----:B------:R2:W-:Y:S04]  /*19150*/  STS.U8 [R66+UR9+0x7a80], R71 ;  /* 0x007a804742007988 */ /* 0x0005e80008000009 */
[----:B0-----:R-:W3:Y:S04]  /*19160*/  LDL.LU R92, [R1+0xd8] ;  /* 0x0000d800015c7983 */ /* 0x001ee80000300800 */
[----:B-1----:R-:W3:Y:S04]  /*19170*/  LDL.LU R78, [R1+0xf4] ;  /* 0x0000f400014e7983 */ /* 0x002ee80000300800 */
[----:B--2---:R-:W2:Y:S04]  /*19180*/  LDL.LU R71, [R1+0x110] ;  /* 0x0001100001477983 */ /* 0x004ea80000300800 */
[----:B------:R0:W-:Y:S04]  /*19190*/  STS.U8 [R66+UR9+0x7e80], R63 ;  /* 0x007e803f42007988 */ /* 0x0001e80008000009 */
[----:B------:R1:W-:Y:S04]  /*191a0*/  STS.U8 [R47+UR9+0x4300], R2 ;  /* 0x004300022f007988 */ /* 0x0003e80008000009 */
[----:B------:R4:W-:Y:S04]  /*191b0*/  STS.U8 [R47+UR9+0x4700], R76 ;  /* 0x0047004c2f007988 */ /* 0x0009e80008000009 */
[----:B0-----:R-:W2:Y:S04]  /*191c0*/  LDL.LU R63, [R1+0x694] ;  /* 0x00069400013f7983 */ /* 0x001ea80000300800 */
[----:B-1----:R0:W5:Y:S04]  /*191d0*/  LDL.LU R2, [R1+0x830] ;  /* 0x0008300001027983 */ /* 0x0021680000300800 */
[----:B----4-:R-:W4:Y:S04]  /*191e0*/  LDL.LU R76, [R1+0x82c] ;  /* 0x00082c00014c7983 */ /* 0x010f280000300800 */
[----:B------:R1:W-:Y:S04]  /*191f0*/  STS.U8 [R47+UR9+0x4b00], R77 ;  /* 0x004b004d2f007988 */ /* 0x0003e80008000009 */
[----:B------:R0:W-:Y:S04]  /*19200*/  STS.U8 [R47+UR9+0x4f00], R88 ;  /* 0x004f00582f007988 */ /* 0x0001e80008000009 */
[----:B------:R0:W-:Y:S04]  /*19210*/  STS.U8 [R47+UR9+0x5300], R90 ;  /* 0x0053005a2f007988 */ /* 0x0001e80008000009 */
[----:B-1----:R-:W2:Y:S04]  /*19220*/  LDL.LU R77, [R1+0x828] ;  /* 0x00082800014d7983 */ /* 0x002ea80000300800 */
[----:B0-----:R-:W2:Y:S04]  /*19230*/  LDL.LU R88, [R1+0x824] ;  /* 0x0008240001587983 */ /* 0x001ea80000300800 */
[----:B------:R-:W2:Y:S04]  /*19240*/  LDL.LU R90, [R1+0x820] ;  /* 0x00082000015a7983 */ /* 0x000ea80000300800 */
[----:B------:R0:W-:Y:S04]  /*19250*/  STS.U8 [R47+UR9+0x5700], R68 ;  /* 0x005700442f007988 */ /* 0x0001e80008000009 */
[----:B------:R1:W-:Y:S04]  /*19260*/  STS.U8 [R47+UR9+0x5b00], R86 ;  /* 0x005b00562f007988 */ /* 0x0003e80008000009 */
[----:B------:R1:W-:Y:S04]  /*19270*/  STS.U8 [R47+UR9+0x5f00], R82 ;  /* 0x005f00522f007988 */ /* 0x0003e80008000009 */
[----:B0-----:R-:W2:Y:S04]  /*19280*/  LDL.LU R68, [R1+0x81c] ;  /* 0x00081c0001447983 */ /* 0x001ea80000300800 */
[----:B-1----:R-:W2:Y:S04]  /*19290*/  LDL.LU R86, [R1+0x818] ;  /* 0x0008180001567983 */ /* 0x002ea80000300800 */
[----:B------:R-:W2:Y:S04]  /*192a0*/  LDL.LU R82, [R1+0x814] ;  /* 0x0008140001527983 */ /* 0x000ea80000300800 */
[----:B------:R0:W-:Y:S04]  /*192b0*/  STS.U8 [R47+UR9+0x6300], R84 ;  /* 0x006300542f007988 */ /* 0x0001e80008000009 */
[----:B0-----:R-:W2:Y:S04]  /*192c0*/  LDL.LU R84, [R1+0x810] ;  /* 0x0008100001547983 */ /* 0x001ea80000300800 */
[----:B------:R-:W-:Y:S04]  /*192d0*/  STS.U8 [R47+UR9+0x6700], R46 ;  /* 0x0067002e2f007988 */ /* 0x000fe80008000009 */
[----:B--2---:R0:W-:Y:S04]  /*192e0*/  STS.U8 [R47+UR9+0x6b00], R84 ;  /* 0x006b00542f007988 */ /* 0x0041e80008000009 */
[----:B------:R1:W-:Y:S04]  /*192f0*/  STS.U8 [R47+UR9+0x6f00], R86 ;  /* 0x006f00562f007988 */ /* 0x0003e80008000009 */
[----:B------:R2:W-:Y:S04]  /*19300*/  STS.U8 [R47+UR9+0x7300], R90 ;  /* 0x0073005a2f007988 */ /* 0x0005e80008000009 */
[----:B0-----:R-:W3:Y:S04]  /*19310*/  LDL.LU R84, [R1+0x80c] ;  /* 0x00080c0001547983 */ /* 0x001ee80000300800 */
[----:B-1----:R-:W3:Y:S04]  /*19320*/  LDL.LU R86, [R1+0x808] ;  /* 0x0008080001567983 */ /* 0x002ee80000300800 */
[----:B--2---:R-:W2:Y:S04]  /*19330*/  LDL.LU R90, [R1+0x6a4] ;  /* 0x0006a400015a7983 */ /* 0x004ea80000300800 */
[----:B------:R0:W-:Y:S04]  /*19340*/  STS.U8 [R47+UR9+0x7700], R77 ;  /* 0x0077004d2f007988 */ /* 0x0001e80008000009 */
[----:B0-----:R-:W2:Y:S01]  /*19350*/  LDL.LU R77, [R1+0x6bc] ;  /* 0x0006bc00014d7983 */ /* 0x001ea20000300800 */
[----:B------:R-:W-:-:S03]  /*19360*/  LOP3.LUT R46, R79, 0x70, RZ, 0x3c, !PT ;  /* 0x000000704f2e7812 */ /* 0x000fc600078e3cff */
[----:B------:R-:W-:Y:S04]  /*19370*/  STS.U8 [R47+UR9+0x7b00], R69 ;  /* 0x007b00452f007988 */ /* 0x000fe80008000009 */
[----:B------:R-:W-:Y:S04]  /*19380*/  STS.U8 [R47+UR9+0x7f00], R61 ;  /* 0x007f003d2f007988 */ /* 0x000fe80008000009 */
[----:B--2---:R-:W-:Y:S04]  /*19390*/  STS.U8 [R46+UR9+0x4380], R77 ;  /* 0x0043804d2e007988 */ /* 0x004fe80008000009 */
[----:B------:R-:W-:Y:S04]  /*193a0*/  STS.U8 [R46+UR9+0x4780], R90 ;  /* 0x0047805a2e007988 */ /* 0x000fe80008000009 */
[----:B------:R-:W-:Y:S04]  /*193b0*/  STS.U8 [R46+UR9+0x4b80], R63 ;  /* 0x004b803f2e007988 */ /* 0x000fe80008000009 */
[----:B------:R-:W-:Y:S04]  /*193c0*/  STS.U8 [R46+UR9+0x4f80], R71 ;  /* 0x004f80472e007988 */ /* 0x000fe80008000009 */
[----:B---3--:R-:W-:Y:S04]  /*193d0*/  STS.U8 [R46+UR9+0x5380], R78 ;  /* 0x0053804e2e007988 */ /* 0x008fe80008000009 */
[----:B------:R-:W-:Y:S04]  /*193e0*/  STS.U8 [R46+UR9+0x5780], R92 ;  /* 0x0057805c2e007988 */ /* 0x000fe80008000009 */
[----:B------:R-:W-:Y:S04]  /*193f0*/  STS.U8 [R46+UR9+0x5b80], R64 ;  /* 0x005b80402e007988 */ /* 0x000fe80008000009 */
[----:B------:R-:W-:Y:S04]  /*19400*/  STS.U8 [R46+UR9+0x5f80], R72 ;  /* 0x005f80482e007988 */ /* 0x000fe80008000009 */
[----:B------:R0:W-:Y:S04]  /*19410*/  STS.U8 [R46+UR9+0x6380], R86 ;  /* 0x006380562e007988 */ /* 0x0001e80008000009 */
[----:B------:R1:W-:Y:S04]  /*19420*/  STS.U8 [R46+UR9+0x6780], R84 ;  /* 0x006780542e007988 */ /* 0x0003e80008000009 */
[----:B------:R2:W-:Y:S04]  /*19430*/  STS.U8 [R46+UR9+0x6b80], R82 ;  /* 0x006b80522e007988 */ /* 0x0005e80008000009 */
[----:B0-----:R0:W5:Y:S04]  /*19440*/  LDL.LU R86, [R1+0x804] ;  /* 0x0008040001567983 */ /* 0x0011680000300800 */
[----:B-1----:R0:W5:Y:S04]  /*19450*/  LDL.LU R84, [R1+0x800] ;  /* 0x0008000001547983 */ /* 0x0021680000300800 */
[----:B--2---:R0:W5:Y:S04]  /*19460*/  LDL.LU R82, [R1+0x7fc] ;  /* 0x0007fc0001527983 */ /* 0x0041680000300800 */
[----:B------:R1:W-:Y:S04]  /*19470*/  STS.U8 [R46+UR9+0x6f80], R68 ;  /* 0x006f80442e007988 */ /* 0x0003e80008000009 */
[----:B-1----:R0:W5:Y:S04]  /*19480*/  LDL.LU R68, [R1+0x7f8] ;  /* 0x0007f80001447983 */ /* 0x0021680000300800 */
[----:B------:R-:W-:Y:S04]  /*19490*/  STS.U8 [R46+UR9+0x7380], R88 ;  /* 0x007380582e007988 */ /* 0x000fe80008000009 */
[----:B----4-:R-:W-:Y:S04]  /*194a0*/  STS.U8 [R46+UR9+0x7780], R76 ;  /* 0x0077804c2e007988 */ /* 0x010fe80008000009 */
[----:B------:R-:W-:Y:S04]  /*194b0*/  STS.U8 [R46+UR9+0x7b80], R67 ;  /* 0x007b80432e007988 */ /* 0x000fe80008000009 */
[----:B------:R-:W-:Y:S01]  /*194c0*/  STS.U8 [R46+UR9+0x7f80], R60 ;  /* 0x007f803c2e007988 */ /* 0x000fe20008000009 */
[----:B------:R-:W-:-:S03]  /*194d0*/  LOP3.LUT R72, R79, 0x10, RZ, 0x3c, !PT ;  /* 0x000000104f487812 */ /* 0x000fc600078e3cff */
        /* <DEDUP_REMOVED lines=8> */
[----:B------:R0:W-:Y:S04]  /*19560*/  STS.U8 [R72+UR9+0xa080], R14 ;  /* 0x00a0800e48007988 */ /* 0x0001e80008000009 */
[----:B------:R0:W-:Y:S01]  /*19570*/  STS.U8 [R72+UR9+0xa480], R15 ;  /* 0x00a4800f48007988 */ /* 0x0001e20008000009 */
[----:B-1----:R-:W-:-:S03]  /*19580*/  LOP3.LUT R79, R79, 0x20, RZ, 0x3c, !PT ;  /* 0x000000204f4f7812 */ /* 0x002fc600078e3cff */
[----:B------:R0:W-:Y:S04]  /*19590*/  STS.U8 [R72+UR9+0xa880], R16 ;  /* 0x00a8801048007988 */ /* 0x0001e80008000009 */
        /* <DEDUP_REMOVED lines=52> */
[----:B------:R0:W-:Y:S01]  /*198e0*/  STS.U8 [R46+UR9+0xbb80], R93 ;  /* 0x00bb805d2e007988 */ /* 0x0001e20008000009 */
[----:B------:R1:W-:Y:S06]  /*198f0*/  MEMBAR.ALL.CTA ;  /* 0x0000000000007992 */ /* 0x0003ec0000008000 */
[----:B-1----:R-:W1:Y:S01]  /*19900*/  FENCE.VIEW.ASYNC.S ;  /* 0x00000000000073c6 */ /* 0x002e620000000000 */
[----:B------:R-:W-:Y:S01]  /*19910*/  ULEA UR6, UR11, UR9, 0x3 ;  /* 0x000000090b067291 */ /* 0x000fe2000f8e18ff */
[----:B------:R-:W-:-:S03]  /*19920*/  UMOV UR4, UR5 ;  /* 0x0000000500047c82 */ /* 0x000fc60008000000 */
[----:B------:R-:W-:Y:S01]  /*19930*/  UIADD3 UR6, UPT, UPT, UR6, 0xc000, URZ ;  /* 0x0000c00006067890 */ /* 0x000fe2000fffe0ff */
[----:B-1----:R-:W-:Y:S06]  /*19940*/  BAR.SYNC.DEFER_BLOCKING 0x0 ;  /* 0x0000000000007b1d */ /* 0x002fec0000010000 */
[----:B0-----:R-:W-:Y:S05]  /*19950*/  @P0 BRA `(.L_x_9) ;  /* 0x0000000000480947 */ /* 0x001fea0003800000 */
[----:B------:R-:W-:Y:S01]  /*19960*/  UMOV UR13, 0x40004040 ;  /* 0x40004040000d7882 */ /* 0x000fe20000000000 */
[----:B------:R-:W-:Y:S01]  /*19970*/  UMOV UR15, 0x40004040 ;  /* 0x40004040000f7882 */ /* 0x000fe20000000000 */
[----:B------:R-:W-:Y:S01]  /*19980*/  UMOV UR16, 0x0 ;  /* 0x0000000000107882 */ /* 0x000fe20000000000 */
[----:B------:R-:W-:Y:S01]  /*19990*/  UMOV UR17, 0x8108010 ;  /* 0x0810801000117882 */ /* 0x000fe20000000000 */
[----:B------:R-:W-:Y:S01]  /*199a0*/  UMOV UR32, 0x0 ;  /* 0x0000000000207882 */ /* 0x000fe20000000000 */
[----:B------:R-:W-:Y:S01]  /*199b0*/  UMOV UR33, 0x8108010 ;  /* 0x0810801000217882 */ /* 0x000fe20000000000 */
[----:B------:R-:W-:Y:S01]  /*199c0*/  UMOV UR34, 0x0 ;  /* 0x0000000000227882 */ /* 0x000fe20000000000 */
[----:B------:R-:W-:Y:S01]  /*199d0*/  UMOV UR35, 0x8108010 ;  /* 0x0810801000237882 */ /* 0x000fe20000000000 */
[----:B------:R-:W-:Y:S01]  /*199e0*/  UMOV UR7, URZ ;  /* 0x000000ff00077c82 */ /* 0x000fe20008000000 */
[----:B------:R0:W-:Y:S01]  /*199f0*/  UTCQMMA gdesc[UR12], gdesc[UR14], tmem[UR8], tmem[UR16], idesc[UR17], UPT ;  /* 0x00ff100e0c0075ea */ /* 0x0001e2000b800308 */
        /* <DEDUP_REMOVED lines=8> */
.L_x_9:
[----:B------:R-:W2:Y:S04]  /*19a80*/  LDL R7, [R1+0x6f4] ;  /* 0x0006f40001077983 */ /* 0x000ea80000100800 */
[----:B------:R-:W2:Y:S01]  /*19a90*/  LDL.LU R6, [R1+0x6b8] ;  /* 0x0006b80001067983 */ /* 0x000ea20000300800 */
[----:B------:R-:W-:-:S04]  /*19aa0*/  UIADD3 UR11, UPT, UPT, UR11, 0x1, URZ ;  /* 0x000000010b0b7890 */ /* 0x000fc8000fffe0ff */
[----:B------:R-:W-:-:S04]  /*19ab0*/  UISETP.GT.AND UP1, UPT, UR11, 0x1, UPT ;  /* 0x000000010b00788c */ /* 0x000fc8000bf24270 */
[----:B0-----:R-:W-:Y:S02]  /*19ac0*/  USEL UR5, URZ, 0x1, !UP1 ;  /* 0x00000001ff057887 */ /* 0x001fe4000c800000 */
[----:B------:R-:W-:Y:S02]  /*19ad0*/  USEL UR11, UR11, URZ, !UP1 ;  /* 0x000000ff0b0b7287 */ /* 0x000fe4000c800000 */
[----:B------:R-:W-:Y:S01]  /*19ae0*/  ULOP3.LUT UR5, UR4, UR5, URZ, 0x3c, !UPT ;  /* 0x0000000504057292 */ /* 0x000fe2000f8e3cff */
[----:B--2---:R-:W-:Y:S02]  /*19af0*/  ISETP.NE.U32.AND P1, PT, R6, R7, PT ;  /* 0x000000070600720c */ /* 0x004fe40003f25070 */
[----:B------:R-:W2:Y:S01]  /*19b00*/  LDL.LU R7, [R1+0x6cc] ;  /* 0x0006cc0001077983 */ /* 0x000ea20000300800 */
[----:B------:R-:W-:-:S03]  /*19b10*/  IMAD.U32 R6, RZ, RZ, UR4 ;  /* 0x00000004ff067e24 */ /* 0x000fc6000f8e00ff */
[----:B--2---:R1:W-:Y:S07]  /*19b20*/  STL [R1+0x6b8], R7 ;  /* 0x0006b80701007387 */ /* 0x0043ee0000100800 */
[----:B------:R-:W-:Y:S05]  /*19b30*/  @P1 BRA `(.L_x_10) ;  /* 0xffffff5c00a81947 */ /* 0x000fea000383ffff */
.L_x_7:
[----:B-1----:R-:W1:Y:S01]  /*19b40*/  LDC R7, c[0x0][0x3a0] ;  /* 0x0000e800ff077b82 */ /* 0x002e620000000800 */
[----:B------:R-:W2:Y:S01]  /*19b50*/  LDCU UR7, c[0x0][0x3b8] ;  /* 0x00007700ff0777ac */ /* 0x000ea20008000800 */
[----:B------:R-:W3:Y:S01]  /*19b60*/  LDCU UR5, c[0x0][0x3b4] ;  /* 0x00007680ff0577ac */ /* 0x000ee20008000800 */
[----:B------:R-:W4:Y:S01]  /*19b70*/  LDCU.128 UR12, c[0x0][0x390] ;  /* 0x00007200ff0c77ac */ /* 0x000f220008000c00 */
[----:B--2--5:R-:W-:Y:S02]  /*19b80*/  IMAD R69, R68, UR7, RZ ;  /* 0x0000000744457c24 */ /* 0x024fe4000f8e02ff */
[----:B-1----:R-:W-:-:S05]  /*19b90*/  VIADD R7, R7, 0x7f ;  /* 0x0000007f07077836 */ /* 0x002fca0000000000 */
[----:B------:R-:W-:-:S13]  /*19ba0*/  ISETP.GE.AND P0, PT, R7, 0x80, PT ;  /* 0x000000800700780c */ /* 0x000fda0003f06270 */
[----:B---34-:R-:W-:Y:S05]  /*19bb0*/  @!P0 BRA `(.L_x_11) ;  /* 0x0000000000108947 */ /* 0x018fea0003800000 */
[----:B------:R-:W-:-:S06]  /*19bc0*/  USHF.L.U32 UR4, UR4, 0x1f, URZ ;  /* 0x0000001f04047899 */ /* 0x000fcc00080006ff */
[----:B------:R-:W-:-:S04]  /*19bd0*/  IMAD.U32 R0, RZ, RZ, UR4 ;  /* 0x00000004ff007e24 */ /* 0x000fc8000f8e00ff */
[----:B------:R-:W1:Y:S02]  /*19be0*/  SYNCS.PHASECHK.TRANS64.TRYWAIT P0, [UR6], R0 ;  /* 0x00000000ff0075a7 */ /* 0x000e640008001106 */
[----:B-1----:R-:W-:Y:S05]  /*19bf0*/  @!P0 BRA `(.L_x_12) ;  /* 0x00000020007c8947 */ /* 0x002fea0003800000 */
.L_x_11:
[----:B------:R-:W-:Y:S06]  /*19c00*/  BAR.SYNC.DEFER_BLOCKING 0x0 ;  /* 0x0000000000007b1d */ /* 0x000fec0000010000 */
[----:B------:R-:W2:Y:S04]  /*19c10*/  LDL.LU R2, [R1+0x6f8] ;  /* 0x0006f80001027983 */ /* 0x000ea80000300800 */
[----:B------:R-:W3:Y:S04]  /*19c20*/  LDL.LU R72, [R1+0x744] ;  /* 0x0007440001487983 */ /* 0x000ee80000300800 */
[----:B------:R-:W4:Y:S04]  /*19c30*/  LDL.LU R71, [R1+0x740] ;  /* 0x0007400001477983 */ /* 0x000f280000300800 */
[----:B------:R-:W5:Y:S01]  /*19c40*/  LDL.LU R70, [R1+0x748] ;  /* 0x0007480001467983 */ /* 0x000f620000300800 */
[----:B------:R-:W-:Y:S01]  /*19c50*/  VIADD R74, R69, UR7 ;  /* 0x00000007454a7c36 */ /* 0x000fe20008000000 */
[----:B------:R-:W1:Y:S02]  /*19c60*/  @!P3 SYNCS.CCTL.IV [UR9+0xc000] ;  /* 0x00c00000ff00b9b1 */ /* 0x000e640008000009 */
[----:B-1----:R-:W-:Y:S01]  /*19c70*/  BAR.SYNC.DEFER_BLOCKING 0x0 ;  /* 0x0000000000007b1d */ /* 0x002fe20000010000 */
[----:B0-----:R-:W-:-:S04]  /*19c80*/  VIADD R3, R74, UR7 ;  /* 0x000000074a037c36 */ /* 0x001fc80008000000 */
[----:B------:R-:W-:Y:S01]  /*19c90*/  VIADD R73, R3, UR7 ;  /* 0x0000000703497c36 */ /* 0x000fe20008000000 */
[----:B------:R-:W0:Y:S01]  /*19ca0*/  LDTM.x64 R4, tmem[UR10] ;  /* 0x0000000a000479ee */ /* 0x000e220008340000 */
[----:B------:R-:W1:Y:S01]  /*19cb0*/  @!P3 SYNCS.CCTL.IV [UR9+0xc008] ;  /* 0x00c00800ff00b9b1 */ /* 0x000e620008000009 */
[----:B------:R-:W-:Y:S01]  /*19cc0*/  NOP ;  /* 0x0000000000007918 */ /* 0x000fe20000000000 */
[----:B0-----:R0:W-:Y:S04]  /*19cd0*/  STL [R1+0x7fc], R66 ;  /* 0x0007fc4201007387 */ /* 0x0011e80000100800 */
[----:B------:R1:W-:Y:S04]  /*19ce0*/  STL [R1+0x7f8], R67 ;  /* 0x0007f84301007387 */ /* 0x0003e80000100800 */
[----:B0-----:R-:W5:Y:S04]  /*19cf0*/  LDL.LU R66, [R1+0x74c] ;  /* 0x00074c0001427983 */ /* 0x001f680000300800 */
[----:B-1----:R-:W5:Y:S04]  /*19d00*/  LDL.LU R67, [R1+0x754] ;  /* 0x0007540001437983 */ /* 0x002f680000300800 */
[----:B------:R-:W5:Y:S01]  /*19d10*/  LDL.LU R91, [R1+0x750] ;  /* 0x00075000015b7983 */ /* 0x000f620000300800 */
[----:B------:R-:W-:-:S04]  /*19d20*/  F2FP.SATFINITE.E4M3.F32.PACK_AB_MERGE_C R92, R5, R4, RZ ;  /* 0x00000004055c723e */ /* 0x000fc800048070ff */
[----:B------:R-:W-:-:S04]  /*19d30*/  PRMT R93, R92, 0x9910, RZ ;  /* 0x000099105c5d7816 */ /* 0x000fc800000000ff */
[----:B------:R-:W-:Y:S02]  /*19d40*/  SHF.R.S32.HI R93, RZ, 0x8, R93 ;  /* 0x00000008ff5d7819 */ /* 0x000fe4000001145d */
[C---:B--2---:R-:W-:Y:S01]  /*19d50*/  ISETP.GE.AND P0, PT, R2.reuse, UR14, PT ;  /* 0x0000000e02007c0c */ /* 0x044fe2000bf06270 */
[----:B------:R-:W-:-:S03]  /*19d60*/  IMAD R2, R2, UR5, RZ ;  /* 0x0000000502027c24 */ /* 0x000fc6000f8e02ff */
[----:B---3--:R-:W-:Y:S02]  /*19d70*/  ISETP.LT.AND P1, PT, R72, UR15, !P0 ;  /* 0x0000000f48007c0c */ /* 0x008fe4000c721270 */
[----:B------:R-:W-:Y:S02]  /*19d80*/  IADD3 R0, P4, PT, R2, UR12, RZ ;  /* 0x0000000c02007c10 */ /* 0x000fe4000ff9e0ff */
[----:B----4-:R-:W-:Y:S01]  /*19d90*/  ISETP.LT.AND P2, PT, R71, UR15, !P0 ;  /* 0x0000000f47007c0c */ /* 0x010fe2000c741270 */
[----:B------:R-:W-:Y:S01]  /*19da0*/  VIADD R71, R73, UR7 ;  /* 0x0000000749477c36 */ /* 0x000fe20008000000 */
[----:B------:R-:W-:Y:S02]  /*19db0*/  ISETP.LT.AND P5, PT, R68, UR15, !P0 ;  /* 0x0000000f44007c0c */ /* 0x000fe4000c7a1270 */
[----:B------:R-:W-:Y:S01]  /*19dc0*/  LEA.HI.X.SX32 R2, R2, UR13, 0x1, P4 ;  /* 0x0000000d02027c11 */ /* 0x000fe2000a0f0eff */
[----:B------:R-:W-:Y:S01]  /*19dd0*/  VIADD R72, R71, UR7 ;  /* 0x0000000747487c36 */ /* 0x000fe20008000000 */
[----:B------:R-:W-:-:S02]  /*19de0*/  IADD3 R68, P3, PT, R69, R0, RZ ;  /* 0x0000000045447210 */ /* 0x000fc40007f7e0ff */
[----:B-----5:R-:W-:Y:S01]  /*19df0*/  ISETP.LT.AND P6, PT, R70, UR15, !P0 ;  /* 0x0000000f46007c0c */ /* 0x020fe2000c7c1270 */
[----:B------:R-:W-:Y:S01]  /*19e00*/  VIADD R70, R72, UR7 ;  /* 0x0000000748467c36 */ /* 0x000fe20008000000 */
[----:B------:R-:W-:Y:S02]  /*19e10*/  LEA.HI.X.SX32 R69, R69, R2, 0x1, P3 ;  /* 0x0000000245457211 */ /* 0x000fe400018f0eff */
[-C--:B------:R-:W-:Y:S02]  /*19e20*/  IADD3 R86, P4, PT, R74, R0.reuse, RZ ;  /* 0x000000004a567210 */ /* 0x080fe40007f9e0ff */
[C---:B------:R-:W-:Y:S01]  /*19e30*/  IADD3 R84, P3, PT, R3.reuse, R0, RZ ;  /* 0x0000000003547210 */ /* 0x040fe20007f7e0ff */
[----:B------:R-:W-:Y:S01]  /*19e40*/  VIADD R4, R70, UR7 ;  /* 0x0000000746047c36 */ /* 0x000fe20008000000 */
[-C--:B------:R-:W-:Y:S02]  /*19e50*/  LEA.HI.X.SX32 R87, R74, R2.reuse, 0x1, P4 ;  /* 0x000000024a577211 */ /* 0x080fe400020f0eff */
[----:B------:R-:W-:Y:S01]  /*19e60*/  LEA.HI.X.SX32 R85, R3, R2, 0x1, P3 ;  /* 0x0000000203557211 */ /* 0x000fe200018f0eff */
[----:B------:R-:W-:Y:S01]  /*19e70*/  VIADD R3, R4, UR7 ;  /* 0x0000000704037c36 */ /* 0x000fe20008000000 */
[----:B------:R-:W-:-:S02]  /*19e80*/  IADD3 R82, P4, PT, R73, R0, RZ ;  /* 0x0000000049527210 */ /* 0x000fc40007f9e0ff */
[----:B------:R-:W-:Y:S02]  /*19e90*/  IADD3 R80, P3, PT, R71, R0, RZ ;  /* 0x0000000047507210 */ /* 0x000fe40007f7e0ff */
[-C--:B------:R-:W-:Y:S02]  /*19ea0*/  LEA.HI.X.SX32 R83, R73, R2.reuse, 0x1, P4 ;  /* 0x0000000249537211 */ /* 0x080fe400020f0eff */
[----:B------:R-:W-:Y:S01]  /*19eb0*/  LEA.HI.X.SX32 R81, R71, R2, 0x1, P3 ;  /* 0x0000000247517211 */ /* 0x000fe200018f0eff */
[----:B------:R-:W-:Y:S01]  /*19ec0*/  VIADD R71, R3, UR7 ;  /* 0x0000000703477c36 */ /* 0x000fe20008000000 */
[-C--:B------:R-:W-:Y:S02]  /*19ed0*/  IADD3 R76, P4, PT, R72, R0.reuse, RZ ;  /* 0x00000000484c7210 */ /* 0x080fe40007f9e0ff */
[----:B------:R-:W-:Y:S01]  /*19ee0*/  IADD3 R78, P3, PT, R70, R0, RZ ;  /* 0x00000000464e7210 */ /* 0x000fe20007f7e0ff */
[----:B------:R-:W-:Y:S01]  /*19ef0*/  VIADD R5, R71, UR7 ;  /* 0x0000000747057c36 */ /* 0x000fe20008000000 */
[----:B------:R-:W-:-:S02]  /*19f00*/  LEA.HI.X.SX32 R77, R72, R2, 0x1, P4 ;  /* 0x00000002484d7211 */ /* 0x000fc400020f0eff */
[----:B------:R-:W-:Y:S02]  /*19f10*/  IADD3 R72, P4, PT, R4, R0, RZ ;  /* 0x0000000004487210 */ /* 0x000fe40007f9e0ff */
[----:B------:R-:W-:Y:S01]  /*19f20*/  LEA.HI.X.SX32 R79, R70, R2, 0x1, P3 ;  /* 0x00000002464f7211 */ /* 0x000fe200018f0eff */
[----:B------:R-:W-:Y:S01]  /*19f30*/  VIADD R89, R5, UR7 ;  /* 0x0000000705597c36 */ /* 0x000fe20008000000 */
[----:B------:R-:W-:Y:S02]  /*19f40*/  IADD3 R74, P3, PT, R3, R0, RZ ;  /* 0x00000000034a7210 */ /* 0x000fe40007f7e0ff */
[----:B------:R-:W-:Y:S02]  /*19f50*/  LEA.HI.X.SX32 R73, R4, R2, 0x1, P4 ;  /* 0x0000000204497211 */ /* 0x000fe400020f0eff */
[----:B------:R-:W-:Y:S02]  /*19f60*/  IADD3 R70, P4, PT, R71, R0, RZ ;  /* 0x0000000047467210 */ /* 0x000fe40007f9e0ff */
[----:B------:R-:W-:Y:S01]  /*19f70*/  LEA.HI.X.SX32 R75, R3, R2, 0x1, P3 ;  /* 0x00000002034b7211 */ /* 0x000fe200018f0eff */
[----:B------:R-:W-:Y:S01]  /*19f80*/  VIADD R3, R89, UR7 ;  /* 0x0000000759037c36 */ /* 0x000fe20008000000 */
[----:B------:R-:W-:-:S02]  /*19f90*/  IADD3 R4, P3, PT, R5, R0, RZ ;  /* 0x0000000005047210 */ /* 0x000fc40007f7e0ff */
[----:B------:R-:W-:Y:S02]  /*19fa0*/  LEA.HI.X.SX32 R71, R71, R2, 0x1, P4 ;  /* 0x0000000247477211 */ /* 0x000fe400020f0eff */
[----:B------:R-:W-:Y:S02]  /*19fb0*/  IADD3 R88, P4, PT, R89, R0, RZ ;  /* 0x0000000059587210 */ /* 0x000fe40007f9e0ff */
[----:B------:R-:W-:Y:S02]  /*19fc0*/  LEA.HI.X.SX32 R5, R5, R2, 0x1, P3 ;  /* 0x0000000205057211 */ /* 0x000fe400018f0eff */
[----:B------:R-:W-:Y:S02]  /*19fd0*/  IADD3 R90, P3, PT, R3, R0, RZ ;  /* 0x00000000035a7210 */ /* 0x000fe40007f7e0ff */
[----:B------:R-:W-:Y:S02]  /*19fe0*/  LEA.HI.X.SX32 R89, R89, R2, 0x1, P4 ;  /* 0x0000000259597211 */ /* 0x000fe400020f0eff */
[----:B------:R-:W-:-:S02]  /*19ff0*/  ISETP.LT.AND P4, PT, R91, UR15, !P0 ;  /* 0x0000000f5b007c0c */ /* 0x000fc4000c781270 */
[----:B------:R-:W-:Y:S01]  /*1a000*/  LEA.HI.X.SX32 R91, R3, R2, 0x1, P3 ;  /* 0x00000002035b7211 */ /* 0x000fe200018f0eff */
[----:B------:R0:W-:Y:S01]  /*1a010*/  @P5 STG.E.U8 desc[UR18][R68.64], R92 ;  /* 0x0000005c44005986 */ /* 0x0001e2000c101112 */
[----:B------:R-:W-:-:S03]  /*1a020*/  ISETP.LT.AND P3, PT, R66, UR15, !P0 ;  /* 0x0000000f42007c0c */ /* 0x000fc6000c761270 */
[----:B------:R-:W2:Y:S04]  /*1a030*/  LDL.LU R66, [R1+0x7fc] ;  /* 0x0007fc0001427983 */ /* 0x000ea80000300800 */
[----:B0-----:R-:W3:Y:S01]  /*1a040*/  LDL.LU R92, [R1+0x758] ;  /* 0x00075800015c7983 */ /* 0x001ee20000300800 */
[----:B------:R-:W-:-:S03]  /*1a050*/  ISETP.LT.AND P5, PT, R67, UR15, !P0 ;  /* 0x0000000f43007c0c */ /* 0x000fc6000c7a1270 */
[----:B------:R-:W4:Y:S04]  /*1a060*/  LDL.LU R69, [R1+0x75c] ;  /* 0x00075c0001457983 */ /* 0x000f280000300800 */
[----:B------:R-:W5:Y:S04]  /*1a070*/  LDL.LU R68, [R1+0x760] ;  /* 0x0007600001447983 */ /* 0x000f680000300800 */
[----:B------:R-:W2:Y:S04]  /*1a080*/  LDL.LU R67, [R1+0x7f8] ;  /* 0x0007f80001437983 */ /* 0x000ea80000300800 */
[----:B------:R0:W-:Y:S04]  /*1a090*/  @P1 STG.E.U8 desc[UR18][R86.64], R93 ;  /* 0x0000005d56001986 */ /* 0x0001e8000c101112 */
[----:B0-----:R-:W2:Y:S01]  /*1a0a0*/  LDL.LU R93, [R1+0x764] ;  /* 0x00076400015d7983 */ /* 0x001ea20000300800 */
[----:B------:R-:W-:-:S02]  /*1a0b0*/  F2FP.SATFINITE.E4M3.F32.PACK_AB_MERGE_C R6, R7, R6, RZ ;  /* 0x000000060706723e */ /* 0x000fc400048070ff */
[----:B------:R-:W-:Y:S02]  /*1a0c0*/  F2FP.SATFINITE.E4M3.F32.PACK_AB_MERGE_C R8, R9, R8, RZ ;  /* 0x000000080908723e */ /* 0x000fe400048070ff */
[----:B------:R-:W-:Y:S01]  /*1a0d0*/  PRMT R7, R6, 0x9910, RZ ;  /* 0x0000991006077816 */ /* 0x000fe200000000ff */
[----:B------:R0:W-:Y:S03]  /*1a0e0*/  @P2 STG.E.U8 desc[UR18][R84.64], R6 ;  /* 0x0000000654002986 */ /* 0x0001e6000c101112 */
[----:B------:R-:W-:Y:S02]  /*1a0f0*/  SHF.R.S32.HI R7, RZ, 0x8, R7 ;  /* 0x00000008ff077819 */ /* 0x000fe40000011407 */
[----:B------:R-:W-:Y:S02]  /*1a100*/  F2FP.SATFINITE.E4M3.F32.PACK_AB_MERGE_C R10, R11, R10, RZ ;  /* 0x0000000a0b0a723e */ /* 0x000fe400048070ff */
[----:B0-----:R-:W-:Y:S01]  /*1a110*/  PRMT R6, R8, 0x9910, RZ ;  /* 0x0000991008067816 */ /* 0x001fe200000000ff */
[----:B------:R0:W-:Y:S03]  /*1a120*/  @P6 STG.E.U8 desc[UR18][R82.64], R7 ;  /* 0x0000000752006986 */ /* 0x0001e6000c101112 */
[----:B------:R-:W-:Y:S01]  /*1a130*/  SHF.R.S32.HI R6, RZ, 0x8, R6 ;  /* 0x00000008ff067819 */ /* 0x000fe20000011406 */
[----:B------:R-:W-:Y:S01]  /*1a140*/  @P4 STG.E.U8 desc[UR18][R80.64], R8 ;  /* 0x0000000850004986 */ /* 0x000fe2000c101112 */
[----:B------:R-:W-:-:S03]  /*1a150*/  F2FP.SATFINITE.E4M3.F32.PACK_AB_MERGE_C R12, R13, R12, RZ ;  /* 0x0000000c0d0c723e */ /* 0x000fc600048070ff */
[----:B------:R1:W-:Y:S01]  /*1a160*/  @P3 STG.E.U8 desc[UR18][R76.64], R6 ;  /* 0x000000064c003986 */ /* 0x0003e2000c101112 */
[----:B0-----:R-:W-:-:S03]  /*1a170*/  PRMT R7, R10, 0x9910, RZ ;  /* 0x000099100a077816 */ /* 0x001fc600000000ff */
[----:B------:R0:W-:Y:S01]  /*1a180*/  @P5 STG.E.U8 desc[UR18][R78.64], R10 ;  /* 0x0000000a4e005986 */ /* 0x0001e2000c101112 */
[----:B------:R-:W-:Y:S02]  /*1a190*/  SHF.R.S32.HI R7, RZ, 0x8, R7 ;  /* 0x00000008ff077819 */ /* 0x000fe40000011407 */
[----:B-1----:R-:W-:Y:S02]  /*1a1a0*/  PRMT R6, R12, 0x9910, RZ ;  /* 0x000099100c067816 */ /* 0x002fe400000000ff */
[----:B------:R-:W-:Y:S02]  /*1a1b0*/  F2FP.SATFINITE.E4M3.F32.PACK_AB_MERGE_C R14, R15, R14, RZ ;  /* 0x0000000e0f0e723e */ /* 0x000fe400048070ff */
[----:B------:R-:W-:Y:S02]  /*1a1c0*/  SHF.R.S32.HI R6, RZ, 0x8, R6 ;  /* 0x00000008ff067819 */ /* 0x000fe40000011406 */
[----:B---3--:R-:W-:Y:S02]  /*1a1d0*/  ISETP.LT.AND P1, PT, R92, UR15, !P0 ;  /* 0x0000000f5c007c0c */ /* 0x008fe4000c721270 */
[----:B------:R-:W3:Y:S04]  /*1a1e0*/  LDL.LU R92, [R1+0x76c] ;  /* 0x00076c00015c7983 */ /* 0x000ee80000300800 */
[----:B------:R-:W3:Y:S04]  /*1a1f0*/  LDL.LU R87, [R1+0x77c] ;  /* 0x00077c0001577983 */ /* 0x000ee80000300800 */
[----:B------:R-:W3:Y:S04]  /*1a200*/  LDL.LU R86, [R1+0x778] ;  /* 0x0007780001567983 */ /* 0x000ee80000300800 */
[----:B------:R-:W3:Y:S01]  /*1a210*/  LDL.LU R84, [R1+0x774] ;  /* 0x0007740001547983 */ /* 0x000ee20000300800 */
[----:B----4-:R-:W-:-:S02]  /*1a220*/  ISETP.LT.AND P2, PT, R69, UR15, !P0 ;  /* 0x0000000f45007c0c */ /* 0x010fc4000c741270 */
[----:B-----5:R-:W-:Y:S01]  /*1a230*/  ISETP.LT.AND P6, PT, R68, UR15, !P0 ;  /* 0x0000000f44007c0c */ /* 0x020fe2000c7c1270 */
[----:B------:R-:W4:Y:S04]  /*1a240*/  LDL.LU R69, [R1+0x770] ;  /* 0x0007700001457983 */ /* 0x000f280000300800 */
[----:B------:R-:W5:Y:S04]  /*1a250*/  LDL.LU R68, [R1+0x768] ;  /* 0x0007680001447983 */ /* 0x000f680000300800 */
[----:B------:R-:W4:Y:S01]  /*1a260*/  LDL.LU R11, [R1+0x780] ;  /* 0x00078000010b7983 */ /* 0x000f220000300800 */
[----:B--2---:R-:W-:-:S03]  /*1a270*/  ISETP.LT.AND P4, PT, R93, UR15, !P0 ;  /* 0x0000000f5d007c0c */ /* 0x004fc6000c781270 */
[----:B0-----:R-:W2:Y:S04]  /*1a280*/  LDL.LU R10, [R1+0x790] ;  /* 0x00079000010a7983 */ /* 0x001ea80000300800 */
[----:B------:R-:W2:Y:S04]  /*1a290*/  LDL.LU R9, [R1+0x78c] ;  /* 0x00078c0001097983 */ /* 0x000ea80000300800 */
[----:B------:R0:W-:Y:S04]  /*1a2a0*/  @P1 STG.E.U8 desc[UR18][R72.64], R7 ;  /* 0x0000000748001986 */ /* 0x0001e8000c101112 */
[----:B------:R-:W-:Y:S04]  /*1a2b0*/  @P2 STG.E.U8 desc[UR18][R74.64], R12 ;  /* 0x0000000c4a002986 */ /* 0x000fe8000c101112 */
[----:B------:R-:W-:Y:S01]  /*1a2c0*/  @P6 STG.E.U8 desc[UR18][R70.64], R6 ;  /* 0x0000000646006986 */ /* 0x000fe2000c101112 */
[----:B0-----:R-:W-:-:S03]  /*1a2d0*/  PRMT R7, R14, 0x9910, RZ ;  /* 0x000099100e077816 */ /* 0x001fc600000000ff */
[----:B------:R0:W-:Y:S04]  /*1a2e0*/  @P4 STG.E.U8 desc[UR18][R4.64], R14 ;  /* 0x0000000e04004986 */ /* 0x0001e8000c101112 */
[----:B0-----:R-:W5:Y:S04]  /*1a2f0*/  LDL.LU R14, [R1+0x794] ;  /* 0x00079400010e7983 */ /* 0x001f680000300800 */
[----:B------:R-:W5:Y:S04]  /*1a300*/  LDL.LU R13, [R1+0x798] ;  /* 0x00079800010d7983 */ /* 0x000f680000300800 */
[----:B------:R-:W5:Y:S01]  /*1a310*/  LDL.LU R12, [R1+0x7a8] ;  /* 0x0007a800010c7983 */ /* 0x000f620000300800 */
[----:B------:R-:W-:Y:S01]  /*1a320*/  F2FP.SATFINITE.E4M3.F32.PACK_AB_MERGE_C R16, R17, R16, RZ ;  /* 0x000000101110723e */ /* 0x000fe200048070ff */
[----:B------:R-:W-:Y:S01]  /*1a330*/  VIADD R3, R3, UR7 ;  /* 0x0000000703037c36 */ /* 0x000fe20008000000 */
[----:B------:R-:W-:-:S02]  /*1a340*/  SHF.R.S32.HI R7, RZ, 0x8, R7 ;  /* 0x00000008ff077819 */ /* 0x000fc40000011407 */
[----:B------:R-:W-:Y:S01]  /*1a350*/  PRMT R4, R16, 0x9910, RZ ;  /* 0x0000991010047816 */ /* 0x000fe200000000ff */
[----:B------:R-:W-:-:S04]  /*1a360*/  VIADD R8, R3, UR7 ;  /* 0x0000000703087c36 */ /* 0x000fc80008000000 */
[----:B------:R-:W-:Y:S01]  /*1a370*/  IMAD.MOV.U32 R6, RZ, RZ, R4 ;  /* 0x000000ffff067224 */ /* 0x000fe200078e0004 */
[----:B------:R-:W-:Y:S02]  /*1a380*/  F2FP.SATFINITE.E4M3.F32.PACK_AB_MERGE_C R18, R19, R18, RZ ;  /* 0x000000121312723e */ /* 0x000fe400048070ff */
[----:B------:R-:W-:Y:S02]  /*1a390*/  F2FP.SATFINITE.E4M3.F32.PACK_AB_MERGE_C R20, R21, R20, RZ ;  /* 0x000000141514723e */ /* 0x000fe400048070ff */
[----:B---3--:R-:W-:Y:S02]  /*1a3a0*/  ISETP.LT.AND P3, PT, R92, UR15, !P0 ;  /* 0x0000000f5c007c0c */ /* 0x008fe4000c761270 */
[----:B------:R-:W-:Y:S02]  /*1a3b0*/  ISETP.LT.AND P5, PT, R87, UR15, !P0 ;  /* 0x0000000f57007c0c */ /* 0x000fe4000c7a1270 */
[----:B------:R-:W-:-:S09]  /*1a3c0*/  ISETP.LT.AND P1, PT, R86, UR15, !P0 ;  /* 0x0000000f56007c0c */ /* 0x000fd2000c721270 */
[----:B------:R0:W-:Y:S01]  /*1a3d0*/  @P3 STG.E.U8 desc[UR18][R88.64], R7 ;  /* 0x0000000758003986 */ /* 0x0001e2000c101112 */
[C---:B------:R-:W-:Y:S02]  /*1a3e0*/  IADD3 R4, P3, PT, R3.reuse, R0, RZ ;  /* 0x0000000003047210 */ /* 0x040fe40007f7e0ff */
[----:B------:R-:W-:Y:S02]  /*1a3f0*/  ISETP.LT.AND P2, PT, R84, UR15, !P0 ;  /* 0x0000000f54007c0c */ /* 0x000fe4000c741270 */
[----:B------:R-:W-:Y:S01]  /*1a400*/  LEA.HI.X.SX32 R5, R3, R2, 0x1, P3 ;  /* 0x0000000203057211 */ /* 0x000fe200018f0eff */
[----:B------:R-:W-:Y:S01]  /*1a410*/  @P5 STG.E.U8 desc[UR18][R90.64], R16 ;  /* 0x000000105a005986 */ /* 0x000fe2000c101112 */
[----:B------:R-:W-:Y:S02]  /*1a420*/  SHF.R.S32.HI R3, RZ, 0x8, R6 ;  /* 0x00000008ff037819 */ /* 0x000fe40000011406 */
[----:B------:R-:W-:-:S03]  /*1a430*/  IADD3 R6, P5, PT, R8, R0, RZ ;  /* 0x0000000008067210 */ /* 0x000fc60007fbe0ff */
[----:B------:R1:W-:Y:S01]  /*1a440*/  @P1 STG.E.U8 desc[UR18][R4.64], R3 ;  /* 0x0000000304001986 */ /* 0x0003e2000c101112 */
[C---:B0-----:R-:W-:Y:S01]  /*1a450*/  LEA.HI.X.SX32 R7, R8.reuse, R2, 0x1, P5 ;  /* 0x0000000208077211 */ /* 0x041fe200028f0eff */
[----:B------:R-:W-:-:S04]  /*1a460*/  VIADD R8, R8, UR7 ;  /* 0x0000000708087c36 */ /* 0x000fc80008000000 */
[----:B------:R0:W-:Y:S01]  /*1a470*/  @P2 STG.E.U8 desc[UR18][R6.64], R18 ;  /* 0x0000001206002986 */ /* 0x0001e2000c101112 */
[----:B--2---:R-:W-:Y:S02]  /*1a480*/  ISETP.LT.AND P5, PT, R9, UR15, !P0 ;  /* 0x0000000f09007c0c */ /* 0x004fe4000c7a1270 */
[----:B-1----:R-:W-:Y:S02]  /*1a490*/  PRMT R3, R18, 0x9910, RZ ;  /* 0x0000991012037816 */ /* 0x002fe400000000ff */
[----:B------:R-:W-:-:S03]  /*1a4a0*/  IADD3 R4, P2, PT, R8, R0, RZ ;  /* 0x0000000008047210 */ /* 0x000fc60007f5e0ff */
[----:B------:R-:W-:Y:S02]  /*1a4b0*/  IMAD.MOV.U32 R9, RZ, RZ, R3 ;  /* 0x000000ffff097224 */ /* 0x000fe400078e0003 */
[C---:B------:R-:W-:Y:S01]  /*1a4c0*/  VIADD R3, R8.reuse, UR7 ;  /* 0x0000000708037c36 */ /* 0x040fe20008000000 */
[----:B------:R-:W-:-:S04]  /*1a4d0*/  LEA.HI.X.SX32 R5, R8, R2, 0x1, P2 ;  /* 0x0000000208057211 */ /* 0x000fc800010f0eff */
[----:B0-----:R-:W-:Y:S02]  /*1a4e0*/  IADD3 R6, P2, PT, R3, R0, RZ ;  /* 0x0000000003067210 */ /* 0x001fe40007f5e0ff */
[----:B----4-:R-:W-:Y:S02]  /*1a4f0*/  ISETP.LT.AND P6, PT, R69, UR15, !P0 ;  /* 0x0000000f45007c0c */ /* 0x010fe4000c7c1270 */
[----:B------:R-:W-:Y:S02]  /*1a500*/  ISETP.LT.AND P3, PT, R11, UR15, !P0 ;  /* 0x0000000f0b007c0c */ /* 0x000fe4000c761270 */
[----:B------:R-:W-:Y:S01]  /*1a510*/  LEA.HI.X.SX32 R7, R3, R2, 0x1, P2 ;  /* 0x0000000203077211 */ /* 0x000fe200010f0eff */
[----:B------:R-:W2:Y:S01]  /*1a520*/  LDL.LU R11, [R1+0x7a4] ;  /* 0x0007a400010b7983 */ /* 0x000ea20000300800 */
[----:B-----5:R-:W-:-:S03]  /*1a530*/  ISETP.LT.AND P2, PT, R14, UR15, !P0 ;  /* 0x0000000f0e007c0c */ /* 0x020fc6000c741270 */
[----:B------:R-:W3:Y:S01]  /*1a540*/  LDL.LU R14, [R1+0x7ac] ;  /* 0x0007ac00010e7983 */ /* 0x000ee20000300800 */
[----:B------:R-:W-:Y:S01]  /*1a550*/  SHF.R.S32.HI R9, RZ, 0x8, R9 ;  /* 0x00000008ff097819 */ /* 0x000fe20000011409 */
[----:B------:R-:W-:Y:S01]  /*1a560*/  VIADD R8, R3, UR7 ;  /* 0x0000000703087c36 */ /* 0x000fe20008000000 */
[----:B------:R-:W-:Y:S01]  /*1a570*/  ISETP.LT.AND P4, PT, R68, UR15, !P0 ;  /* 0x0000000f44007c0c */ /* 0x000fe2000c781270 */
[----:B------:R-:W4:Y:S01]  /*1a580*/  LDL.LU R15, [R1+0x7b0] ;  /* 0x0007b000010f7983 */ /* 0x000f220000300800 */
[----:B------:R-:W-:Y:S02]  /*1a590*/  ISETP.LT.AND P1, PT, R10, UR15, !P0 ;  /* 0x0000000f0a007c0c */ /* 0x000fe4000c721270 */
[----:B------:R-:W-:Y:S01]  /*1a5a0*/  PRMT R10, R20, 0x9910, RZ ;  /* 0x00009910140a7816 */ /* 0x000fe200000000ff */
[----:B------:R0:W-:Y:S03]  /*1a5b0*/  @P6 STG.E.U8 desc[UR18][R4.64], R9 ;  /* 0x0000000904006986 */ /* 0x0001e6000c101112 */
[----:B------:R-:W-:-:S02]  /*1a5c0*/  SHF.R.S32.HI R10, RZ, 0x8, R10 ;  /* 0x00000008ff0a7819 */ /* 0x000fc4000001140a */
[----:B0-----:R-:W-:-:S04]  /*1a5d0*/  IADD3 R4, P6, PT, R8, R0, RZ ;  /* 0x0000000008047210 */ /* 0x001fc80007fde0ff */
[----:B------:R-:W-:Y:S01]  /*1a5e0*/  LEA.HI.X.SX32 R5, R8, R2, 0x1, P6 ;  /* 0x0000000208057211 */ /* 0x000fe200030f0eff */
[----:B------:R0:W-:Y:S04]  /*1a5f0*/  @P4 STG.E.U8 desc[UR18][R6.64], R20 ;  /* 0x0000001406004986 */ /* 0x0001e8000c101112 */
[----:B------:R1:W-:Y:S01]  /*1a600*/  @P3 STG.E.U8 desc[UR18][R4.64], R10 ;  /* 0x0000000a04003986 */ /* 0x0003e2000c101112 */
[----:B------:R-:W-:-:S03]  /*1a610*/  ISETP.LT.AND P3, PT, R12, UR15, !P0 ;  /* 0x0000000f0c007c0c */ /* 0x000fc6000c761270 */
[----:B------:R-:W5:Y:S01]  /*1a620*/  LDL.LU R12, [R1+0x7c0] ;  /* 0x0007c000010c7983 */ /* 0x000f620000300800 */
[----:B------:R-:W-:Y:S01]  /*1a630*/  VIADD R3, R8, UR7 ;  /* 0x0000000708037c36 */ /* 0x000fe20008000000 */
[----:B------:R-:W-:Y:S02]  /*1a640*/  F2FP.SATFINITE.E4M3.F32.PACK_AB_MERGE_C R22, R23, R22, RZ ;  /* 0x000000161716723e */ /* 0x000fe400048070ff */
[----:B------:R-:W4:Y:S02]  /*1a650*/  LDL.LU R8, [R1+0x7bc] ;  /* 0x0007bc0001087983 */ /* 0x000f240000300800 */
[----:B0-----:R-:W-:-:S04]  /*1a660*/  IADD3 R6, P6, PT, R3, R0, RZ ;  /* 0x0000000003067210 */ /* 0x001fc80007fde0ff */
[C---:B------:R-:W-:Y:S01]  /*1a670*/  LEA.HI.X.SX32 R7, R3.reuse, R2, 0x1, P6 ;  /* 0x0000000203077211 */ /* 0x040fe200030f0eff */
[----:B------:R-:W-:-:S04]  /*1a680*/  VIADD R3, R3, UR7 ;  /* 0x0000000703037c36 */ /* 0x000fc80008000000 */
[----:B------:R0:W-:Y:S01]  /*1a690*/  @P1 STG.E.U8 desc[UR18][R6.64], R22 ;  /* 0x0000001606001986 */ /* 0x0001e2000c101112 */
[C---:B-1----:R-:W-:Y:S01]  /*1a6a0*/  IADD3 R4, P1, PT, R3.reuse, R0, RZ ;  /* 0x0000000003047210 */ /* 0x042fe20007f3e0ff */
[----:B------:R-:W-:-:S03]  /*1a6b0*/  VIADD R9, R3, UR7 ;  /* 0x0000000703097c36 */ /* 0x000fc60008000000 */
[----:B------:R-:W-:Y:S02]  /*1a6c0*/  LEA.HI.X.SX32 R5, R3, R2, 0x1, P1 ;  /* 0x0000000203057211 */ /* 0x000fe400008f0eff */
[----:B0-----:R-:W-:-:S04]  /*1a6d0*/  IADD3 R6, P1, PT, R9, R0, RZ ;  /* 0x0000000009067210 */ /* 0x001fc80007f3e0ff */
[C---:B------:R-:W-:Y:S01]  /*1a6e0*/  LEA.HI.X.SX32 R7, R9.reuse, R2, 0x1, P1 ;  /* 0x0000000209077211 */ /* 0x040fe200008f0eff */
[----:B------:R-:W-:Y:S01]  /*1a6f0*/  VIADD R3, R9, UR7 ;  /* 0x0000000709037c36 */ /* 0x000fe20008000000 */
[----:B------:R-:W-:Y:S02]  /*1a700*/  ISETP.LT.AND P4, PT, R13, UR15, !P0 ;  /* 0x0000000f0d007c0c */ /* 0x000fe4000c781270 */
[----:B------:R-:W-:-:S04]  /*1a710*/  F2FP.SATFINITE.E4M3.F32.PACK_AB_MERGE_C R25, R25, R24, RZ ;  /* 0x000000181919723e */ /* 0x000fc800048070ff */
[----:B------:R-:W-:-:S04]  /*1a720*/  PRMT R13, R25, 0x9910, RZ ;  /* 0x00009910190d7816 */ /* 0x000fc800000000ff */
[----:B------:R-:W-:Y:S02]  /*1a730*/  SHF.R.S32.HI R13, RZ, 0x8, R13 ;  /* 0x00000008ff0d7819 */ /* 0x000fe4000001140d */
[----:B--2---:R-:W-:Y:S02]  /*1a740*/  ISETP.LT.AND P6, PT, R11, UR15, !P0 ;  /* 0x0000000f0b007c0c */ /* 0x004fe4000c7c1270 */
[----:B------:R-:W-:Y:S02]  /*1a750*/  PRMT R11, R22, 0x9910, RZ ;  /* 0x00009910160b7816 */ /* 0x000fe400000000ff */
[----:B---3--:R-:W-:Y:S02]  /*1a760*/  ISETP.LT.AND P1, PT, R14, UR15, !P0 ;  /* 0x0000000f0e007c0c */ /* 0x008fe4000c721270 */
[----:B------:R-:W2:Y:S04]  /*1a770*/  LDL.LU R14, [R1+0x7c4] ;  /* 0x0007c400010e7983 */ /* 0x000ea80000300800 */
[----:B------:R-:W3:Y:S01]  /*1a780*/  LDL.LU R10, [R1+0x7c8] ;  /* 0x0007c800010a7983 */ /* 0x000ee20000300800 */
[----:B------:R-:W-:-:S05]  /*1a790*/  SHF.R.S32.HI R11, RZ, 0x8, R11 ;  /* 0x00000008ff0b7819 */ /* 0x000fca000001140b */
[----:B------:R0:W-:Y:S04]  /*1a7a0*/  @P5 STG.E.U8 desc[UR18][R4.64], R11 ;  /* 0x0000000b04005986 */ /* 0x0001e8000c101112 */
[----:B------:R1:W-:Y:S01]  /*1a7b0*/  @P2 STG.E.U8 desc[UR18][R6.64], R25 ;  /* 0x0000001906002986 */ /* 0x0003e2000c101112 */
[----:B0-----:R-:W-:-:S04]  /*1a7c0*/  IADD3 R4, P5, PT, R3, R0, RZ ;  /* 0x0000000003047210 */ /* 0x001fc80007fbe0ff */
[----:B------:R-:W-:-:S05]  /*1a7d0*/  LEA.HI.X.SX32 R5, R3, R2, 0x1, P5 ;  /* 0x0000000203057211 */ /* 0x000fca00028f0eff */
[----:B------:R0:W-:Y:S01]  /*1a7e0*/  @P4 STG.E.U8 desc[UR18][R4.64], R13 ;  /* 0x0000000d04004986 */ /* 0x0001e2000c101112 */
[----:B-----5:R-:W-:-:S03]  /*1a7f0*/  ISETP.LT.AND P4, PT, R12, UR15, !P0 ;  /* 0x0000000f0c007c0c */ /* 0x020fc6000c781270 */
[----:B------:R-:W5:Y:S01]  /*1a800*/  LDL.LU R12, [R1+0x7d8] ;  /* 0x0007d800010c7983 */ /* 0x000f620000300800 */
[----:B------:R-:W-:Y:S01]  /*1a810*/  VIADD R9, R3, UR7 ;  /* 0x0000000703097c36 */ /* 0x000fe20008000000 */
[----:B------:R-:W-:-:S04]  /*1a820*/  F2FP.SATFINITE.E4M3.F32.PACK_AB_MERGE_C R27, R27, R26, RZ ;  /* 0x0000001a1b1b723e */ /* 0x000fc800048070ff */
[----:B-1----:R-:W-:-:S04]  /*1a830*/  IADD3 R6, P5, PT, R9, R0, RZ ;  /* 0x0000000009067210 */ /* 0x002fc80007fbe0ff */
[C---:B------:R-:W-:Y:S01]  /*1a840*/  LEA.HI.X.SX32 R7, R9.reuse, R2, 0x1, P5 ;  /* 0x0000000209077211 */ /* 0x040fe200028f0eff */
[----:B------:R-:W-:Y:S01]  /*1a850*/  VIADD R9, R9, UR7 ;  /* 0x0000000709097c36 */ /* 0x000fe20008000000 */
[----:B----4-:R-:W-:Y:S02]  /*1a860*/  ISETP.LT.AND P5, PT, R8, UR15, !P0 ;  /* 0x0000000f08007c0c */ /* 0x010fe4000c7a1270 */
[----:B------:R-:W4:Y:S01]  /*1a870*/  LDL.LU R8, [R1+0x7d4] ;  /* 0x0007d40001087983 */ /* 0x000f220000300800 */
[----:B------:R-:W-:-:S03]  /*1a880*/  VIADD R3, R9, UR7 ;  /* 0x0000000709037c36 */ /* 0x000fc60008000000 */
[----:B------:R1:W-:Y:S01]  /*1a890*/  @P3 STG.E.U8 desc[UR18][R6.64], R27 ;  /* 0x0000001b06003986 */ /* 0x0003e2000c101112 */
[----:B0-----:R-:W-:Y:S02]  /*1a8a0*/  IADD3 R4, P3, PT, R9, R0, RZ ;  /* 0x0000000009047210 */ /* 0x001fe40007f7e0ff */
[----:B------:R-:W-:Y:S02]  /*1a8b0*/  PRMT R11, R27, 0x9910, RZ ;  /* 0x000099101b0b7816 */ /* 0x000fe400000000ff */
[----:B------:R-:W-:Y:S02]  /*1a8c0*/  LEA.HI.X.SX32 R5, R9, R2, 0x1, P3 ;  /* 0x0000000209057211 */ /* 0x000fe400018f0eff */
[----:B------:R-:W-:Y:S02]  /*1a8d0*/  SHF.R.S32.HI R11, RZ, 0x8, R11 ;  /* 0x00000008ff0b7819 */ /* 0x000fe4000001140b */
[----:B-1----:R-:W-:Y:S02]  /*1a8e0*/  IADD3 R6, P3, PT, R3, R0, RZ ;  /* 0x0000000003067210 */ /* 0x002fe40007f7e0ff */
[----:B------:R-:W-:-:S02]  /*1a8f0*/  F2FP.SATFINITE.E4M3.F32.PACK_AB_MERGE_C R29, R29, R28, RZ ;  /* 0x0000001c1d1d723e */ /* 0x000fc400048070ff */
[C---:B------:R-:W-:Y:S01]  /*1a900*/  LEA.HI.X.SX32 R7, R3.reuse, R2, 0x1, P3 ;  /* 0x0000000203077211 */ /* 0x040fe200018f0eff */
[----:B------:R0:W-:Y:S04]  /*1a910*/  @P6 STG.E.U8 desc[UR18][R4.64], R11 ;  /* 0x0000000b04006986 */ /* 0x0001e8000c101112 */
[----:B------:R1:W-:Y:S01]  /*1a920*/  @P1 STG.E.U8 desc[UR18][R6.64], R29 ;  /* 0x0000001d06001986 */ /* 0x0003e2000c101112 */
[----:B------:R-:W-:Y:S01]  /*1a930*/  VIADD R9, R3, UR7 ;  /* 0x0000000703097c36 */ /* 0x000fe20008000000 */
[----:B------:R-:W-:Y:S02]  /*1a940*/  ISETP.LT.AND P2, PT, R15, UR15, !P0 ;  /* 0x0000000f0f007c0c */ /* 0x000fe4000c741270 */
[----:B------:R-:W-:Y:S02]  /*1a950*/  PRMT R13, R29, 0x9910, RZ ;  /* 0x000099101d0d7816 */ /* 0x000fe400000000ff */
[----:B0-----:R-:W-:-:S02]  /*1a960*/  IADD3 R4, P6, PT, R9, R0, RZ ;  /* 0x0000000009047210 */ /* 0x001fc40007fde0ff */
[----:B------:R-:W-:Y:S02]  /*1a970*/  SHF.R.S32.HI R13, RZ, 0x8, R13 ;  /* 0x00000008ff0d7819 */ /* 0x000fe4000001140d */
[----:B------:R-:W-:-:S05]  /*1a980*/  LEA.HI.X.SX32 R5, R9, R2, 0x1, P6 ;  /* 0x0000000209057211 */ /* 0x000fca00030f0eff */
[----:B------:R0:W-:Y:S01]  /*1a990*/  @P2 STG.E.U8 desc[UR18][R4.64], R13 ;  /* 0x0000000d04002986 */ /* 0x0001e2000c101112 */
[----:B--2---:R-:W-:-:S03]  /*1a9a0*/  ISETP.LT.AND P3, PT, R14, UR15, !P0 ;  /* 0x0000000f0e007c0c */ /* 0x004fc6000c761270 */
[----:B------:R-:W2:Y:S01]  /*1a9b0*/  LDL.LU R14, [R1+0x7dc] ;  /* 0x0007dc00010e7983 */ /* 0x000ea20000300800 */
[----:B---3--:R-:W-:-:S03]  /*1a9c0*/  ISETP.LT.AND P1, PT, R10, UR15, !P0 ;  /* 0x0000000f0a007c0c */ /* 0x008fc6000c721270 */
[----:B------:R-:W3:Y:S01]  /*1a9d0*/  LDL.LU R10, [R1+0x7e0] ;  /* 0x0007e000010a7983 */ /* 0x000ee20000300800 */
        /* <DEDUP_REMOVED lines=20> */
[----:B------:R-:W-:-:S03]  /*1ab20*/  VIADD R3, R9, UR7 ;  /* 0x0000000709037c36 */ /* 0x000fc60008000000 */
[----:B0-----:R-:W4:Y:S01]  /*1ab30*/  LDL.LU R11, [R1+0x7f4] ;  /* 0x0007f400010b7983 */ /* 0x001f220000300800 */
[----:B------:R-:W-:Y:S02]  /*1ab40*/  PRMT R13, R33, 0x9910, RZ ;  /* 0x00009910210d7816 */ /* 0x000fe400000000ff */
[C---:B------:R-:W-:Y:S02]  /*1ab50*/  IADD3 R4, P5, PT, R3.reuse, R0, RZ ;  /* 0x0000000003047210 */ /* 0x040fe40007fbe0ff */
[----:B------:R-:W-:Y:S02]  /*1ab60*/  SHF.R.S32.HI R13, RZ, 0x8, R13 ;  /* 0x00000008ff0d7819 */ /* 0x000fe4000001140d */
[----:B------:R-:W-:-:S05]  /*1ab70*/  LEA.HI.X.SX32 R5, R3, R2, 0x1, P5 ;  /* 0x0000000203057211 */ /* 0x000fca00028f0eff */
[----:B------:R0:W-:Y:S01]  /*1ab80*/  @P1 STG.E.U8 desc[UR18][R4.64], R13 ;  /* 0x0000000d04001986 */ /* 0x0001e2000c101112 */
[----:B---3--:R-:W-:-:S03]  /*1ab90*/  ISETP.LT.AND P3, PT, R10, UR15, !P0 ;  /* 0x0000000f0a007c0c */ /* 0x008fc6000c761270 */
[----:B------:R-:W3:Y:S04]  /*1aba0*/  LDL.LU R10, [R1+0x7e8] ;  /* 0x0007e800010a7983 */ /* 0x000ee80000300800 */
[----:B------:R-:W3:Y:S04]  /*1abb0*/  LDL.LU R16, [R1+0x7e4] ;  /* 0x0007e40001107983 */ /* 0x000ee80000300800 */
[----:B------:R-:W3:Y:S01]  /*1abc0*/  LDL.LU R17, [R1+0x7d0] ;  /* 0x0007d00001117983 */ /* 0x000ee20000300800 */
[----:B--2---:R-:W-:Y:S02]  /*1abd0*/  ISETP.LT.AND P4, PT, R14, UR15, !P0 ;  /* 0x0000000f0e007c0c */ /* 0x004fe4000c781270 */
[----:B-----5:R-:W-:-:S02]  /*1abe0*/  ISETP.LT.AND P1, PT, R12, UR15, !P0 ;  /* 0x0000000f0c007c0c */ /* 0x020fc4000c721270 */
[----:B------:R-:W2:Y:S04]  /*1abf0*/  LDL.LU R12, [R1+0x7cc] ;  /* 0x0007cc00010c7983 */ /* 0x000ea80000300800 */
[----:B------:R-:W5:Y:S01]  /*1ac00*/  LDL.LU R14, [R1+0x7b8] ;  /* 0x0007b800010e7983 */ /* 0x000f620000300800 */
[----:B------:R-:W-:Y:S01]  /*1ac10*/  VIADD R9, R3, UR7 ;  /* 0x0000000703097c36 */ /* 0x000fe20008000000 */
[----:B------:R-:W-:-:S04]  /*1ac20*/  F2FP.SATFINITE.E4M3.F32.PACK_AB_MERGE_C R35, R35, R34, RZ ;  /* 0x000000222323723e */ /* 0x000fc800048070ff */
[----:B-1----:R-:W-:-:S04]  /*1ac30*/  IADD3 R6, P5, PT, R9, R0, RZ ;  /* 0x0000000009067210 */ /* 0x002fc80007fbe0ff */
[C---:B------:R-:W-:Y:S01]  /*1ac40*/  LEA.HI.X.SX32 R7, R9.reuse, R2, 0x1, P5 ;  /* 0x0000000209077211 */ /* 0x040fe200028f0eff */
[----:B------:R-:W-:Y:S01]  /*1ac50*/  VIADD R9, R9, UR7 ;  /* 0x0000000709097c36 */ /* 0x000fe20008000000 */
[----:B----4-:R-:W-:-:S03]  /*1ac60*/  ISETP.LT.AND P5, PT, R8, UR15, !P0 ;  /* 0x0000000f08007c0c */ /* 0x010fc6000c7a1270 */
[----:B------:R1:W-:Y:S01]  /*1ac70*/  @P2 STG.E.U8 desc[UR18][R6.64], R35 ;  /* 0x0000002306002986 */ /* 0x0003e2000c101112 */
[C---:B0-----:R-:W-:Y:S01]  /*1ac80*/  IADD3 R4, P2, PT, R9.reuse, R0, RZ ;  /* 0x0000000009047210 */ /* 0x041fe20007f5e0ff */
[----:B------:R-:W-:Y:S01]  /*1ac90*/  VIADD R3, R9, UR7 ;  /* 0x0000000709037c36 */ /* 0x000fe20008000000 */
[----:B------:R-:W-:Y:S02]  /*1aca0*/  PRMT R8, R35, 0x9910, RZ ;  /* 0x0000991023087816 */ /* 0x000fe400000000ff */
[----:B------:R-:W-:Y:S01]  /*1acb0*/  LEA.HI.X.SX32 R5, R9, R2, 0x1, P2 ;  /* 0x0000000209057211 */ /* 0x000fe200010f0eff */
[C---:B------:R-:W-:Y:S01]  /*1acc0*/  VIADD R9, R3.reuse, UR7 ;  /* 0x0000000703097c36 */ /* 0x040fe20008000000 */
[----:B------:R-:W-:Y:S02]  /*1acd0*/  SHF.R.S32.HI R13, RZ, 0x8, R8 ;  /* 0x00000008ff0d7819 */ /* 0x000fe40000011408 */
[----:B-1----:R-:W-:-:S03]  /*1ace0*/  IADD3 R6, P2, PT, R3, R0, RZ ;  /* 0x0000000003067210 */ /* 0x002fc60007f5e0ff */
[----:B------:R-:W-:Y:S01]  /*1acf0*/  @P6 STG.E.U8 desc[UR18][R4.64], R13 ;  /* 0x0000000d04006986 */ /* 0x000fe2000c101112 */
[----:B------:R-:W-:Y:S02]  /*1ad00*/  F2FP.SATFINITE.E4M3.F32.PACK_AB_MERGE_C R37, R37, R36, RZ ;  /* 0x000000242525723e */ /* 0x000fe400048070ff */
[----:B------:R-:W-:Y:S01]  /*1ad10*/  LEA.HI.X.SX32 R7, R3, R2, 0x1, P2 ;  /* 0x0000000203077211 */ /* 0x000fe200010f0eff */
[C---:B------:R-:W-:Y:S01]  /*1ad20*/  VIADD R3, R9.reuse, UR7 ;  /* 0x0000000709037c36 */ /* 0x040fe20008000000 */
[----:B------:R-:W-:Y:S02]  /*1ad30*/  IADD3 R8, P6, PT, R9, R0, RZ ;  /* 0x0000000009087210 */ /* 0x000fe40007fde0ff */
[----:B------:R-:W-:Y:S01]  /*1ad40*/  PRMT R15, R37, 0x9910, RZ ;  /* 0x00009910250f7816 */ /* 0x000fe200000000ff */
[----:B------:R0:W-:Y:S01]  /*1ad50*/  @P4 STG.E.U8 desc[UR18][R6.64], R37 ;  /* 0x0000002506004986 */ /* 0x0001e2000c101112 */
[----:B------:R-:W-:Y:S02]  /*1ad60*/  LEA.HI.X.SX32 R9, R9, R2, 0x1, P6 ;  /* 0x0000000209097211 */ /* 0x000fe400030f0eff */
[----:B------:R-:W-:-:S02]  /*1ad70*/  SHF.R.S32.HI R15, RZ, 0x8, R15 ;  /* 0x00000008ff0f7819 */ /* 0x000fc4000001140f */
[----:B------:R-:W-:Y:S02]  /*1ad80*/  ISETP.LT.AND P2, PT, R11, UR15, !P0 ;  /* 0x0000000f0b007c0c */ /* 0x000fe4000c741270 */
[----:B------:R-:W-:Y:S01]  /*1ad90*/  F2FP.SATFINITE.E4M3.F32.PACK_AB_MERGE_C R39, R39, R38, RZ ;  /* 0x000000262727723e */ /* 0x000fe200048070ff */
[----:B------:R1:W-:Y:S03]  /*1ada0*/  @P3 STG.E.U8 desc[UR18][R8.64], R15 ;  /* 0x0000000f08003986 */ /* 0x0003e6000c101112 */
[----:B0-----:R-:W-:-:S04]  /*1adb0*/  PRMT R6, R39, 0x9910, RZ ;  /* 0x0000991027067816 */ /* 0x001fc800000000ff */
[----:B-1----:R-:W-:Y:S02]  /*1adc0*/  SHF.R.S32.HI R15, RZ, 0x8, R6 ;  /* 0x00000008ff0f7819 */ /* 0x002fe40000011406 */
[----:B------:R-:W-:Y:S02]  /*1add0*/  F2FP.SATFINITE.E4M3.F32.PACK_AB_MERGE_C R41, R41, R40, RZ ;  /* 0x000000282929723e */ /* 0x000fe400048070ff */
[----:B---3--:R-:W-:Y:S02]  /*1ade0*/  ISETP.LT.AND P4, PT, R10, UR15, !P0 ;  /* 0x0000000f0a007c0c */ /* 0x008fe4000c781270 */
[----:B------:R-:W-:-:S04]  /*1adf0*/  IADD3 R10, P6, PT, R3, R0, RZ ;  /* 0x00000000030a7210 */ /* 0x000fc80007fde0ff */
[C---:B------:R-:W-:Y:S01]  /*1ae00*/  LEA.HI.X.SX32 R11, R3.reuse, R2, 0x1, P6 ;  /* 0x00000002030b7211 */ /* 0x040fe200030f0eff */
[----:B------:R-:W-:-:S04]  /*1ae10*/  VIADD R3, R3, UR7 ;  /* 0x0000000703037c36 */ /* 0x000fc80008000000 */
[----:B------:R0:W-:Y:S01]  /*1ae20*/  @P1 STG.E.U8 desc[UR18][R10.64], R39 ;  /* 0x000000270a001986 */ /* 0x0001e2000c101112 */
[C---:B------:R-:W-:Y:S01]  /*1ae30*/  IADD3 R4, P1, PT, R3.reuse, R0, RZ ;  /* 0x0000000003047210 */ /* 0x040fe20007f3e0ff */
[----:B------:R-:W-:-:S03]  /*1ae40*/  VIADD R7, R3, UR7 ;  /* 0x0000000703077c36 */ /* 0x000fc60008000000 */
[----:B------:R-:W-:Y:S02]  /*1ae50*/  LEA.HI.X.SX32 R5, R3, R2, 0x1, P1 ;  /* 0x0000000203057211 */ /* 0x000fe400008f0eff */
[C---:B------:R-:W-:Y:S01]  /*1ae60*/  IADD3 R6, P1, PT, R7.reuse, R0, RZ ;  /* 0x0000000007067210 */ /* 0x040fe20007f3e0ff */
[C---:B------:R-:W-:Y:S01]  /*1ae70*/  VIADD R3, R7.reuse, UR7 ;  /* 0x0000000707037c36 */ /* 0x040fe20008000000 */
[----:B------:R-:W-:Y:S02]  /*1ae80*/  ISETP.LT.AND P3, PT, R16, UR15, !P0 ;  /* 0x0000000f10007c0c */ /* 0x000fe4000c761270 */
[----:B------:R-:W3:Y:S01]  /*1ae90*/  LDL.LU R16, [R1+0x7b4] ;  /* 0x0007b40001107983 */ /* 0x000ee20000300800 */
[----:B------:R-:W-:-:S03]  /*1aea0*/  LEA.HI.X.SX32 R7, R7, R2, 0x1, P1 ;  /* 0x0000000207077211 */ /* 0x000fc600008f0eff */
[----:B------:R-:W4:Y:S01]  /*1aeb0*/  LDL.LU R18, [R1+0x7a0] ;  /* 0x0007a00001127983 */ /* 0x000f220000300800 */
[----:B--2---:R-:W-:-:S03]  /*1aec0*/  ISETP.LT.AND P1, PT, R12, UR15, !P0 ;  /* 0x0000000f0c007c0c */ /* 0x004fc6000c721270 */
[----:B------:R-:W2:Y:S04]  /*1aed0*/  LDL.LU R12, [R1+0x79c] ;  /* 0x00079c00010c7983 */ /* 0x000ea80000300800 */
[----:B------:R-:W-:Y:S04]  /*1aee0*/  @P5 STG.E.U8 desc[UR18][R4.64], R15 ;  /* 0x0000000f04005986 */ /* 0x000fe8000c101112 */
[----:B------:R1:W-:Y:S01]  /*1aef0*/  @P2 STG.E.U8 desc[UR18][R6.64], R41 ;  /* 0x0000002906002986 */ /* 0x0003e2000c101112 */
[----:B-----5:R-:W-:-:S03]  /*1af00*/  ISETP.LT.AND P2, PT, R14, UR15, !P0 ;  /* 0x0000000f0e007c0c */ /* 0x020fc6000c741270 */
[----:B------:R-:W5:Y:S01]  /*1af10*/  LDL.LU R14, [R1+0x788] ;  /* 0x00078800010e7983 */ /* 0x000f620000300800 */
[C---:B------:R-:W-:Y:S01]  /*1af20*/  IADD3 R8, P5, PT, R3.reuse, R0, RZ ;  /* 0x0000000003087210 */ /* 0x040fe20007fbe0ff */
[----:B------:R-:W-:Y:S01]  /*1af30*/  VIADD R13, R3, UR7 ;  /* 0x00000007030d7c36 */ /* 0x000fe20008000000 */
[----:B------:R-:W-:Y:S02]  /*1af40*/  ISETP.LT.AND P6, PT, R17, UR15, !P0 ;  /* 0x0000000f11007c0c */ /* 0x000fe4000c7c1270 */
[----:B------:R-:W-:Y:S02]  /*1af50*/  PRMT R17, R41, 0x9910, RZ ;  /* 0x0000991029117816 */ /* 0x000fe400000000ff */
[----:B------:R-:W-:Y:S02]  /*1af60*/  LEA.HI.X.SX32 R9, R3, R2, 0x1, P5 ;  /* 0x0000000203097211 */ /* 0x000fe400028f0eff */
[----:B0-----:R-:W-:Y:S02]  /*1af70*/  IADD3 R10, P5, PT, R13, R0, RZ ;  /* 0x000000000d0a7210 */ /* 0x001fe40007fbe0ff */
[----:B------:R-:W-:-:S02]  /*1af80*/  SHF.R.S32.HI R17, RZ, 0x8, R17 ;  /* 0x00000008ff117819 */ /* 0x000fc40000011411 */
[----:B------:R-:W-:Y:S02]  /*1af90*/  F2FP.SATFINITE.E4M3.F32.PACK_AB_MERGE_C R43, R43, R42, RZ ;  /* 0x0000002a2b2b723e */ /* 0x000fe400048070ff */
[C---:B------:R-:W-:Y:S01]  /*1afa0*/  LEA.HI.X.SX32 R11, R13.reuse, R2, 0x1, P5 ;  /* 0x000000020d0b7211 */ /* 0x040fe200028f0eff */
[----:B------:R-:W-:Y:S01]  /*1afb0*/  VIADD R13, R13, UR7 ;  /* 0x000000070d0d7c36 */ /* 0x000fe20008000000 */
[----:B------:R0:W-:Y:S01]  /*1afc0*/  @P4 STG.E.U8 desc[UR18][R8.64], R17 ;  /* 0x0000001108004986 */ /* 0x0001e2000c101112 */
[----:B-1----:R-:W-:-:S03]  /*1afd0*/  PRMT R6, R43, 0x9910, RZ ;  /* 0x000099102b067816 */ /* 0x002fc600000000ff */
[----:B------:R1:W-:Y:S01]  /*1afe0*/  @P3 STG.E.U8 desc[UR18][R10.64], R43 ;  /* 0x0000002b0a003986 */ /* 0x0003e2000c101112 */
[C---:B------:R-:W-:Y:S01]  /*1aff0*/  IADD3 R4, P3, PT, R13.reuse, R0, RZ ;  /* 0x000000000d047210 */ /* 0x040fe20007f7e0ff */
[----:B------:R-:W-:-:S03]  /*1b000*/  VIADD R3, R13, UR7 ;  /* 0x000000070d037c36 */ /* 0x000fc60008000000 */
[----:B------:R-:W-:Y:S02]  /*1b010*/  LEA.HI.X.SX32 R5, R13, R2, 0x1, P3 ;  /* 0x000000020d057211 */ /* 0x000fe400018f0eff */
[----:B------:R-:W-:Y:S02]  /*1b020*/  SHF.R.S32.HI R13, RZ, 0x8, R6 ;  /* 0x00000008ff0d7819 */ /* 0x000fe40000011406 */
[----:B------:R-:W-:-:S04]  /*1b030*/  IADD3 R6, P3, PT, R3, R0, RZ ;  /* 0x0000000003067210 */ /* 0x000fc80007f7e0ff */
[----:B------:R-:W-:Y:S02]  /*1b040*/  LEA.HI.X.SX32 R7, R3, R2, 0x1, P3 ;  /* 0x0000000203077211 */ /* 0x000fe400018f0eff */
[----:B------:R-:W-:Y:S01]  /*1b050*/  F2FP.SATFINITE.E4M3.F32.PACK_AB_MERGE_C R45, R45, R44, RZ ;  /* 0x0000002c2d2d723e */ /* 0x000fe200048070ff */
[----:B------:R-:W-:Y:S04]  /*1b060*/  @P6 STG.E.U8 desc[UR18][R4.64], R13 ;  /* 0x0000000d04006986 */ /* 0x000fe8000c101112 */
[----:B------:R0:W-:Y:S01]  /*1b070*/  @P1 STG.E.U8 desc[UR18][R6.64], R45 ;  /* 0x0000002d06001986 */ /* 0x0001e2000c101112 */
[----:B---3--:R-:W-:-:S03]  /*1b080*/  ISETP.LT.AND P4, PT, R16, UR15, !P0 ;  /* 0x0000000f10007c0c */ /* 0x008fc6000c781270 */
[----:B------:R-:W3:Y:S04]  /*1b090*/  LDL.LU R16, [R1+0x784] ;  /* 0x0007840001107983 */ /* 0x000ee80000300800 */
[----:B0-----:R-:W3:Y:S01]  /*1b0a0*/  LDL.LU R17, [R1+0x73c] ;  /* 0x00073c0001117983 */ /* 0x001ee20000300800 */
[----:B--2---:R-:W-:-:S03]  /*1b0b0*/  ISETP.LT.AND P3, PT, R12, UR15, !P0 ;  /* 0x0000000f0c007c0c */ /* 0x004fc6000c761270 */
[----:B------:R-:W2:Y:S01]  /*1b0c0*/  LDL.LU R12, [R1+0x738] ;  /* 0x00073800010c7983 */ /* 0x000ea20000300800 */
[----:B-----5:R-:W-:-:S03]  /*1b0d0*/  ISETP.LT.AND P1, PT, R14, UR15, !P0 ;  /* 0x0000000f0e007c0c */ /* 0x020fc6000c721270 */
[----:B------:R-:W5:Y:S01]  /*1b0e0*/  LDL.LU R14, [R1+0x734] ;  /* 0x00073400010e7983 */ /* 0x000f620000300800 */
[----:B------:R-:W-:-:S04]  /*1b0f0*/  VIADD R9, R3, UR7 ;  /* 0x0000000703097c36 */ /* 0x000fc80008000000 */
[C---:B------:R-:W-:Y:S01]  /*1b100*/  VIADD R3, R9.reuse, UR7 ;  /* 0x0000000709037c36 */ /* 0x040fe20008000000 */
[----:B------:R-:W-:Y:S02]  /*1b110*/  IADD3 R8, P6, PT, R9, R0, RZ ;  /* 0x0000000009087210 */ /* 0x000fe40007fde0ff */
[----:B------:R-:W-:Y:S02]  /*1b120*/  PRMT R15, R45, 0x9910, RZ ;  /* 0x000099102d0f7816 */ /* 0x000fe400000000ff */
[----:B------:R-:W-:Y:S02]  /*1b130*/  LEA.HI.X.SX32 R9, R9, R2, 0x1, P6 ;  /* 0x0000000209097211 */ /* 0x000fe400030f0eff */
[----:B-1----:R-:W-:Y:S02]  /*1b140*/  IADD3 R10, P6, PT, R3, R0, RZ ;  /* 0x00000000030a7210 */ /* 0x002fe40007fde0ff */
[----:B------:R-:W-:Y:S02]  /*1b150*/  SHF.R.S32.HI R15, RZ, 0x8, R15 ;  /* 0x00000008ff0f7819 */ /* 0x000fe4000001140f */
[----:B------:R-:W-:-:S02]  /*1b160*/  F2FP.SATFINITE.E4M3.F32.PACK_AB_MERGE_C R47, R47, R46, RZ ;  /* 0x0000002e2f2f723e */ /* 0x000fc400048070ff */
[C---:B------:R-:W-:Y:S01]  /*1b170*/  LEA.HI.X.SX32 R11, R3.reuse, R2, 0x1, P6 ;  /* 0x00000002030b7211 */ /* 0x040fe200030f0eff */
[----:B------:R-:W-:Y:S01]  /*1b180*/  VIADD R3, R3, UR7 ;  /* 0x0000000703037c36 */ /* 0x000fe20008000000 */
[----:B------:R0:W-:Y:S01]  /*1b190*/  @P2 STG.E.U8 desc[UR18][R8.64], R15 ;  /* 0x0000000f08002986 */ /* 0x0001e2000c101112 */
[----:B------:R-:W-:Y:S02]  /*1b1a0*/  PRMT R6, R47, 0x9910, RZ ;  /* 0x000099102f067816 */ /* 0x000fe400000000ff */
[C---:B------:R-:W-:Y:S01]  /*1b1b0*/  VIADD R7, R3.reuse, UR7 ;  /* 0x0000000703077c36 */ /* 0x040fe20008000000 */
[----:B------:R1:W-:Y:S01]  /*1b1c0*/  @P4 STG.E.U8 desc[UR18][R10.64], R47 ;  /* 0x0000002f0a004986 */ /* 0x0003e2000c101112 */
[----:B------:R-:W-:-:S04]  /*1b1d0*/  IADD3 R4, P4, PT, R3, R0, RZ ;  /* 0x0000000003047210 */ /* 0x000fc80007f9e0ff */
[----:B------:R-:W-:Y:S02]  /*1b1e0*/  LEA.HI.X.SX32 R5, R3, R2, 0x1, P4 ;  /* 0x0000000203057211 */ /* 0x000fe400020f0eff */
[----:B0-----:R-:W-:Y:S02]  /*1b1f0*/  SHF.R.S32.HI R15, RZ, 0x8, R6 ;  /* 0x00000008ff0f7819 */ /* 0x001fe40000011406 */
[C---:B------:R-:W-:Y:S01]  /*1b200*/  IADD3 R6, P4, PT, R7.reuse, R0, RZ ;  /* 0x0000000007067210 */ /* 0x040fe20007f9e0ff */
[C---:B------:R-:W-:Y:S01]  /*1b210*/  VIADD R3, R7.reuse, UR7 ;  /* 0x0000000707037c36 */ /* 0x040fe20008000000 */
[----:B----4-:R-:W-:Y:S02]  /*1b220*/  ISETP.LT.AND P5, PT, R18, UR15, !P0 ;  /* 0x0000000f12007c0c */ /* 0x010fe4000c7a1270 */
[----:B------:R-:W4:Y:S01]  /*1b230*/  LDL.LU R18, [R1+0x730] ;  /* 0x0007300001127983 */ /* 0x000f220000300800 */
[----:B------:R-:W-:Y:S02]  /*1b240*/  LEA.HI.X.SX32 R7, R7, R2, 0x1, P4 ;  /* 0x0000000207077211 */ /* 0x000fe400020f0eff */
[----:B------:R-:W-:-:S08]  /*1b250*/  F2FP.SATFINITE.E4M3.F32.PACK_AB_MERGE_C R49, R49, R48, RZ ;  /* 0x000000303131723e */ /* 0x000fd000048070ff */
[----:B------:R-:W-:Y:S04]  /*1b260*/  @P5 STG.E.U8 desc[UR18][R4.64], R15 ;  /* 0x0000000f04005986 */ /* 0x000fe8000c101112 */
[----:B------:R0:W-:Y:S01]  /*1b270*/  @P3 STG.E.U8 desc[UR18][R6.64], R49 ;  /* 0x0000003106003986 */ /* 0x0001e2000c101112 */
[----:B---3--:R-:W-:-:S03]  /*1b280*/  ISETP.LT.AND P2, PT, R16, UR15, !P0 ;  /* 0x0000000f10007c0c */ /* 0x008fc6000c741270 */
[----:B------:R-:W3:Y:S01]  /*1b290*/  LDL.LU R16, [R1+0x72c] ;  /* 0x00072c0001107983 */ /* 0x000ee20000300800 */
[----:B--2---:R-:W-:-:S03]  /*1b2a0*/  ISETP.LT.AND P4, PT, R12, UR15, !P0 ;  /* 0x0000000f0c007c0c */ /* 0x004fc6000c781270 */
[----:B------:R-:W2:Y:S01]  /*1b2b0*/  LDL.LU R12, [R1+0x728] ;  /* 0x00072800010c7983 */ /* 0x000ea20000300800 */
[----:B-----5:R-:W-:-:S03]  /*1b2c0*/  ISETP.LT.AND P3, PT, R14, UR15, !P0 ;  /* 0x0000000f0e007c0c */ /* 0x020fc6000c761270 */
[----:B------:R-:W5:Y:S01]  /*1b2d0*/  LDL.LU R14, [R1+0x724] ;  /* 0x00072400010e7983 */ /* 0x000f620000300800 */
[C---:B------:R-:W-:Y:S01]  /*1b2e0*/  IADD3 R8, P5, PT, R3.reuse, R0, RZ ;  /* 0x0000000003087210 */ /* 0x040fe20007fbe0ff */
[----:B------:R-:W-:Y:S01]  /*1b2f0*/  VIADD R13, R3, UR7 ;  /* 0x00000007030d7c36 */ /* 0x000fe20008000000 */
[----:B------:R-:W-:Y:S01]  /*1b300*/  ISETP.LT.AND P6, PT, R17, UR15, !P0 ;  /* 0x0000000f11007c0c */ /* 0x000fe2000c7c1270 */
[----:B------:R-:W5:Y:S01]  /*1b310*/  LDL.LU R19, [R1+0x720] ;  /* 0x0007200001137983 */ /* 0x000f620000300800 */
[----:B------:R-:W-:Y:S02]  /*1b320*/  PRMT R17, R49, 0x9910, RZ ;  /* 0x0000991031117816 */ /* 0x000fe400000000ff */
[----:B------:R-:W-:Y:S02]  /*1b330*/  LEA.HI.X.SX32 R9, R3, R2, 0x1, P5 ;  /* 0x0000000203097211 */ /* 0x000fe400028f0eff */
[----:B-1----:R-:W-:Y:S02]  /*1b340*/  IADD3 R10, P5, PT, R13, R0, RZ ;  /* 0x000000000d0a7210 */ /* 0x002fe40007fbe0ff */
[----:B------:R-:W-:-:S02]  /*1b350*/  SHF.R.S32.HI R17, RZ, 0x8, R17 ;  /* 0x00000008ff117819 */ /* 0x000fc40000011411 */
[----:B------:R-:W-:Y:S02]  /*1b360*/  F2FP.SATFINITE.E4M3.F32.PACK_AB_MERGE_C R51, R51, R50, RZ ;  /* 0x000000323333723e */ /* 0x000fe400048070ff */
[C---:B------:R-:W-:Y:S01]  /*1b370*/  LEA.HI.X.SX32 R11, R13.reuse, R2, 0x1, P5 ;  /* 0x000000020d0b7211 */ /* 0x040fe200028f0eff */
[----:B------:R-:W-:Y:S01]  /*1b380*/  VIADD R13, R13, UR7 ;  /* 0x000000070d0d7c36 */ /* 0x000fe20008000000 */
[----:B------:R1:W-:Y:S01]  /*1b390*/  @P1 STG.E.U8 desc[UR18][R8.64], R17 ;  /* 0x0000001108001986 */ /* 0x0003e2000c101112 */
[----:B0-----:R-:W-:-:S03]  /*1b3a0*/  PRMT R6, R51, 0x9910, RZ ;  /* 0x0000991033067816 */ /* 0x001fc600000000ff */
[----:B------:R0:W-:Y:S01]  /*1b3b0*/  @P2 STG.E.U8 desc[UR18][R10.64], R51 ;  /* 0x000000330a002986 */ /* 0x0001e2000c101112 */
[C---:B------:R-:W-:Y:S01]  /*1b3c0*/  IADD3 R4, P2, PT, R13.reuse, R0, RZ ;  /* 0x000000000d047210 */ /* 0x040fe20007f5e0ff */
[----:B------:R-:W-:-:S03]  /*1b3d0*/  VIADD R3, R13, UR7 ;  /* 0x000000070d037c36 */ /* 0x000fc60008000000 */
[----:B------:R-:W-:Y:S02]  /*1b3e0*/  LEA.HI.X.SX32 R5, R13, R2, 0x1, P2 ;  /* 0x000000020d057211 */ /* 0x000fe400010f0eff */
[----:B------:R-:W-:Y:S01]  /*1b3f0*/  SHF.R.S32.HI R13, RZ, 0x8, R6 ;  /* 0x00000008ff0d7819 */ /* 0x000fe20000011406 */
[----:B-1----:R-:W5:Y:S01]  /*1b400*/  LDL.LU R17, [R1+0x71c] ;  /* 0x00071c0001117983 */ /* 0x002f620000300800 */
[----:B------:R-:W-:-:S04]  /*1b410*/  IADD3 R6, P2, PT, R3, R0, RZ ;  /* 0x0000000003067210 */ /* 0x000fc80007f5e0ff */
[----:B------:R-:W-:Y:S02]  /*1b420*/  LEA.HI.X.SX32 R7, R3, R2, 0x1, P2 ;  /* 0x0000000203077211 */ /* 0x000fe400010f0eff */
[----:B------:R-:W-:Y:S02]  /*1b430*/  F2FP.SATFINITE.E4M3.F32.PACK_AB_MERGE_C R53, R53, R52, RZ ;  /* 0x000000343535723e */ /* 0x000fe400048070ff */
[----:B----4-:R-:W-:Y:S01]  /*1b440*/  ISETP.LT.AND P1, PT, R18, UR15, !P0 ;  /* 0x0000000f12007c0c */ /* 0x010fe2000c721270 */
[----:B------:R-:W-:Y:S04]  /*1b450*/  @P6 STG.E.U8 desc[UR18][R4.64], R13 ;  /* 0x0000000d04006986 */ /* 0x000fe8000c101112 */
[----:B------:R1:W-:Y:S01]  /*1b460*/  @P4 STG.E.U8 desc[UR18][R6.64], R53 ;  /* 0x0000003506004986 */ /* 0x0003e2000c101112 */
[----:B---3--:R-:W-:-:S02]  /*1b470*/  ISETP.LT.AND P5, PT, R16, UR15, !P0 ;  /* 0x0000000f10007c0c */ /* 0x008fc4000c7a1270 */
[----:B--2---:R-:W-:Y:S02]  /*1b480*/  ISETP.LT.AND P2, PT, R12, UR15, !P0 ;  /* 0x0000000f0c007c0c */ /* 0x004fe4000c741270 */
[----:B------:R-:W2:Y:S04]  /*1b490*/  LDL.LU R12, [R1+0x718] ;  /* 0x00071800010c7983 */ /* 0x000ea80000300800 */
[----:B------:R-:W3:Y:S04]  /*1b4a0*/  LDL.LU R18, [R1+0x714] ;  /* 0x0007140001127983 */ /* 0x000ee80000300800 */
[----:B------:R-:W4:Y:S01]  /*1b4b0*/  LDL.LU R16, [R1+0x710] ;  /* 0x0007100001107983 */ /* 0x000f220000300800 */
[----:B-----5:R-:W-:-:S03]  /*1b4c0*/  ISETP.LT.AND P4, PT, R14, UR15, !P0 ;  /* 0x0000000f0e007c0c */ /* 0x020fc6000c781270 */
[----:B------:R-:W5:Y:S01]  /*1b4d0*/  LDL.LU R14, [R1+0x70c] ;  /* 0x00070c00010e7983 */ /* 0x000f620000300800 */
[----:B------:R-:W-:-:S04]  /*1b4e0*/  VIADD R9, R3, UR7 ;  /* 0x0000000703097c36 */ /* 0x000fc80008000000 */
[C---:B------:R-:W-:Y:S01]  /*1b4f0*/  VIADD R3, R9.reuse, UR7 ;  /* 0x0000000709037c36 */ /* 0x040fe20008000000 */
[----:B------:R-:W-:Y:S02]  /*1b500*/  IADD3 R8, P6, PT, R9, R0, RZ ;  /* 0x0000000009087210 */ /* 0x000fe40007fde0ff */
[----:B------:R-:W-:Y:S02]  /*1b510*/  PRMT R15, R53, 0x9910, RZ ;  /* 0x00009910350f7816 */ /* 0x000fe400000000ff */
[----:B------:R-:W-:Y:S02]  /*1b520*/  LEA.HI.X.SX32 R9, R9, R2, 0x1, P6 ;  /* 0x0000000209097211 */ /* 0x000fe400030f0eff */
[----:B0-----:R-:W-:Y:S02]  /*1b530*/  IADD3 R10, P6, PT, R3, R0, RZ ;  /* 0x00000000030a7210 */ /* 0x001fe40007fde0ff */
[----:B------:R-:W-:Y:S02]  /*1b540*/  SHF.R.S32.HI R15, RZ, 0x8, R15 ;  /* 0x00000008ff0f7819 */ /* 0x000fe4000001140f */
[----:B------:R-:W-:-:S02]  /*1b550*/  F2FP.SATFINITE.E4M3.F32.PACK_AB_MERGE_C R55, R55, R54, RZ ;  /* 0x000000363737723e */ /* 0x000fc400048070ff */
[C---:B------:R-:W-:Y:S01]  /*1b560*/  LEA.HI.X.SX32 R11, R3.reuse, R2, 0x1, P6 ;  /* 0x00000002030b7211 */ /* 0x040fe200030f0eff */
[----:B------:R-:W-:Y:S01]  /*1b570*/  VIADD R3, R3, UR7 ;  /* 0x0000000703037c36 */ /* 0x000fe20008000000 */
[----:B------:R0:W-:Y:S01]  /*1b580*/  @P3 STG.E.U8 desc[UR18][R8.64], R15 ;  /* 0x0000000f08003986 */ /* 0x0001e2000c101112 */
[----:B-1----:R-:W-:Y:S02]  /*1b590*/  PRMT R6, R55, 0x9910, RZ ;  /* 0x0000991037067816 */ /* 0x002fe400000000ff */
[C---:B------:R-:W-:Y:S01]  /*1b5a0*/  VIADD R7, R3.reuse, UR7 ;  /* 0x0000000703077c36 */ /* 0x040fe20008000000 */
[----:B------:R1:W-:Y:S01]  /*1b5b0*/  @P1 STG.E.U8 desc[UR18][R10.64], R55 ;  /* 0x000000370a001986 */ /* 0x0003e2000c101112 */
[----:B------:R-:W-:-:S04]  /*1b5c0*/  IADD3 R4, P1, PT, R3, R0, RZ ;  /* 0x0000000003047210 */ /* 0x000fc80007f3e0ff */
[----:B------:R-:W-:Y:S01]  /*1b5d0*/  LEA.HI.X.SX32 R5, R3, R2, 0x1, P1 ;  /* 0x0000000203057211 */ /* 0x000fe200008f0eff */
[C---:B------:R-:W-:Y:S01]  /*1b5e0*/  VIADD R3, R7.reuse, UR7 ;  /* 0x0000000707037c36 */ /* 0x040fe20008000000 */
[----:B0-----:R-:W-:Y:S02]  /*1b5f0*/  SHF.R.S32.HI R15, RZ, 0x8, R6 ;  /* 0x00000008ff0f7819 */ /* 0x001fe40000011406 */
[----:B------:R-:W-:Y:S01]  /*1b600*/  IADD3 R6, P1, PT, R7, R0, RZ ;  /* 0x0000000007067210 */ /* 0x000fe20007f3e0ff */
[----:B------:R-:W-:Y:S01]  /*1b610*/  VIADD R13, R3, UR7 ;  /* 0x00000007030d7c36 */ /* 0x000fe20008000000 */
[----:B------:R-:W-:Y:S01]  /*1b620*/  F2FP.SATFINITE.E4M3.F32.PACK_AB_MERGE_C R57, R57, R56, RZ ;  /* 0x000000383939723e */ /* 0x000fe200048070ff */
[----:B------:R0:W-:Y:S01]  /*1b630*/  @P5 STG.E.U8 desc[UR18][R4.64], R15 ;  /* 0x0000000f04005986 */ /* 0x0001e2000c101112 */
[----:B------:R-:W-:Y:S02]  /*1b640*/  LEA.HI.X.SX32 R7, R7, R2, 0x1, P1 ;  /* 0x0000000207077211 */ /* 0x000fe400008f0eff */
[----:B------:R-:W-:-:S02]  /*1b650*/  IADD3 R8, P5, PT, R3, R0, RZ ;  /* 0x0000000003087210 */ /* 0x000fc40007fbe0ff */
[----:B------:R-:W-:Y:S02]  /*1b660*/  ISETP.LT.AND P6, PT, R17, UR15, !P0 ;  /* 0x0000000f11007c0c */ /* 0x000fe4000c7c1270 */
[----:B------:R-:W-:Y:S02]  /*1b670*/  PRMT R17, R57, 0x9910, RZ ;  /* 0x0000991039117816 */ /* 0x000fe400000000ff */
[----:B------:R-:W-:Y:S02]  /*1b680*/  LEA.HI.X.SX32 R9, R3, R2, 0x1, P5 ;  /* 0x0000000203097211 */ /* 0x000fe400028f0eff */
[C---:B-1----:R-:W-:Y:S01]  /*1b690*/  IADD3 R10, P5, PT, R13.reuse, R0, RZ ;  /* 0x000000000d0a7210 */ /* 0x042fe20007fbe0ff */
[----:B------:R-:W-:Y:S01]  /*1b6a0*/  @P2 STG.E.U8 desc[UR18][R6.64], R57 ;  /* 0x0000003906002986 */ /* 0x000fe2000c101112 */
[----:B------:R-:W-:Y:S02]  /*1b6b0*/  SHF.R.S32.HI R17, RZ, 0x8, R17 ;  /* 0x00000008ff117819 */ /* 0x000fe40000011411 */
[----:B------:R-:W-:-:S03]  /*1b6c0*/  LEA.HI.X.SX32 R11, R13, R2, 0x1, P5 ;  /* 0x000000020d0b7211 */ /* 0x000fc600028f0eff */
[----:B------:R1:W-:Y:S01]  /*1b6d0*/  @P4 STG.E.U8 desc[UR18][R8.64], R17 ;  /* 0x0000001108004986 */ /* 0x0003e2000c101112 */
[----:B--2---:R-:W-:-:S03]  /*1b6e0*/  ISETP.LT.AND P1, PT, R12, UR15, !P0 ;  /* 0x0000000f0c007c0c */ /* 0x004fc6000c721270 */
[----:B------:R-:W2:Y:S01]  /*1b6f0*/  LDL.LU R12, [R1+0x708] ;  /* 0x00070800010c7983 */ /* 0x000ea20000300800 */
[----:B---3--:R-:W-:-:S03]  /*1b700*/  ISETP.LT.AND P2, PT, R18, UR15, !P0 ;  /* 0x0000000f12007c0c */ /* 0x008fc6000c741270 */
[----:B------:R-:W3:Y:S01]  /*1b710*/  LDL.LU R18, [R1+0x700] ;  /* 0x0007000001127983 */ /* 0x000ee20000300800 */
[----:B----4-:R-:W-:-:S03]  /*1b720*/  ISETP.LT.AND P5, PT, R16, UR15, !P0 ;  /* 0x0000000f10007c0c */ /* 0x010fc6000c7a1270 */
[----:B------:R-:W4:Y:S01]  /*1b730*/  LDL.LU R16, [R1+0x6fc] ;  /* 0x0006fc0001107983 */ /* 0x000f220000300800 */
[----:B-----5:R-:W-:-:S03]  /*1b740*/  ISETP.LT.AND P4, PT, R14, UR15, !P0 ;  /* 0x0000000f0e007c0c */ /* 0x020fc6000c781270 */
[----:B------:R-:W5:Y:S01]  /*1b750*/  LDL.LU R14, [R1+0x704] ;  /* 0x00070400010e7983 */ /* 0x000f620000300800 */
[----:B------:R-:W-:Y:S01]  /*1b760*/  ISETP.LT.AND P3, PT, R19, UR15, !P0 ;  /* 0x0000000f13007c0c */ /* 0x000fe2000c761270 */
[----:B------:R-:W-:Y:S01]  /*1b770*/  VIADD R13, R13, UR7 ;  /* 0x000000070d0d7c36 */ /* 0x000fe20008000000 */
[----:B------:R-:W-:-:S03]  /*1b780*/  F2FP.SATFINITE.E4M3.F32.PACK_AB_MERGE_C R59, R59, R58, RZ ;  /* 0x0000003a3b3b723e */ /* 0x000fc600048070ff */
[----:B------:R-:W-:Y:S01]  /*1b790*/  VIADD R3, R13, UR7 ;  /* 0x000000070d037c36 */ /* 0x000fe20008000000 */
[----:B0-----:R-:W-:-:S07]  /*1b7a0*/  PRMT R15, R59, 0x9910, RZ ;  /* 0x000099103b0f7816 */ /* 0x001fce00000000ff */
[----:B------:R0:W-:Y:S01]  /*1b7b0*/  @P3 STG.E.U8 desc[UR18][R10.64], R59 ;  /* 0x0000003b0a003986 */ /* 0x0001e2000c101112 */
[----:B------:R-:W-:Y:S01]  /*1b7c0*/  IADD3 R4, P3, PT, R13, R0, RZ ;  /* 0x000000000d047210 */ /* 0x000fe20007f7e0ff */
[----:B-1----:R-:W-:-:S03]  /*1b7d0*/  VIADD R9, R3, UR7 ;  /* 0x0000000703097c36 */ /* 0x002fc60008000000 */
[----:B------:R-:W-:Y:S02]  /*1b7e0*/  LEA.HI.X.SX32 R5, R13, R2, 0x1, P3 ;  /* 0x000000020d057211 */ /* 0x000fe400018f0eff */
[C---:B------:R-:W-:Y:S02]  /*1b7f0*/  IADD3 R6, P3, PT, R3.reuse, R0, RZ ;  /* 0x0000000003067210 */ /* 0x040fe40007f7e0ff */
[----:B------:R-:W-:Y:S02]  /*1b800*/  SHF.R.S32.HI R15, RZ, 0x8, R15 ;  /* 0x00000008ff0f7819 */ /* 0x000fe4000001140f */
[----:B------:R-:W-:Y:S01]  /*1b810*/  LEA.HI.X.SX32 R7, R3, R2, 0x1, P3 ;  /* 0x0000000203077211 */ /* 0x000fe200018f0eff */
[----:B------:R-:W-:Y:S01]  /*1b820*/  VIADD R3, R9, UR7 ;  /* 0x0000000709037c36 */ /* 0x000fe20008000000 */
[----:B------:R-:W-:Y:S01]  /*1b830*/  F2FP.SATFINITE.E4M3.F32.PACK_AB_MERGE_C R61, R61, R60, RZ ;  /* 0x0000003c3d3d723e */ /* 0x000fe200048070ff */
[----:B------:R1:W-:Y:S02]  /*1b840*/  @P6 STG.E.U8 desc[UR18][R4.64], R15 ;  /* 0x0000000f04006986 */ /* 0x0003e4000c101112 */
[----:B------:R-:W-:-:S02]  /*1b850*/  VIADD R13, R3, UR7 ;  /* 0x00000007030d7c36 */ /* 0x000fc40008000000 */
[----:B------:R-:W-:Y:S01]  /*1b860*/  @P1 STG.E.U8 desc[UR18][R6.64], R61 ;  /* 0x0000003d06001986 */ /* 0x000fe2000c101112 */
[-C--:B0-----:R-:W-:Y:S02]  /*1b870*/  IADD3 R10, P1, PT, R3, R0.reuse, RZ ;  /* 0x00000000030a7210 */ /* 0x081fe40007f3e0ff */
[----:B------:R-:W-:Y:S02]  /*1b880*/  IADD3 R8, P6, PT, R9, R0, RZ ;  /* 0x0000000009087210 */ /* 0x000fe40007fde0ff */
[-C--:B------:R-:W-:Y:S01]  /*1b890*/  LEA.HI.X.SX32 R11, R3, R2.reuse, 0x1, P1 ;  /* 0x00000002030b7211 */ /* 0x080fe200008f0eff */
[----:B-1----:R-:W-:Y:S01]  /*1b8a0*/  VIADD R15, R13, UR7 ;  /* 0x000000070d0f7c36 */ /* 0x002fe20008000000 */
[----:B------:R-:W-:Y:S02]  /*1b8b0*/  LEA.HI.X.SX32 R9, R9, R2, 0x1, P6 ;  /* 0x0000000209097211 */ /* 0x000fe400030f0eff */
[----:B------:R-:W-:Y:S01]  /*1b8c0*/  IADD3 R4, P1, PT, R13, R0, RZ ;  /* 0x000000000d047210 */ /* 0x000fe20007f3e0ff */
[----:B------:R-:W-:Y:S01]  /*1b8d0*/  VIADD R3, R15, UR7 ;  /* 0x000000070f037c36 */ /* 0x000fe20008000000 */
[----:B------:R-:W-:-:S02]  /*1b8e0*/  PRMT R17, R61, 0x9910, RZ ;  /* 0x000099103d117816 */ /* 0x000fc400000000ff */
[----:B------:R-:W-:Y:S02]  /*1b8f0*/  LEA.HI.X.SX32 R5, R13, R2, 0x1, P1 ;  /* 0x000000020d057211 */ /* 0x000fe400008f0eff */
[----:B------:R-:W-:Y:S02]  /*1b900*/  SHF.R.S32.HI R17, RZ, 0x8, R17 ;  /* 0x00000008ff117819 */ /* 0x000fe40000011411 */
[----:B------:R-:W-:-:S03]  /*1b910*/  F2FP.SATFINITE.E4M3.F32.PACK_AB_MERGE_C R63, R63, R62, RZ ;  /* 0x0000003e3f3f723e */ /* 0x000fc600048070ff */
[----:B------:R0:W-:Y:S01]  /*1b920*/  @P2 STG.E.U8 desc[UR18][R8.64], R17 ;  /* 0x0000001108002986 */ /* 0x0001e2000c101112 */
[----:B------:R-:W-:Y:S02]  /*1b930*/  F2FP.SATFINITE.E4M3.F32.PACK_AB_MERGE_C R65, R65, R64, RZ ;  /* 0x000000404141723e */ /* 0x000fe400048070ff */
[----:B------:R-:W-:-:S04]  /*1b940*/  F2FP.SATFINITE.E4M3.F32.PACK_AB_MERGE_C R67, R67, R66, RZ ;  /* 0x000000424343723e */ /* 0x000fc800048070ff */
[----:B------:R-:W-:Y:S02]  /*1b950*/  PRMT R19, R67, 0x9910, RZ ;  /* 0x0000991043137816 */ /* 0x000fe400000000ff */
[----:B0-----:R-:W-:Y:S01]  /*1b960*/  PRMT R17, R65, 0x9910, RZ ;  /* 0x0000991041117816 */ /* 0x001fe200000000ff */
[----:B------:R0:W-:Y:S01]  /*1b970*/  @P5 STG.E.U8 desc[UR18][R10.64], R63 ;  /* 0x0000003f0a005986 */ /* 0x0001e2000c101112 */
[----:B------:R-:W-:Y:S02]  /*1b980*/  SHF.R.S32.HI R19, RZ, 0x8, R19 ;  /* 0x00000008ff137819 */ /* 0x000fe40000011413 */
[----:B------:R-:W-:Y:S02]  /*1b990*/  SHF.R.S32.HI R17, RZ, 0x8, R17 ;  /* 0x00000008ff117819 */ /* 0x000fe40000011411 */
[----:B--2---:R-:W-:Y:S02]  /*1b9a0*/  ISETP.LT.AND P3, PT, R12, UR15, !P0 ;  /* 0x0000000f0c007c0c */ /* 0x004fe4000c761270 */
[----:B------:R-:W-:-:S04]  /*1b9b0*/  IADD3 R12, P6, PT, R15, R0, RZ ;  /* 0x000000000f0c7210 */ /* 0x000fc80007fde0ff */
[----:B------:R-:W-:Y:S01]  /*1b9c0*/  LEA.HI.X.SX32 R13, R15, R2, 0x1, P6 ;  /* 0x000000020f0d7211 */ /* 0x000fe200030f0eff */
[C---:B------:R-:W-:Y:S01]  /*1b9d0*/  VIADD R15, R3.reuse, UR7 ;  /* 0x00000007030f7c36 */ /* 0x040fe20008000000 */
[C---:B------:R-:W-:Y:S02]  /*1b9e0*/  IADD3 R6, P6, PT, R3.reuse, R0, RZ ;  /* 0x0000000003067210 */ /* 0x040fe40007fde0ff */
[----:B----4-:R-:W-:Y:S02]  /*1b9f0*/  ISETP.LT.AND P1, PT, R16, UR15, !P0 ;  /* 0x0000000f10007c0c */ /* 0x010fe4000c721270 */
[----:B------:R-:W-:Y:S01]  /*1ba00*/  LEA.HI.X.SX32 R7, R3, R2, 0x1, P6 ;  /* 0x0000000203077211 */ /* 0x000fe200030f0eff */
[C---:B------:R-:W-:Y:S01]  /*1ba10*/  VIADD R3, R15.reuse, UR7 ;  /* 0x000000070f037c36 */ /* 0x040fe20008000000 */
[----:B------:R-:W-:Y:S02]  /*1ba20*/  IADD3 R8, P6, PT, R15, R0, RZ ;  /* 0x000000000f087210 */ /* 0x000fe40007fde0ff */
[----:B------:R-:W-:-:S02]  /*1ba30*/  PRMT R16, R63, 0x9910, RZ ;  /* 0x000099103f107816 */ /* 0x000fc400000000ff */
[----:B---3--:R-:W-:Y:S02]  /*1ba40*/  ISETP.LT.AND P2, PT, R18, UR15, !P0 ;  /* 0x0000000f12007c0c */ /* 0x008fe4000c741270 */
[----:B-----5:R-:W-:Y:S02]  /*1ba50*/  ISETP.LT.AND P0, PT, R14, UR15, !P0 ;  /* 0x0000000f0e007c0c */ /* 0x020fe4000c701270 */
[----:B------:R-:W-:Y:S02]  /*1ba60*/  LEA.HI.X.SX32 R9, R15, R2, 0x1, P6 ;  /* 0x000000020f097211 */ /* 0x000fe400030f0eff */
[----:B------:R-:W-:Y:S01]  /*1ba70*/  IADD3 R14, P6, PT, R3, R0, RZ ;  /* 0x00000000030e7210 */ /* 0x000fe20007fde0ff */
[----:B------:R-:W-:-:S03]  /*1ba80*/  IMAD.MOV.U32 R0, RZ, RZ, R16 ;  /* 0x000000ffff007224 */ /* 0x000fc600078e0010 */
[----:B------:R-:W-:Y:S02]  /*1ba90*/  LEA.HI.X.SX32 R15, R3, R2, 0x1, P6 ;  /* 0x00000002030f7211 */ /* 0x000fe400030f0eff */
[----:B------:R-:W-:-:S05]  /*1baa0*/  SHF.R.S32.HI R3, RZ, 0x8, R0 ;  /* 0x00000008ff037819 */ /* 0x000fca0000011400 */
[----:B------:R0:W-:Y:S04]  /*1bab0*/  @P4 STG.E.U8 desc[UR18][R4.64], R3 ;  /* 0x0000000304004986 */ /* 0x0001e8000c101112 */
[----:B------:R0:W-:Y:S04]  /*1bac0*/  @P3 STG.E.U8 desc[UR18][R12.64], R65 ;  /* 0x000000410c003986 */ /* 0x0001e8000c101112 */
[----:B------:R0:W-:Y:S04]  /*1bad0*/  @P2 STG.E.U8 desc[UR18][R6.64], R17 ;  /* 0x0000001106002986 */ /* 0x0001e8000c101112 */
[----:B------:R0:W-:Y:S04]  /*1bae0*/  @P1 STG.E.U8 desc[UR18][R8.64], R67 ;  /* 0x0000004308001986 */ /* 0x0001e8000c101112 */
[----:B------:R0:W-:Y:S01]  /*1baf0*/  @P0 STG.E.U8 desc[UR18][R14.64], R19 ;  /* 0x000000130e000986 */ /* 0x0001e2000c101112 */
[----:B------:R-:W-:Y:S06]  /*1bb00*/  BAR.SYNC.DEFER_BLOCKING 0x0 ;  /* 0x0000000000007b1d */ /* 0x000fec0000010000 */
[----:B------:R-:W-:Y:S05]  /*1bb10*/  BRA.U UP0, `(.L_x_13) ;  /* 0x0000000100a07547 */ /* 0x000fea000b800000 */
[----:B------:R-:W1:Y:S01]  /*1bb20*/  S2UR UR5, SR_CgaCtaId ;  /* 0x00000000000579c3 */ /* 0x000e620000008800 */
[----:B------:R-:W-:Y:S01]  /*1bb30*/  NOP ;  /* 0x0000000000007918 */ /* 0x000fe20000000000 */
[----:B------:R-:W-:Y:S01]  /*1bb40*/  UMOV UR4, 0x50 ;  /* 0x0000005000047882 */ /* 0x000fe20000000000 */
[----:B------:R-:W-:Y:S02]  /*1bb50*/  IMAD.U32 R0, RZ, RZ, UR8 ;  /* 0x00000008ff007e24 */ /* 0x000fe4000f8e00ff */
[----:B0-----:R-:W-:Y:S02]  /*1bb60*/  IMAD.MOV.U32 R3, RZ, RZ, 0x3 ;  /* 0x00000003ff037424 */ /* 0x001fe400078e00ff */
[----:B------:R-:W-:Y:S01]  /*1bb70*/  IMAD.MOV.U32 R7, RZ, RZ, 0x1 ;  /* 0x00000001ff077424 */ /* 0x000fe200078e00ff */
[----:B------:R-:W-:-:S04]  /*1bb80*/  LOP3.LUT R0, R0, 0xffff, RZ, 0xc0, !PT ;  /* 0x0000ffff00007812 */ /* 0x000fc800078ec0ff */
[----:B------:R-:W-:-:S05]  /*1bb90*/  SHF.R.U32.HI R0, RZ, 0x5, R0 ;  /* 0x00000005ff007819 */ /* 0x000fca0000011600 */
[----:B------:R-:W-:Y:S01]  /*1bba0*/  VIADD R2, R0, 0x10 ;  /* 0x0000001000027836 */ /* 0x000fe20000000000 */
[----:B------:R-:W-:Y:S01]  /*1bbb0*/  SHF.L.U32 R0, R3, R0, RZ ;  /* 0x0000000003007219 */ /* 0x000fe200000006ff */
[----:B-1----:R-:W-:-:S03]  /*1bbc0*/  ULEA UR6, UR5, UR4, 0x18 ;  /* 0x0000000405067291 */ /* 0x002fc6000f8ec0ff */
[----:B------:R-:W-:-:S04]  /*1bbd0*/  SHF.L.U32 R3, R7, R2, RZ ;  /* 0x0000000207037219 */ /* 0x000fc800000006ff */
[----:B------:R-:W-:Y:S02]  /*1bbe0*/  LOP3.LUT R0, R3, R0, RZ, 0xfc, !PT ;  /* 0x0000000003007212 */ /* 0x000fe400078efcff */
[----:B------:R-:W0:Y:S02]  /*1bbf0*/  LDS R5, [UR6] ;  /* 0x00000006ff057984 */ /* 0x000e240008000800 */
[C---:B------:R-:W-:Y:S02]  /*1bc00*/  LOP3.LUT R2, R0.reuse, 0xffff, RZ, 0xc0, !PT ;  /* 0x0000ffff00027812 */ /* 0x040fe400078ec0ff */
[----:B0-----:R-:W-:-:S04]  /*1bc10*/  LOP3.LUT R3, R0, 0xffff, R5, 0x80, !PT ;  /* 0x0000ffff00037812 */ /* 0x001fc800078e8005 */
[----:B------:R-:W-:-:S13]  /*1bc20*/  ISETP.NE.AND P0, PT, R3, R2, PT ;  /* 0x000000020300720c */ /* 0x000fda0003f05270 */
[----:B------:R-:W-:Y:S05]  /*1bc30*/  @P0 BRA `(.L_x_14) ;  /* 0x0000000000500947 */ /* 0x000fea0003800000 */
[----:B------:R-:W-:Y:S02]  /*1bc40*/  SHF.R.U32.HI R5, RZ, 0x10, R5 ;  /* 0x00000010ff057819 */ /* 0x000fe40000011605 */
[----:B------:R-:W-:-:S04]  /*1bc50*/  SHF.R.U32.HI R2, RZ, 0x10, R0 ;  /* 0x00000010ff027819 */ /* 0x000fc80000011600 */
[----:B------:R-:W-:-:S04]  /*1bc60*/  LOP3.LUT R5, R5, R2, RZ, 0xc0, !PT ;  /* 0x0000000205057212 */ /* 0x000fc800078ec0ff */
[----:B------:R-:W-:-:S13]  /*1bc70*/  ISETP.NE.AND P0, PT, R5, R2, PT ;  /* 0x000000020500720c */ /* 0x000fda0003f05270 */
[----:B------:R-:W-:Y:S05]  /*1bc80*/  @P0 BRA `(.L_x_15) ;  /* 0x0000000000300947 */ /* 0x000fea0003800000 */
[----:B------:R-:W-:Y:S01]  /*1bc90*/  R2UR UR4, R0 ;  /* 0x00000000000472ca */ /* 0x000fe200000e0000 */
[----:B------:R-:W-:Y:S01]  /*1bca0*/  VOTEU.ANY UR5, UPT, PT ;  /* 0x0000000000057886 */ /* 0x000fe200038e0100 */
[----:B------:R-:W0:Y:S01]  /*1bcb0*/  S2R R0, SR_LANEID ;  /* 0x0000000000007919 */ /* 0x000e220000000000 */
[----:B------:R-:W-:-:S10]  /*1bcc0*/  UFLO.U32 UR5, UR5 ;  /* 0x00000005000572bd */ /* 0x000fd400080e0000 */
[----:B------:R-:W-:-:S06]  /*1bcd0*/  ULOP3.LUT UR4, URZ, UR4, URZ, 0x33, !UPT ;  /* 0x00000004ff047292 */ /* 0x000fcc000f8e33ff */
[----:B------:R-:W-:-:S04]  /*1bce0*/  IMAD.U32 R2, RZ, RZ, UR4 ;  /* 0x00000004ff027e24 */ /* 0x000fc8000f8e00ff */
[----:B------:R-:W1:Y:S02]  /*1bcf0*/  REDUX UR7, R2 ;  /* 0x00000000020773c4 */ /* 0x000e640000000000 */
[----:B------:R2:W-:Y:S01]  /*1bd00*/  UTCATOMSWS.AND URZ, UR4 ;  /* 0x0000000400ff79e3 */ /* 0x0005e20008000000 */
[----:B0-----:R-:W-:Y:S01]  /*1bd10*/  ISETP.EQ.U32.AND P0, PT, R0, UR5, PT ;  /* 0x0000000500007c0c */ /* 0x001fe2000bf02070 */
[----:B-1----:R-:W-:-:S12]  /*1bd20*/  IMAD.U32 R0, RZ, RZ, UR7 ;  /* 0x00000007ff007e24 */ /* 0x002fd8000f8e00ff */
[----:B------:R2:W-:Y:S01]  /*1bd30*/  @P0 ATOMS.AND RZ, [UR6], R0 ;  /* 0x00000000ffff098c */ /* 0x0005e2000a800006 */
[----:B------:R-:W-:Y:S05]  /*1bd40*/  BRA `(.L_x_13) ;  /* 0x0000000000147947 */ /* 0x000fea0003800000 */
.L_x_15:
[----:B------:R-:W-:-:S07]  /*1bd50*/  MOV R2, 0x1bd70 ;  /* 0x0001bd7000027802 */ /* 0x000fce0000000f00 */
[----:B------:R-:W-:Y:S05]  /*1bd60*/  CALL.REL.NOINC `($__internal_0_$__cuda_sm10x_tcgen05_guardrail_trap_col_being_dealloced_not_returned_by_alloc) ;  /* 0x00000000002c7944 */ /* 0x000fea0003c00000 */
[----:B------:R-:W-:Y:S05]  /*1bd70*/  BRA `(.L_x_13) ;  /* 0x0000000000087947 */ /* 0x000fea0003800000 */
.L_x_14:
[----:B------:R-:W-:-:S07]  /*1bd80*/  MOV R2, 0x1bda0 ;  /* 0x0001bda000027802 */ /* 0x000fce0000000f00 */
[----:B------:R-:W-:Y:S05]  /*1bd90*/  CALL.REL.NOINC `($__internal_2_$__cuda_sm10x_tcgen05_guardrail_trap_unallocated_columns_being_dealloced) ;  /* 0x0000000000387944 */ /* 0x000fea0003c00000 */
.L_x_13:
[----:B------:R-:W-:Y:S01]  /*1bda0*/  NOP ;  /* 0x0000000000007918 */ /* 0x000fe20000000000 */
[----:B--2---:R-:W-:Y:S05]  /*1bdb0*/  EXIT ;  /* 0x000000000000794d */ /* 0x004fea0003800000 */
.L_x_8:
[----:B------:R-:W0:Y:S02]  /*1bdc0*/  SYNCS.PHASECHK.TRANS64.TRYWAIT P6, [UR6], R6 ;  /* 0x00000006ff0075a7 */ /* 0x000e2400080c1106 */
[----:B0-----:R-:W-:Y:S05]  /*1bdd0*/  @!P6 BRA `(.L_x_8) ;  /* 0xfffffffc00f8e947 */ /* 0x001fea000383ffff */
[----:B------:R-:W-:Y:S05]  /*1bde0*/  BRA `(.L_x_16) ;  /* 0xffffff3c00347947 */ /* 0x000fea000383ffff */
.L_x_12:
[----:B------:R-:W1:Y:S02]  /*1bdf0*/  SYNCS.PHASECHK.TRANS64.TRYWAIT P0, [UR6], R0 ;  /* 0x00000000ff0075a7 */ /* 0x000e640008001106 */
[----:B-1----:R-:W-:Y:S05]  /*1be00*/  @!P0 BRA `(.L_x_12) ;  /* 0xfffffffc00f88947 */ /* 0x002fea000383ffff */
[----:B------:R-:W-:Y:S05]  /*1be10*/  BRA `(.L_x_11) ;  /* 0xffffffdc00787947 */ /* 0x000fea000383ffff */
        .weak           $__internal_0_$__cuda_sm10x_tcgen05_guardrail_trap_col_being_dealloced_not_returned_by_alloc
        .type           $__internal_0_$__cuda_sm10x_tcgen05_guardrail_trap_col_being_dealloced_not_returned_by_alloc,@function
        .size           $__internal_0_$__cuda_sm10x_tcgen05_guardrail_trap_col_being_dealloced_not_returned_by_alloc,($__internal_1_$__cuda_sm10x_tcgen05_guardrail_trap_phase_invalid_during_alloc - $__internal_0_$__cuda_sm10x_tcgen05_guardrail_trap_col_being_dealloced_not_returned_by_alloc)
$__internal_0_$__cuda_sm10x_tcgen05_guardrail_trap_col_being_dealloced_not_returned_by_alloc:
[----:B------:R-:W-:Y:S05]  /*1be20*/  BPT.TRAP 0x1 ;  /* 0x000000040000795c */ /* 0x000fea0000300000 */
[----:B------:R-:W-:-:S04]  /*1be30*/  IMAD.MOV.U32 R3, RZ, RZ, 0x0 ;  /* 0x00000000ff037424 */ /* 0x000fc800078e00ff */
[----:B------:R-:W-:Y:S05]  /*1be40*/  RET.REL.NODEC R2 `(matmul_kernel) ;  /* 0xfffffe40026c7950 */ /* 0x000fea0003c3ffff */
        .weak           $__internal_1_$__cuda_sm10x_tcgen05_guardrail_trap_phase_invalid_during_alloc
        .type           $__internal_1_$__cuda_sm10x_tcgen05_guardrail_trap_phase_invalid_during_alloc,@function
        .size           $__internal_1_$__cuda_sm10x_tcgen05_guardrail_trap_phase_invalid_during_alloc,($__internal_2_$__cuda_sm10x_tcgen05_guardrail_trap_unallocated_columns_being_dealloced - $__internal_1_$__cuda_sm10x_tcgen05_guardrail_trap_phase_invalid_during_alloc)
$__internal_1_$__cuda_sm10x_tcgen05_guardrail_trap_phase_invalid_during_alloc:
[----:B------:R-:W-:Y:S05]  /*1be50*/  BPT.TRAP 0x1 ;  /* 0x000000040000795c */ /* 0x000fea0000300000 */
[----:B------:R-:W-:-:S04]  /*1be60*/  IMAD.MOV.U32 R3, RZ, RZ, 0x0 ;  /* 0x00000000ff037424 */ /* 0x000fc800078e00ff */
[----:B------:R-:W-:Y:S05]  /*1be70*/  RET.REL.NODEC R2 `(matmul_kernel) ;  /* 0xfffffe4002607950 */ /* 0x000fea0003c3ffff */
        .weak           $__internal_2_$__cuda_sm10x_tcgen05_guardrail_trap_unallocated_columns_being_dealloced
        .type           $__internal_2_$__cuda_sm10x_tcgen05_guardrail_trap_unallocated_columns_being_dealloced,@function
        .size           $__internal_2_$__cuda_sm10x_tcgen05_guardrail_trap_unallocated_columns_being_dealloced,(.L_x_20 - $__internal_2_$__cuda_sm10x_tcgen05_guardrail_trap_unallocated_columns_being_dealloced)
$__internal_2_$__cuda_sm10x_tcgen05_guardrail_trap_unallocated_columns_being_dealloced:
[----:B------:R-:W-:Y:S05]  /*1be80*/  BPT.TRAP 0x1 ;  /* 0x000000040000795c */ /* 0x000fea0000300000 */
[----:B------:R-:W-:-:S04]  /*1be90*/  IMAD.MOV.U32 R3, RZ, RZ, 0x0 ;  /* 0x00000000ff037424 */ /* 0x000fc800078e00ff */
[----:B------:R-:W-:Y:S05]  /*1bea0*/  RET.REL.NODEC R2 `(matmul_kernel) ;  /* 0xfffffe4002547950 */ /* 0x000fea0003c3ffff */
.L_x_17:
[----:B------:R-:W-:-:S00]  /*1beb0*/  BRA `(.L_x_17) ;  /* 0xfffffffc00fc7947 */ /* 0x000fc0000383ffff */
[----:B------:R-:W-:-:S00]  /*1bec0*/  NOP ;  /* 0x0000000000007918 */ /* 0x000fc00000000000 */
        /* <DEDUP_REMOVED lines=11> */
.L_x_20:


//--------------------- .nv.shared.matmul_kernel  --------------------------
	.section	.nv.shared.matmul_kernel,"aw",@nobits
	.sectionflags	@""
	.align	16
	.zero		1024


//--------------------- .nv.shared.reserved.0     --------------------------
	.section	.nv.shared.reserved.0,"aw",@nobits
	.align	8
	.weak		__nv_reservedSMEM_offset_0_alias
	.size		__nv_reservedSMEM_offset_0_alias, 0, 64
	.other		__nv_reservedSMEM_offset_0_alias,@"STO_CUDA_RESERVED_SHARED STV_DEFAULT"
__nv_reservedSMEM_offset_0_alias:
	.zero		0
.nv.shared.reserved.0:
	.zero		64
	.weak		__nv_reservedSMEM_allocation_phase
	.type		__nv_reservedSMEM_allocation_phase,@object
	.size		__nv_reservedSMEM_allocation_phase,(.L_0 - __nv_reservedSMEM_allocation_phase)
__nv_reservedSMEM_allocation_phase:
	.zero		1
.L_0:
	.zero		7
	.weak		__nv_reservedSMEM_devtool_atexit_pc
	.type		__nv_reservedSMEM_devtool_atexit_pc,@object
	.size		__nv_reservedSMEM_devtool_atexit_pc,(__nv_reservedSMEM_allocation_mask - __nv_reservedSMEM_devtool_atexit_pc)
__nv_reservedSMEM_devtool_atexit_pc:
	.zero		8
	.weak		__nv_reservedSMEM_allocation_mask
	.type		__nv_reservedSMEM_allocation_mask,@object
	.size		__nv_reservedSMEM_allocation_mask,(.L_2 - __nv_reservedSMEM_allocation_mask)
__nv_reservedSMEM_allocation_mask:
	.zero		4
.L_2:


//--------------------- .nv.constant0.matmul_kernel --------------------------
	.section	.nv.constant0.matmul_kernel,"a",@progbits
	.sectionflags	@""
	.align	4
.nv.constant0.matmul_kernel:
	.zero		976


//--------------------- SYMBOLS --------------------------

	.type		.nv.reservedSmem.offset0,@object
	.size		.nv.reservedSmem.offset0,0x4
	.type		.nv.reservedSmem.cap,@object
	.size		.nv.reservedSmem.cap,0x4
